	.target	sm_80

	.elftype	@"ET_EXEC"


//--------------------- .note.nv.tkinfo           --------------------------
	.section	.note.nv.tkinfo,"",@"SHT_NOTE"
	.sectionflags	@"SHF_NOTE_NV_TKINFO"
	.tkinfo
        /*0018*/ 	.word	0x00000002
        /*0030*/ 	.string	""
        /*0030*/ 	.string	"ptxas"
        /*0030*/ 	.string	"Cuda compilation tools, release 13.0, V13.0.88"
        /*0030*/ 	.string	"Build cuda_13.0.r13.0/compiler.36424714_0"
        /*0030*/ 	.string	"-v  -suppress-debug-info  -lineinfo  -arch sm_80 "



//--------------------- .note.nv.cuinfo           --------------------------
	.section	.note.nv.cuinfo,"",@"SHT_NOTE"
	.sectionflags	@"SHF_NOTE_NV_CUINFO"
        /*0018*/ 	.short	0x0002
        /*001a*/ 	.short	0x0050
        /*001c*/ 	.short	0x0082
	.zero		2


//--------------------- .nv.info                  --------------------------
	.section	.nv.info,"",@"SHT_CUDA_INFO"
	.align	4


	//----- nvinfo : EIATTR_REGCOUNT
	.align		4
        /*0000*/ 	.byte	0x04, 0x2f
        /*0002*/ 	.short	(.L_1 - .L_0)
	.align		4
.L_0:
        /*0004*/ 	.word	index@(matmul_kernel)
        /*0008*/ 	.word	0x000000ff


	//----- nvinfo : EIATTR_FRAME_SIZE
	.align		4
.L_1:
        /*000c*/ 	.byte	0x04, 0x11
        /*000e*/ 	.short	(.L_3 - .L_2)
	.align		4
.L_2:
        /*0010*/ 	.word	index@(matmul_kernel)
        /*0014*/ 	.word	0x000019b0


	//----- nvinfo : EIATTR_MIN_STACK_SIZE
	.align		4
.L_3:
        /*0018*/ 	.byte	0x04, 0x12
        /*001a*/ 	.short	(.L_5 - .L_4)
	.align		4
.L_4:
        /*001c*/ 	.word	index@(matmul_kernel)
        /*0020*/ 	.word	0x000019b0
.L_5:


//--------------------- .nv.info.matmul_kernel    --------------------------
	.section	.nv.info.matmul_kernel,"",@"SHT_CUDA_INFO"
	.sectionflags	@""
	.align	4


	//----- nvinfo : EIATTR_CUDA_API_VERSION
	.align		4
        /*0000*/ 	.byte	0x04, 0x37
        /*0002*/ 	.short	(.L_7 - .L_6)
.L_6:
        /*0004*/ 	.word	0x00000082


	//----- nvinfo : EIATTR_SW2861232_WAR
	.align		4
.L_7:
        /*0008*/ 	.byte	0x01, 0x35
	.zero		2


	//----- nvinfo : EIATTR_PARAM_CBANK
	.align		4
        /*000c*/ 	.byte	0x04, 0x0a
        /*000e*/ 	.short	(.L_9 - .L_8)
	.align		4
.L_8:
        /*0010*/ 	.word	index@(.nv.constant0.matmul_kernel)
        /*0014*/ 	.short	0x0160
        /*0016*/ 	.short	0x0050


	//----- nvinfo : EIATTR_CBANK_PARAM_SIZE
	.align		4
.L_9:
        /*0018*/ 	.byte	0x03, 0x19
        /*001a*/ 	.short	0x0050


	//----- nvinfo : EIATTR_KPARAM_INFO
	.align		4
        /*001c*/ 	.byte	0x04, 0x17
        /*001e*/ 	.short	(.L_11 - .L_10)
.L_10:
        /*0020*/ 	.word	0x00000000
        /*0024*/ 	.short	0x000d
        /*0026*/ 	.short	0x0048
        /*0028*/ 	.byte	0x00, 0xf4, 0x21, 0x00


	//----- nvinfo : EIATTR_KPARAM_INFO
	.align		4
.L_11:
        /*002c*/ 	.byte	0x04, 0x17
        /*002e*/ 	.short	(.L_13 - .L_12)
.L_12:
        /*0030*/ 	.word	0x00000000
        /*0034*/ 	.short	0x000c
        /*0036*/ 	.short	0x0040
        /*0038*/ 	.byte	0x00, 0xf4, 0x21, 0x00


	//----- nvinfo : EIATTR_KPARAM_INFO
	.align		4
.L_13:
        /*003c*/ 	.byte	0x04, 0x17
        /*003e*/ 	.short	(.L_15 - .L_14)
.L_14:
        /*0040*/ 	.word	0x00000000
        /*0044*/ 	.short	0x000b
        /*0046*/ 	.short	0x0038
        /*0048*/ 	.byte	0x00, 0xf0, 0x11, 0x00


	//----- nvinfo : EIATTR_KPARAM_INFO
	.align		4
.L_15:
        /*004c*/ 	.byte	0x04, 0x17
        /*004e*/ 	.short	(.L_17 - .L_16)
.L_16:
        /*0050*/ 	.word	0x00000000
        /*0054*/ 	.short	0x000a
        /*0056*/ 	.short	0x0034
        /*0058*/ 	.byte	0x00, 0xf0, 0x11, 0x00


	//----- nvinfo : EIATTR_KPARAM_INFO
	.align		4
.L_17:
        /*005c*/ 	.byte	0x04, 0x17
        /*005e*/ 	.short	(.L_19 - .L_18)
.L_18:
        /*0060*/ 	.word	0x00000000
        /*0064*/ 	.short	0x0009
        /*0066*/ 	.short	0x0030
        /*0068*/ 	.byte	0x00, 0xf0, 0x11, 0x00


	//----- nvinfo : EIATTR_KPARAM_INFO
	.align		4
.L_19:
        /*006c*/ 	.byte	0x04, 0x17
        /*006e*/ 	.short	(.L_21 - .L_20)
.L_20:
        /*0070*/ 	.word	0x00000000
        /*0074*/ 	.short	0x0008
        /*0076*/ 	.short	0x002c
        /*0078*/ 	.byte	0x00, 0xf0, 0x11, 0x00


	//----- nvinfo : EIATTR_KPARAM_INFO
	.align		4
.L_21:
        /*007c*/ 	.byte	0x04, 0x17
        /*007e*/ 	.short	(.L_23 - .L_22)
.L_22:
        /*0080*/ 	.word	0x00000000
        /*0084*/ 	.short	0x0007
        /*0086*/ 	.short	0x0028
        /*0088*/ 	.byte	0x00, 0xf0, 0x11, 0x00


	//----- nvinfo : EIATTR_KPARAM_INFO
	.align		4
.L_23:
        /*008c*/ 	.byte	0x04, 0x17
        /*008e*/ 	.short	(.L_25 - .L_24)
.L_24:
        /*0090*/ 	.word	0x00000000
        /*0094*/ 	.short	0x0006
        /*0096*/ 	.short	0x0024
        /*0098*/ 	.byte	0x00, 0xf0, 0x11, 0x00


	//----- nvinfo : EIATTR_KPARAM_INFO
	.align		4
.L_25:
        /*009c*/ 	.byte	0x04, 0x17
        /*009e*/ 	.short	(.L_27 - .L_26)
.L_26:
        /*00a0*/ 	.word	0x00000000
        /*00a4*/ 	.short	0x0005
        /*00a6*/ 	.short	0x0020
        /*00a8*/ 	.byte	0x00, 0xf0, 0x11, 0x00


	//----- nvinfo : EIATTR_KPARAM_INFO
	.align		4
.L_27:
        /*00ac*/ 	.byte	0x04, 0x17
        /*00ae*/ 	.short	(.L_29 - .L_28)
.L_28:
        /*00b0*/ 	.word	0x00000000
        /*00b4*/ 	.short	0x0004
        /*00b6*/ 	.short	0x001c
        /*00b8*/ 	.byte	0x00, 0xf0, 0x11, 0x00


	//----- nvinfo : EIATTR_KPARAM_INFO
	.align		4
.L_29:
        /*00bc*/ 	.byte	0x04, 0x17
        /*00be*/ 	.short	(.L_31 - .L_30)
.L_30:
        /*00c0*/ 	.word	0x00000000
        /*00c4*/ 	.short	0x0003
        /*00c6*/ 	.short	0x0018
        /*00c8*/ 	.byte	0x00, 0xf0, 0x11, 0x00


	//----- nvinfo : EIATTR_KPARAM_INFO
	.align		4
.L_31:
        /*00cc*/ 	.byte	0x04, 0x17
        /*00ce*/ 	.short	(.L_33 - .L_32)
.L_32:
        /*00d0*/ 	.word	0x00000000
        /*00d4*/ 	.short	0x0002
        /*00d6*/ 	.short	0x0010
        /*00d8*/ 	.byte	0x00, 0xf4, 0x21, 0x00


	//----- nvinfo : EIATTR_KPARAM_INFO
	.align		4
.L_33:
        /*00dc*/ 	.byte	0x04, 0x17
        /*00de*/ 	.short	(.L_35 - .L_34)
.L_34:
        /*00e0*/ 	.word	0x00000000
        /*00e4*/ 	.short	0x0001
        /*00e6*/ 	.short	0x0008
        /*00e8*/ 	.byte	0x00, 0xf4, 0x21, 0x00


	//----- nvinfo : EIATTR_KPARAM_INFO
	.align		4
.L_35:
        /*00ec*/ 	.byte	0x04, 0x17
        /*00ee*/ 	.short	(.L_37 - .L_36)
.L_36:
        /*00f0*/ 	.word	0x00000000
        /*00f4*/ 	.short	0x0000
        /*00f6*/ 	.short	0x0000
        /*00f8*/ 	.byte	0x00, 0xf4, 0x21, 0x00


	//----- nvinfo : EIATTR_MAXREG_COUNT
	.align		4
.L_37:
        /*00fc*/ 	.byte	0x03, 0x1b
        /*00fe*/ 	.short	0x00ff


	//----- nvinfo : EIATTR_NUM_BARRIERS
	.align		4
        /*0100*/ 	.byte	0x02, 0x4c
        /*0102*/ 	.byte	0x01
	.zero		1


	//----- nvinfo : EIATTR_ANNOTATIONS
	.align		4
        /*0104*/ 	.byte	0x04, 0x55
        /*0106*/ 	.short	(.L_39 - .L_38)


	//   ....[0]....
.L_38:
        /*0108*/ 	.word	0x00000001
        /*010c*/ 	.byte	0xd0, 0x05, 0x00, 0x00, 0x01, 0x00, 0x00, 0x00, 0x90, 0x08, 0x00, 0x00, 0x01, 0x00, 0x00, 0x00
        /* <DEDUP_REMOVED lines=2974> */
        /*bafc*/ 	.byte	0x30, 0x9f, 0x03, 0x00


	//----- nvinfo : EIATTR_MERCURY_ISA_VERSION
	.align		4
.L_39:
        /*bb00*/ 	.byte	0x03, 0x5f
        /*bb02*/ 	.short	0x0000


	//----- nvinfo : EIATTR_COOP_GROUP_MASK_REGIDS
	.align		4
        /*bb04*/ 	.byte	0x04, 0x29
        /*bb06*/ 	.short	(.L_41 - .L_40)


	//   ....[0]....
.L_40:
        /*bb08*/ 	.word	0xffffffff


	//   ....[1]....
        /*bb0c*/ 	.word	0xffffffff


	//   ....[2]....
        /*bb10*/ 	.word	0xffffffff


	//   ....[3]....
        /*bb14*/ 	.word	0xffffffff


	//   ....[4]....
        /*bb18*/ 	.word	0xffffffff


	//   ....[5]....
        /*bb1c*/ 	.word	0xffffffff


	//   ....[6]....
        /*bb20*/ 	.word	0xffffffff


	//   ....[7]....
        /*bb24*/ 	.word	0xffffffff


	//   ....[8]....
        /*bb28*/ 	.word	0xffffffff


	//   ....[9]....
        /*bb2c*/ 	.word	0xffffffff


	//   ....[10]....
        /*bb30*/ 	.word	0xffffffff


	//   ....[11]....
        /*bb34*/ 	.word	0xffffffff


	//   ....[12]....
        /*bb38*/ 	.word	0xffffffff


	//   ....[13]....
        /*bb3c*/ 	.word	0xffffffff


	//   ....[14]....
        /*bb40*/ 	.word	0xffffffff


	//   ....[15]....
        /*bb44*/ 	.word	0xffffffff


	//   ....[16]....
        /*bb48*/ 	.word	0xffffffff


	//   ....[17]....
        /*bb4c*/ 	.word	0xffffffff


	//   ....[18]....
        /*bb50*/ 	.word	0xffffffff


	//   ....[19]....
        /*bb54*/ 	.word	0xffffffff


	//   ....[20]....
        /*bb58*/ 	.word	0xffffffff


	//   ....[21]....
        /*bb5c*/ 	.word	0xffffffff


	//   ....[22]....
        /*bb60*/ 	.word	0xffffffff


	//   ....[23]....
        /*bb64*/ 	.word	0xffffffff


	//   ....[24]....
        /*bb68*/ 	.word	0xffffffff


	//   ....[25]....
        /*bb6c*/ 	.word	0xffffffff


	//   ....[26]....
        /*bb70*/ 	.word	0xffffffff


	//   ....[27]....
        /*bb74*/ 	.word	0xffffffff


	//   ....[28]....
        /*bb78*/ 	.word	0xffffffff


	//   ....[29]....
        /*bb7c*/ 	.word	0xffffffff


	//   ....[30]....
        /*bb80*/ 	.word	0xffffffff


	//----- nvinfo : EIATTR_COOP_GROUP_INSTR_OFFSETS
	.align		4
.L_41:
        /*bb84*/ 	.byte	0x04, 0x28
        /*bb86*/ 	.short	(.L_43 - .L_42)


	//   ....[0]....
.L_42:
        /*bb88*/ 	.word	0x00035060


	//   ....[1]....
        /*bb8c*/ 	.word	0x00035170


	//   ....[2]....
        /*bb90*/ 	.word	0x00035220


	//   ....[3]....
        /*bb94*/ 	.word	0x000352d0


	//   ....[4]....
        /*bb98*/ 	.word	0x00035410


	//   ....[5]....
        /*bb9c*/ 	.word	0x00035490


	//   ....[6]....
        /*bba0*/ 	.word	0x00035670


	//   ....[7]....
        /*bba4*/ 	.word	0x000356c0


	//   ....[8]....
        /*bba8*/ 	.word	0x000357c0


	//   ....[9]....
        /*bbac*/ 	.word	0x00035810


	//   ....[10]....
        /*bbb0*/ 	.word	0x00035860


	//   ....[11]....
        /*bbb4*/ 	.word	0x00035930


	//   ....[12]....
        /*bbb8*/ 	.word	0x00035a80


	//   ....[13]....
        /*bbbc*/ 	.word	0x00035ad0


	//   ....[14]....
        /*bbc0*/ 	.word	0x00035be0


	//   ....[15]....
        /*bbc4*/ 	.word	0x00035c30


	//   ....[16]....
        /*bbc8*/ 	.word	0x00035ce0


	//   ....[17]....
        /*bbcc*/ 	.word	0x00035db0


	//   ....[18]....
        /*bbd0*/ 	.word	0x00035e60


	//   ....[19]....
        /*bbd4*/ 	.word	0x00035f30


	//   ....[20]....
        /*bbd8*/ 	.word	0x00036080


	//   ....[21]....
        /*bbdc*/ 	.word	0x000360d0


	//   ....[22]....
        /*bbe0*/ 	.word	0x00036200


	//   ....[23]....
        /*bbe4*/ 	.word	0x00036270


	//   ....[24]....
        /*bbe8*/ 	.word	0x00036340


	//   ....[25]....
        /*bbec*/ 	.word	0x000363d0


	//   ....[26]....
        /*bbf0*/ 	.word	0x00036480


	//   ....[27]....
        /*bbf4*/ 	.word	0x00036530


	//   ....[28]....
        /*bbf8*/ 	.word	0x00036660


	//   ....[29]....
        /*bbfc*/ 	.word	0x000366b0


	//   ....[30]....
        /*bc00*/ 	.word	0x00036770


	//----- nvinfo : EIATTR_EXIT_INSTR_OFFSETS
	.align		4
.L_43:
        /*bc04*/ 	.byte	0x04, 0x1c
        /*bc06*/ 	.short	(.L_45 - .L_44)


	//   ....[0]....
.L_44:
        /*bc08*/ 	.word	0x0003a570


	//   ....[1]....
        /*bc0c*/ 	.word	0x0003a590


	//----- nvinfo : EIATTR_REQNTID
	.align		4
.L_45:
        /*bc10*/ 	.byte	0x04, 0x10
        /*bc12*/ 	.short	(.L_47 - .L_46)
.L_46:
        /*bc14*/ 	.word	0x00000020
        /*bc18*/ 	.word	0x00000001
        /*bc1c*/ 	.word	0x00000001
.L_47:


//--------------------- .nv.callgraph             --------------------------
	.section	.nv.callgraph,"",@"SHT_CUDA_CALLGRAPH"
	.align	4
	.sectionentsize	8
	.align		4
        /*0000*/ 	.word	0x00000000
	.align		4
        /*0004*/ 	.word	0xffffffff
	.align		4
        /*0008*/ 	.word	0x00000000
	.align		4
        /*000c*/ 	.word	0xfffffffe
	.align		4
        /*0010*/ 	.word	0x00000000
	.align		4
        /*0014*/ 	.word	0xfffffffd
	.align		4
        /*0018*/ 	.word	0x00000000
	.align		4
        /*001c*/ 	.word	0xfffffffc


//--------------------- .nv.rel.action            --------------------------
	.section	.nv.rel.action,"",@"SHT_CUDA_RELOCINFO"
	.align	8
	.sectionentsize	8
        /*0000*/ 	.byte	0x73, 0x00, 0x00, 0x00, 0x00, 0x00, 0x00, 0x00, 0x00, 0x00, 0x00, 0x11, 0x25, 0x00, 0x05, 0x36


//--------------------- .nv.constant0.matmul_kernel --------------------------
	.section	.nv.constant0.matmul_kernel,"a",@progbits
	.sectionflags	@""
	.align	4
.nv.constant0.matmul_kernel:
	.zero		432


//--------------------- .text.matmul_kernel       --------------------------
	.section	.text.matmul_kernel,"ax",@progbits
	.sectioninfo	@"SHI_REGISTERS=255"
	.align	128
        .global         matmul_kernel
        .type           matmul_kernel,@function
        .size           matmul_kernel,(.L_x_3 - matmul_kernel)
        .other          matmul_kernel,@"STO_CUDA_ENTRY STV_DEFAULT"
matmul_kernel:
.text.matmul_kernel:
[----:B------:R-:W-:Y:S02]  /*0000*/  IMAD.MOV.U32 R1, RZ, RZ, c[0x0][0x28] ;  /* 0x00000a00ff017624 */ /* 0x000fe400078e00ff */
[----:B------:R-:W-:Y:S01]  /*0010*/  IMAD.MOV.U32 R0, RZ, RZ, c[0x0][0x17c] ;  /* 0x00005f00ff007624 */ /* 0x000fe200078e00ff */
[----:B------:R-:W1:Y:S01]  /*0020*/  S2R R7, SR_CTAID.X ;  /* 0x0000000000077919 */ /* 0x000e620000002500 */
[----:B------:R-:W-:Y:S01]  /*0030*/  IMAD.MOV.U32 R20, RZ, RZ, c[0x0][0x180] ;  /* 0x00006000ff147624 */ /* 0x000fe200078e00ff */
[----:B------:R-:W-:Y:S01]  /*0040*/  IADD3 R1, R1, -0x19b0, RZ ;  /* 0xffffe65001017810 */ /* 0x000fe20007ffe0ff */
[----:B------:R-:W-:Y:S01]  /*0050*/  ULDC.64 UR8, c[0x0][0x118] ;  /* 0x0000460000087ab9 */ /* 0x000fe20000000a00 */
[----:B------:R-:W-:Y:S01]  /*0060*/  IADD3 R0, R0, 0x3f, RZ ;  /* 0x0000003f00007810 */ /* 0x000fe20007ffe0ff */
[----:B------:R-:W2:Y:S01]  /*0070*/  S2R R18, SR_TID.X ;  /* 0x0000000000127919 */ /* 0x000ea20000002100 */
[----:B------:R-:W-:Y:S02]  /*0080*/  IADD3 R13, R20, -0x1, RZ ;  /* 0xffffffff140d7810 */ /* 0x000fe40007ffe0ff */
[----:B------:R-:W-:-:S04]  /*0090*/  SHF.R.S32.HI R3, RZ, 0x1f, R0 ;  /* 0x0000001fff037819 */ /* 0x000fc80000011400 */
[----:B------:R-:W-:-:S04]  /*00a0*/  LEA.HI R3, R3, R0, RZ, 0x6 ;  /* 0x0000000003037211 */ /* 0x000fc800078f30ff */
[----:B------:R-:W-:-:S04]  /*00b0*/  SHF.R.S32.HI R3, RZ, 0x6, R3 ;  /* 0x00000006ff037819 */ /* 0x000fc80000011403 */
[----:B------:R-:W-:-:S04]  /*00c0*/  SHF.L.U32 R4, R3, 0x3, RZ ;  /* 0x0000000303047819 */ /* 0x000fc800000006ff */
[-C--:B------:R-:W-:Y:S02]  /*00d0*/  IABS R5, R4.reuse ;  /* 0x0000000400057213 */ /* 0x080fe40000000000 */
[----:B-1----:R-:W-:Y:S02]  /*00e0*/  IABS R8, R7 ;  /* 0x0000000700087213 */ /* 0x002fe40000000000 */
[----:B------:R-:W1:Y:S01]  /*00f0*/  I2F.RP R0, R5 ;  /* 0x0000000500007306 */ /* 0x000e620000209400 */
[----:B------:R-:W-:-:S07]  /*0100*/  IABS R10, R4 ;  /* 0x00000004000a7213 */ /* 0x000fce0000000000 */
[----:B-1----:R-:W1:Y:S02]  /*0110*/  MUFU.RCP R0, R0 ;  /* 0x0000000000007308 */ /* 0x002e640000001000 */
[----:B-1----:R-:W-:Y:S01]  /*0120*/  IADD3 R2, R0, 0xffffffe, RZ ;  /* 0x0ffffffe00027810 */ /* 0x002fe20007ffe0ff */
[----:B------:R-:W-:-:S05]  /*0130*/  IMAD.MOV R0, RZ, RZ, -R10 ;  /* 0x000000ffff007224 */ /* 0x000fca00078e0a0a */
[----:B------:R1:W3:Y:S02]  /*0140*/  F2I.FTZ.U32.TRUNC.NTZ R3, R2 ;  /* 0x0000000200037305 */ /* 0x0002e4000021f000 */
[----:B-1----:R-:W-:Y:S01]  /*0150*/  MOV R2, RZ ;  /* 0x000000ff00027202 */ /* 0x002fe20000000f00 */
[----:B---3--:R-:W-:-:S04]  /*0160*/  IMAD.MOV R6, RZ, RZ, -R3 ;  /* 0x000000ffff067224 */ /* 0x008fc800078e0a03 */
[----:B------:R-:W-:Y:S02]  /*0170*/  IMAD R9, R6, R5, RZ ;  /* 0x0000000506097224 */ /* 0x000fe400078e02ff */
[----:B------:R-:W-:Y:S01]  /*0180*/  IMAD.MOV.U32 R6, RZ, RZ, R8 ;  /* 0x000000ffff067224 */ /* 0x000fe200078e0008 */
[----:B------:R-:W-:Y:S01]  /*0190*/  IABS R8, c[0x0][0x17c] ;  /* 0x00005f0000087a13 */ /* 0x000fe20000000000 */
[----:B------:R-:W-:-:S06]  /*01a0*/  IMAD.HI.U32 R3, R3, R9, R2 ;  /* 0x0000000903037227 */ /* 0x000fcc00078e0002 */
[----:B------:R-:W-:-:S04]  /*01b0*/  IMAD.HI.U32 R3, R3, R6, RZ ;  /* 0x0000000603037227 */ /* 0x000fc800078e00ff */
[----:B------:R-:W-:-:S05]  /*01c0*/  IMAD R0, R3, R0, R6 ;  /* 0x0000000003007224 */ /* 0x000fca00078e0206 */
[----:B------:R-:W-:-:S13]  /*01d0*/  ISETP.GT.U32.AND P1, PT, R5, R0, PT ;  /* 0x000000000500720c */ /* 0x000fda0003f24070 */
[----:B------:R-:W-:Y:S01]  /*01e0*/  @!P1 IMAD.IADD R0, R0, 0x1, -R5 ;  /* 0x0000000100009824 */ /* 0x000fe200078e0a05 */
[----:B------:R-:W-:Y:S02]  /*01f0*/  @!P1 IADD3 R3, R3, 0x1, RZ ;  /* 0x0000000103039810 */ /* 0x000fe40007ffe0ff */
[----:B------:R-:W-:Y:S02]  /*0200*/  ISETP.NE.AND P1, PT, R4, RZ, PT ;  /* 0x000000ff0400720c */ /* 0x000fe40003f25270 */
[----:B------:R-:W-:Y:S02]  /*0210*/  ISETP.GE.U32.AND P0, PT, R0, R5, PT ;  /* 0x000000050000720c */ /* 0x000fe40003f06070 */
[----:B------:R-:W-:-:S04]  /*0220*/  LOP3.LUT R0, R7, R4, RZ, 0x3c, !PT ;  /* 0x0000000407007212 */ /* 0x000fc800078e3cff */
[----:B------:R-:W-:Y:S02]  /*0230*/  ISETP.GE.AND P2, PT, R0, RZ, PT ;  /* 0x000000ff0000720c */ /* 0x000fe40003f46270 */
[----:B------:R-:W-:-:S04]  /*0240*/  MOV R0, c[0x0][0x178] ;  /* 0x00005e0000007a02 */ /* 0x000fc80000000f00 */
[----:B------:R-:W-:Y:S02]  /*0250*/  IADD3 R0, R0, 0x7f, RZ ;  /* 0x0000007f00007810 */ /* 0x000fe40007ffe0ff */
[----:B------:R-:W-:-:S05]  /*0260*/  @P0 IADD3 R3, R3, 0x1, RZ ;  /* 0x0000000103030810 */ /* 0x000fca0007ffe0ff */
[----:B------:R-:W-:Y:S01]  /*0270*/  IMAD.MOV.U32 R2, RZ, RZ, R3 ;  /* 0x000000ffff027224 */ /* 0x000fe200078e0003 */
[----:B------:R-:W-:-:S03]  /*0280*/  SHF.R.S32.HI R3, RZ, 0x1f, R0 ;  /* 0x0000001fff037819 */ /* 0x000fc60000011400 */
[----:B------:R-:W-:Y:S01]  /*0290*/  @!P2 IMAD.MOV R2, RZ, RZ, -R2 ;  /* 0x000000ffff02a224 */ /* 0x000fe200078e0a02 */
[----:B------:R-:W-:Y:S02]  /*02a0*/  @!P1 LOP3.LUT R2, RZ, R4, RZ, 0x33, !PT ;  /* 0x00000004ff029212 */ /* 0x000fe400078e33ff */
[----:B------:R-:W-:Y:S02]  /*02b0*/  LEA.HI R3, R3, R0, RZ, 0x7 ;  /* 0x0000000003037211 */ /* 0x000fe400078f38ff */
[----:B------:R-:W-:Y:S01]  /*02c0*/  SHF.L.U32 R12, R2, 0x3, RZ ;  /* 0x00000003020c7819 */ /* 0x000fe200000006ff */
[----:B------:R-:W-:-:S03]  /*02d0*/  IMAD.MOV R2, RZ, RZ, -R2 ;  /* 0x000000ffff027224 */ /* 0x000fc600078e0a02 */
[----:B------:R-:W-:Y:S01]  /*02e0*/  LEA.HI.SX32 R3, R3, -R12, 0x19 ;  /* 0x8000000c03037211 */ /* 0x000fe200078fcaff */
[----:B------:R-:W-:Y:S01]  /*02f0*/  IMAD R14, R4, R2, R7 ;  /* 0x00000002040e7224 */ /* 0x000fe200078e0207 */
[----:B------:R-:W-:Y:S01]  /*0300*/  MOV R2, R8 ;  /* 0x0000000800027202 */ /* 0x000fe20000000f00 */
[----:B------:R-:W-:Y:S01]  /*0310*/  IMAD.MOV.U32 R4, RZ, RZ, RZ ;  /* 0x000000ffff047224 */ /* 0x000fe200078e00ff */
[----:B------:R-:W-:Y:S02]  /*0320*/  IMNMX R9, R3, 0x8, PT ;  /* 0x0000000803097817 */ /* 0x000fe40003800200 */
[----:B------:R-:W-:Y:S01]  /*0330*/  IABS R7, R14 ;  /* 0x0000000e00077213 */ /* 0x000fe20000000000 */
[----:B------:R-:W1:Y:S01]  /*0340*/  I2F.RP R8, R2 ;  /* 0x0000000200087306 */ /* 0x000e620000209400 */
[----:B------:R-:W-:-:S07]  /*0350*/  IABS R6, R9 ;  /* 0x0000000900067213 */ /* 0x000fce0000000000 */
[----:B------:R-:W3:Y:S08]  /*0360*/  I2F.RP R0, R6 ;  /* 0x0000000600007306 */ /* 0x000ef00000209400 */
[----:B-1----:R-:W-:Y:S08]  /*0370*/  MUFU.RCP R8, R8 ;  /* 0x0000000800087308 */ /* 0x002ff00000001000 */
[----:B---3--:R-:W1:Y:S02]  /*0380*/  MUFU.RCP R0, R0 ;  /* 0x0000000000007308 */ /* 0x008e640000001000 */
[----:B-1----:R-:W-:-:S02]  /*0390*/  IADD3 R5, R0, 0xffffffe, RZ ;  /* 0x0ffffffe00057810 */ /* 0x002fc40007ffe0ff */
[----:B------:R-:W-:-:S04]  /*03a0*/  IABS R0, R9 ;  /* 0x0000000900007213 */ /* 0x000fc80000000000 */
[----:B------:R-:W1:Y:S02]  /*03b0*/  F2I.FTZ.U32.TRUNC.NTZ R5, R5 ;  /* 0x0000000500057305 */ /* 0x000e64000021f000 */
[----:B-1----:R-:W-:-:S04]  /*03c0*/  IMAD.MOV R3, RZ, RZ, -R5 ;  /* 0x000000ffff037224 */ /* 0x002fc800078e0a05 */
[----:B------:R-:W-:-:S04]  /*03d0*/  IMAD R3, R3, R6, RZ ;  /* 0x0000000603037224 */ /* 0x000fc800078e02ff */
[----:B------:R-:W-:Y:S01]  /*03e0*/  IMAD.HI.U32 R4, R5, R3, R4 ;  /* 0x0000000305047227 */ /* 0x000fe200078e0004 */
[----:B------:R-:W-:-:S03]  /*03f0*/  IABS R5, c[0x0][0x178] ;  /* 0x00005e0000057a13 */ /* 0x000fc60000000000 */
[----:B------:R-:W-:Y:S01]  /*0400*/  IMAD.MOV.U32 R3, RZ, RZ, R7 ;  /* 0x000000ffff037224 */ /* 0x000fe200078e0007 */
[----:B------:R-:W-:Y:S01]  /*0410*/  IADD3 R7, RZ, -R0, RZ ;  /* 0x80000000ff077210 */ /* 0x000fe20007ffe0ff */
[----:B------:R-:W-:Y:S02]  /*0420*/  IMAD.MOV.U32 R0, RZ, RZ, R5 ;  /* 0x000000ffff007224 */ /* 0x000fe400078e0005 */
[----:B------:R-:W-:Y:S02]  /*0430*/  IMAD.HI.U32 R4, R4, R3, RZ ;  /* 0x0000000304047227 */ /* 0x000fe400078e00ff */
[----:B------:R-:W1:Y:S02]  /*0440*/  I2F.RP R5, R0 ;  /* 0x0000000000057306 */ /* 0x000e640000209400 */
[----:B------:R-:W-:-:S05]  /*0450*/  IMAD R3, R4, R7, R3 ;  /* 0x0000000704037224 */ /* 0x000fca00078e0203 */
[----:B------:R-:W-:Y:S01]  /*0460*/  ISETP.GT.U32.AND P1, PT, R6, R3, PT ;  /* 0x000000030600720c */ /* 0x000fe20003f24070 */
[----:B-1----:R-:W1:-:S12]  /*0470*/  MUFU.RCP R5, R5 ;  /* 0x0000000500057308 */ /* 0x002e580000001000 */
[----:B------:R-:W-:Y:S01]  /*0480*/  @!P1 IMAD.IADD R3, R3, 0x1, -R6 ;  /* 0x0000000103039824 */ /* 0x000fe200078e0a06 */
[----:B------:R-:W-:Y:S02]  /*0490*/  @!P1 IADD3 R4, R4, 0x1, RZ ;  /* 0x0000000104049810 */ /* 0x000fe40007ffe0ff */
[----:B------:R-:W-:Y:S02]  /*04a0*/  ISETP.NE.AND P1, PT, R9, RZ, PT ;  /* 0x000000ff0900720c */ /* 0x000fe40003f25270 */
[----:B------:R-:W-:Y:S02]  /*04b0*/  ISETP.GE.U32.AND P0, PT, R3, R6, PT ;  /* 0x000000060300720c */ /* 0x000fe40003f06070 */
[----:B------:R-:W-:Y:S02]  /*04c0*/  IADD3 R6, R8, 0xffffffe, RZ ;  /* 0x0ffffffe08067810 */ /* 0x000fe40007ffe0ff */
[----:B------:R-:W-:Y:S02]  /*04d0*/  LOP3.LUT R3, R14, R9, RZ, 0x3c, !PT ;  /* 0x000000090e037212 */ /* 0x000fe400078e3cff */
[----:B------:R3:W4:Y:S02]  /*04e0*/  F2I.FTZ.U32.TRUNC.NTZ R7, R6 ;  /* 0x0000000600077305 */ /* 0x000724000021f000 */
[----:B------:R-:W-:-:S05]  /*04f0*/  ISETP.GE.AND P2, PT, R3, RZ, PT ;  /* 0x000000ff0300720c */ /* 0x000fca0003f46270 */
[----:B------:R-:W-:Y:S01]  /*0500*/  @P0 IADD3 R4, R4, 0x1, RZ ;  /* 0x0000000104040810 */ /* 0x000fe20007ffe0ff */
[----:B---3--:R-:W-:-:S03]  /*0510*/  IMAD.MOV.U32 R6, RZ, RZ, RZ ;  /* 0x000000ffff067224 */ /* 0x008fc600078e00ff */
[----:B------:R-:W-:Y:S02]  /*0520*/  MOV R11, R4 ;  /* 0x00000004000b7202 */ /* 0x000fe40000000f00 */
[----:B-1----:R-:W-:-:S03]  /*0530*/  IADD3 R4, R5, 0xffffffe, RZ ;  /* 0x0ffffffe05047810 */ /* 0x002fc60007ffe0ff */
[----:B------:R-:W-:Y:S01]  /*0540*/  @!P2 IMAD.MOV R11, RZ, RZ, -R11 ;  /* 0x000000ffff0ba224 */ /* 0x000fe200078e0a0b */
[----:B------:R-:W1:Y:S01]  /*0550*/  F2I.FTZ.U32.TRUNC.NTZ R5, R4 ;  /* 0x0000000400057305 */ /* 0x000e62000021f000 */
[----:B----4-:R-:W-:Y:S01]  /*0560*/  IMAD.MOV R3, RZ, RZ, -R7 ;  /* 0x000000ffff037224 */ /* 0x010fe200078e0a07 */
[----:B------:R-:W-:Y:S02]  /*0570*/  @!P1 LOP3.LUT R11, RZ, R9, RZ, 0x33, !PT ;  /* 0x00000009ff0b9212 */ /* 0x000fe400078e33ff */
[----:B------:R-:W-:Y:S01]  /*0580*/  ISETP.GE.U32.AND P2, PT, R13, 0x7fffffc0, PT ;  /* 0x7fffffc00d00780c */ /* 0x000fe20003f46070 */
[----:B------:R-:W-:Y:S01]  /*0590*/  IMAD R3, R3, R2, RZ ;  /* 0x0000000203037224 */ /* 0x000fe200078e02ff */
[----:B------:R-:W-:-:S03]  /*05a0*/  SHF.L.U32 R144, R11, 0x6, RZ ;  /* 0x000000060b907819 */ /* 0x000fc600000006ff */
[----:B------:R-:W-:Y:S01]  /*05b0*/  IMAD.HI.U32 R3, R7, R3, R6 ;  /* 0x0000000307037227 */ /* 0x000fe200078e0006 */
[----:B------:R-:W-:Y:S01]  /*05c0*/  IABS R8, R144 ;  /* 0x0000009000087213 */ /* 0x000fe20000000000 */
[----:B------:R-:W-:Y:S01]  /*05d0*/  STL [R1+0x3ac], R144 ;  /* 0x0003ac9001007387 */ /* 0x000fe20000100800 */
[C---:B------:R-:W-:Y:S01]  /*05e0*/  IADD3 R136, R144.reuse, 0x6, RZ ;  /* 0x0000000690887810 */ /* 0x040fe20007ffe0ff */
[----:B------:R-:W-:Y:S01]  /*05f0*/  IMAD.MOV R6, RZ, RZ, -R11 ;  /* 0x000000ffff067224 */ /* 0x000fe200078e0a0b */
[C---:B------:R-:W-:Y:S02]  /*0600*/  IADD3 R126, R144.reuse, 0xb, RZ ;  /* 0x0000000b907e7810 */ /* 0x040fe40007ffe0ff */
[----:B-1----:R-:W-:Y:S01]  /*0610*/  IADD3 R4, RZ, -R5, RZ ;  /* 0x80000005ff047210 */ /* 0x002fe20007ffe0ff */
[----:B------:R-:W-:Y:S01]  /*0620*/  IMAD R6, R9, R6, R14 ;  /* 0x0000000609067224 */ /* 0x000fe200078e020e */
[----:B------:R-:W-:Y:S02]  /*0630*/  IABS R21, R136 ;  /* 0x0000008800157213 */ /* 0x000fe40000000000 */
[----:B------:R-:W-:Y:S01]  /*0640*/  IABS R31, R126 ;  /* 0x0000007e001f7213 */ /* 0x000fe20000000000 */
[----:B------:R-:W-:Y:S01]  /*0650*/  IMAD.MOV.U32 R11, RZ, RZ, R4 ;  /* 0x000000ffff0b7224 */ /* 0x000fe200078e0004 */
[C---:B------:R-:W-:Y:S01]  /*0660*/  IADD3 R116, R144.reuse, 0x10, RZ ;  /* 0x0000001090747810 */ /* 0x040fe20007ffe0ff */
[----:B------:R-:W-:Y:S01]  /*0670*/  IMAD.HI.U32 R4, R3, R8, RZ ;  /* 0x0000000803047227 */ /* 0x000fe200078e00ff */
[----:B------:R-:W-:-:S02]  /*0680*/  IADD3 R106, R144, 0x15, RZ ;  /* 0x00000015906a7810 */ /* 0x000fc40007ffe0ff */
[----:B------:R-:W-:Y:S01]  /*0690*/  IABS R41, R116 ;  /* 0x0000007400297213 */ /* 0x000fe20000000000 */
[----:B------:R-:W-:Y:S01]  /*06a0*/  IMAD R9, R11, R0, RZ ;  /* 0x000000000b097224 */ /* 0x000fe200078e02ff */
[----:B------:R-:W-:Y:S01]  /*06b0*/  IADD3 R11, -R4, RZ, RZ ;  /* 0x000000ff040b7210 */ /* 0x000fe20007ffe1ff */
[----:B------:R-:W-:Y:S01]  /*06c0*/  IMAD.MOV.U32 R4, RZ, RZ, RZ ;  /* 0x000000ffff047224 */ /* 0x000fe200078e00ff */
[----:B------:R-:W-:Y:S02]  /*06d0*/  IABS R51, R106 ;  /* 0x0000006a00337213 */ /* 0x000fe40000000000 */
[----:B------:R-:W-:Y:S01]  /*06e0*/  IADD3 R96, R144, 0x1a, RZ ;  /* 0x0000001a90607810 */ /* 0x000fe20007ffe0ff */
[----:B------:R-:W-:Y:S01]  /*06f0*/  IMAD.HI.U32 R4, R5, R9, R4 ;  /* 0x0000000905047227 */ /* 0x000fe200078e0004 */
[----:B------:R-:W-:Y:S02]  /*0700*/  IADD3 R5, R12, R6, RZ ;  /* 0x000000060c057210 */ /* 0x000fe40007ffe0ff */
[----:B------:R-:W-:Y:S01]  /*0710*/  IABS R61, R96 ;  /* 0x00000060003d7213 */ /* 0x000fe20000000000 */
[----:B------:R-:W-:Y:S01]  /*0720*/  IMAD.HI.U32 R12, R3, R21, RZ ;  /* 0x00000015030c7227 */ /* 0x000fe200078e00ff */
[----:B------:R-:W-:-:S02]  /*0730*/  IADD3 R86, R144, 0x1f, RZ ;  /* 0x0000001f90567810 */ /* 0x000fc40007ffe0ff */
[----:B------:R-:W-:Y:S01]  /*0740*/  IADD3 R76, R144, 0x24, RZ ;  /* 0x00000024904c7810 */ /* 0x000fe20007ffe0ff */
[----:B------:R-:W-:Y:S01]  /*0750*/  IMAD.MOV R12, RZ, RZ, -R12 ;  /* 0x000000ffff0c7224 */ /* 0x000fe200078e0a0c */
[----:B------:R-:W-:Y:S01]  /*0760*/  IABS R71, R86 ;  /* 0x0000005600477213 */ /* 0x000fe20000000000 */
[C---:B------:R-:W-:Y:S01]  /*0770*/  IMAD R9, R2.reuse, R11, R8 ;  /* 0x0000000b02097224 */ /* 0x040fe200078e0208 */
[----:B------:R-:W-:Y:S01]  /*0780*/  IABS R81, R76 ;  /* 0x0000004c00517213 */ /* 0x000fe20000000000 */
[----:B------:R-:W-:Y:S01]  /*0790*/  IMAD R21, R2, R12, R21 ;  /* 0x0000000c02157224 */ /* 0x000fe200078e0215 */
[C---:B------:R-:W-:Y:S01]  /*07a0*/  IADD3 R66, R144.reuse, 0x29, RZ ;  /* 0x0000002990427810 */ /* 0x040fe20007ffe0ff */
[----:B------:R-:W-:Y:S01]  /*07b0*/  IMAD.HI.U32 R12, R3, R31, RZ ;  /* 0x0000001f030c7227 */ /* 0x000fe200078e00ff */
[C---:B------:R-:W-:Y:S02]  /*07c0*/  IADD3 R56, R144.reuse, 0x2e, RZ ;  /* 0x0000002e90387810 */ /* 0x040fe40007ffe0ff */
[----:B------:R-:W-:Y:S01]  /*07d0*/  IABS R91, R66 ;  /* 0x00000042005b7213 */ /* 0x000fe20000000000 */
[----:B------:R-:W-:Y:S01]  /*07e0*/  IMAD.MOV R12, RZ, RZ, -R12 ;  /* 0x000000ffff0c7224 */ /* 0x000fe200078e0a0c */
[----:B------:R-:W-:Y:S01]  /*07f0*/  IABS R101, R56 ;  /* 0x0000003800657213 */ /* 0x000fe20000000000 */
[----:B------:R-:W-:Y:S01]  /*0800*/  IMAD.SHL.U32 R5, R5, 0x80, RZ ;  /* 0x0000008005057824 */ /* 0x000fe200078e00ff */
[----:B------:R-:W-:Y:S01]  /*0810*/  IADD3 R46, R144, 0x33, RZ ;  /* 0x00000033902e7810 */ /* 0x000fe20007ffe0ff */
[----:B------:R-:W-:Y:S01]  /*0820*/  IMAD R31, R2, R12, R31 ;  /* 0x0000000c021f7224 */ /* 0x000fe200078e021f */
[----:B------:R-:W-:Y:S01]  /*0830*/  IADD3 R24, R144, 0x3f, RZ ;  /* 0x0000003f90187810 */ /* 0x000fe20007ffe0ff */
[----:B------:R-:W-:Y:S01]  /*0840*/  IMAD.HI.U32 R12, R3, R41, RZ ;  /* 0x00000029030c7227 */ /* 0x000fe200078e00ff */
[----:B------:R-:W-:-:S02]  /*0850*/  IABS R111, R46 ;  /* 0x0000002e006f7213 */ /* 0x000fc40000000000 */
[----:B------:R-:W-:Y:S02]  /*0860*/  IADD3 R143, R144, 0x1, RZ ;  /* 0x00000001908f7810 */ /* 0x000fe40007ffe0ff */
[----:B------:R-:W-:Y:S02]  /*0870*/  IADD3 R12, -R12, RZ, RZ ;  /* 0x000000ff0c0c7210 */ /* 0x000fe40007ffe1ff */
[----:B------:R-:W-:Y:S01]  /*0880*/  IABS R113, R24 ;  /* 0x0000001800717213 */ /* 0x000fe20000000000 */
[----:B------:R-:W-:Y:S01]  /*0890*/  STL [R1+0x1180], R143 ;  /* 0x0011808f01007387 */ /* 0x000fe20000100800 */
[----:B------:R-:W-:Y:S01]  /*08a0*/  IABS R10, R143 ;  /* 0x0000008f000a7213 */ /* 0x000fe20000000000 */
[C---:B------:R-:W-:Y:S01]  /*08b0*/  IMAD R41, R2.reuse, R12, R41 ;  /* 0x0000000c02297224 */ /* 0x040fe200078e0229 */
[----:B------:R-:W-:Y:S01]  /*08c0*/  ISETP.GT.U32.AND P0, PT, R2, R9, PT ;  /* 0x000000090200720c */ /* 0x000fe20003f04070 */
[----:B------:R-:W-:Y:S01]  /*08d0*/  IMAD.HI.U32 R12, R3, R51, RZ ;  /* 0x00000033030c7227 */ /* 0x000fe200078e00ff */
[----:B------:R-:W-:-:S02]  /*08e0*/  IADD3 R142, R144, 0x2, RZ ;  /* 0x00000002908e7810 */ /* 0x000fc40007ffe0ff */
[C---:B------:R-:W-:Y:S01]  /*08f0*/  IADD3 R141, R144.reuse, 0x3, RZ ;  /* 0x00000003908d7810 */ /* 0x040fe20007ffe0ff */
[----:B------:R-:W-:Y:S01]  /*0900*/  IMAD.MOV R12, RZ, RZ, -R12 ;  /* 0x000000ffff0c7224 */ /* 0x000fe200078e0a0c */
[C---:B------:R-:W-:Y:S01]  /*0910*/  IADD3 R140, R144.reuse, 0x4, RZ ;  /* 0x00000004908c7810 */ /* 0x040fe20007ffe0ff */
[C---:B------:R-:W-:Y:S01]  /*0920*/  IMAD.HI.U32 R7, R3.reuse, R10, RZ ;  /* 0x0000000a03077227 */ /* 0x040fe200078e00ff */
[----:B------:R-:W-:Y:S01]  /*0930*/  IABS R13, R142 ;  /* 0x0000008e000d7213 */ /* 0x000fe20000000000 */
[----:B------:R-:W-:Y:S01]  /*0940*/  STL [R1+0xfe4], R142 ;  /* 0x000fe48e01007387 */ /* 0x000fe20000100800 */
[----:B------:R-:W-:Y:S01]  /*0950*/  IADD3 R138, R144, 0x5, RZ ;  /* 0x00000005908a7810 */ /* 0x000fe20007ffe0ff */
[----:B------:R-:W-:Y:S01]  /*0960*/  IMAD R51, R2, R12, R51 ;  /* 0x0000000c02337224 */ /* 0x000fe200078e0233 */
[----:B------:R-:W-:Y:S01]  /*0970*/  IABS R15, R141 ;  /* 0x0000008d000f7213 */ /* 0x000fe20000000000 */
[C---:B------:R-:W-:Y:S01]  /*0980*/  IMAD.HI.U32 R12, R3.reuse, R61, RZ ;  /* 0x0000003d030c7227 */ /* 0x040fe200078e00ff */
[----:B------:R-:W-:Y:S01]  /*0990*/  IABS R17, R140 ;  /* 0x0000008c00117213 */ /* 0x000fe20000000000 */
[----:B------:R-:W-:Y:S01]  /*09a0*/  STL [R1+0x1184], R141 ;  /* 0x0011848d01007387 */ /* 0x000fe20000100800 */
[----:B------:R-:W-:Y:S01]  /*09b0*/  IABS R19, R138 ;  /* 0x0000008a00137213 */ /* 0x000fe20000000000 */
[----:B------:R-:W-:Y:S01]  /*09c0*/  IMAD.MOV R12, RZ, RZ, -R12 ;  /* 0x000000ffff0c7224 */ /* 0x000fe200078e0a0c */
[C---:B------:R-:W-:Y:S01]  /*09d0*/  IADD3 R134, R144.reuse, 0x7, RZ ;  /* 0x0000000790867810 */ /* 0x040fe20007ffe0ff */
[----:B------:R-:W-:Y:S01]  /*09e0*/  IMAD.MOV R7, RZ, RZ, -R7 ;  /* 0x000000ffff077224 */ /* 0x000fe200078e0a07 */
[----:B------:R-:W-:Y:S01]  /*09f0*/  IADD3 R132, R144, 0x8, RZ ;  /* 0x0000000890847810 */ /* 0x000fe20007ffe0ff */
[----:B------:R-:W-:Y:S01]  /*0a00*/  IMAD R61, R2, R12, R61 ;  /* 0x0000000c023d7224 */ /* 0x000fe200078e023d */
[----:B------:R-:W-:Y:S01]  /*0a10*/  IABS R23, R134 ;  /* 0x0000008600177213 */ /* 0x000fe20000000000 */
[C---:B------:R-:W-:Y:S01]  /*0a20*/  IMAD.HI.U32 R12, R3.reuse, R71, RZ ;  /* 0x00000047030c7227 */ /* 0x040fe200078e00ff */
[----:B------:R-:W-:Y:S01]  /*0a30*/  IADD3 R130, R144, 0x9, RZ ;  /* 0x0000000990827810 */ /* 0x000fe20007ffe0ff */
[----:B------:R-:W-:Y:S01]  /*0a40*/  STL [R1+0x1188], R140 ;  /* 0x0011888c01007387 */ /* 0x000fe20000100800 */
[----:B------:R-:W-:Y:S01]  /*0a50*/  IABS R25, R132 ;  /* 0x0000008400197213 */ /* 0x000fe20000000000 */
[----:B------:R-:W-:Y:S01]  /*0a60*/  IMAD R11, R2, R7, R10 ;  /* 0x00000007020b7224 */ /* 0x000fe200078e020a */
[----:B------:R-:W-:Y:S01]  /*0a70*/  IADD3 R12, -R12, RZ, RZ ;  /* 0x000000ff0c0c7210 */ /* 0x000fe20007ffe1ff */
[C---:B------:R-:W-:Y:S01]  /*0a80*/  IMAD.HI.U32 R6, R3.reuse, R13, RZ ;  /* 0x0000000d03067227 */ /* 0x040fe200078e00ff */
[----:B------:R-:W-:Y:S01]  /*0a90*/  IADD3 R128, R144, 0xa, RZ ;  /* 0x0000000a90807810 */ /* 0x000fe20007ffe0ff */
[----:B------:R-:W-:Y:S01]  /*0aa0*/  STL [R1+0x118c], R138 ;  /* 0x00118c8a01007387 */ /* 0x000fe20000100800 */
[C---:B------:R-:W-:Y:S01]  /*0ab0*/  ISETP.GT.U32.AND P3, PT, R2.reuse, R11, PT ;  /* 0x0000000b0200720c */ /* 0x040fe20003f64070 */
[----:B------:R-:W-:Y:S01]  /*0ac0*/  IMAD R71, R2, R12, R71 ;  /* 0x0000000c02477224 */ /* 0x000fe200078e0247 */
[----:B------:R-:W-:Y:S01]  /*0ad0*/  IABS R27, R130 ;  /* 0x00000082001b7213 */ /* 0x000fe20000000000 */
[C---:B------:R-:W-:Y:S01]  /*0ae0*/  IMAD.HI.U32 R12, R3.reuse, R81, RZ ;  /* 0x00000051030c7227 */ /* 0x040fe200078e00ff */
[----:B------:R-:W-:Y:S01]  /*0af0*/  IABS R29, R128 ;  /* 0x00000080001d7213 */ /* 0x000fe20000000000 */
[----:B------:R-:W-:Y:S01]  /*0b00*/  STL [R1+0x1190], R136 ;  /* 0x0011908801007387 */ /* 0x000fe20000100800 */
        /* <DEDUP_REMOVED lines=20> */
[----:B------:R-:W-:Y:S01]  /*0c50*/  IADD3 R8, -R8, RZ, RZ ;  /* 0x000000ff08087210 */ /* 0x000fe20007ffe1ff */
[----:B------:R-:W-:Y:S01]  /*0c60*/  IMAD.HI.U32 R12, R3, R101, RZ ;  /* 0x00000065030c7227 */ /* 0x000fe200078e00ff */
[----:B------:R-:W-:Y:S01]  /*0c70*/  IADD3 R110, R144, 0x13, RZ ;  /* 0x00000013906e7810 */ /* 0x000fe20007ffe0ff */
[----:B------:R-:W-:Y:S01]  /*0c80*/  STL [R1+0x11b8], R128 ;  /* 0x0011b88001007387 */ /* 0x000fe20000100800 */
[----:B------:R-:W-:Y:S01]  /*0c90*/  IABS R45, R112 ;  /* 0x00000070002d7213 */ /* 0x000fe20000000000 */
[----:B------:R-:W-:Y:S01]  /*0ca0*/  @!P0 IMAD.IADD R9, R9, 0x1, -R2 ;  /* 0x0000000109098824 */ /* 0x000fe200078e0a02 */
[----:B------:R-:W-:Y:S01]  /*0cb0*/  IADD3 R12, -R12, RZ, RZ ;  /* 0x000000ff0c0c7210 */ /* 0x000fe20007ffe1ff */
[----:B------:R-:W-:Y:S01]  /*0cc0*/  IMAD.MOV R6, RZ, RZ, -R6 ;  /* 0x000000ffff067224 */ /* 0x000fe200078e0a06 */
[----:B------:R-:W-:Y:S01]  /*0cd0*/  IABS R43, R114 ;  /* 0x00000072002b7213 */ /* 0x000fe20000000000 */
[C---:B------:R-:W-:Y:S01]  /*0ce0*/  IMAD.HI.U32 R10, R3.reuse, R19, RZ ;  /* 0x00000013030a7227 */ /* 0x040fe200078e00ff */
[C---:B------:R-:W-:Y:S01]  /*0cf0*/  ISETP.GT.U32.AND P0, PT, R2.reuse, R9, PT ;  /* 0x000000090200720c */ /* 0x040fe20003f04070 */
[----:B------:R-:W-:Y:S01]  /*0d00*/  STL [R1+0x11d0], R126 ;  /* 0x0011d07e01007387 */ /* 0x000fe20000100800 */
[----:B------:R-:W-:Y:S01]  /*0d10*/  IABS R47, R110 ;  /* 0x0000006e002f7213 */ /* 0x000fe20000000000 */
[----:B------:R-:W-:Y:S01]  /*0d20*/  IMAD R101, R2, R12, R101 ;  /* 0x0000000c02657224 */ /* 0x000fe200078e0265 */
[C---:B------:R-:W-:Y:S01]  /*0d30*/  IADD3 R108, R144.reuse, 0x14, RZ ;  /* 0x00000014906c7810 */ /* 0x040fe20007ffe0ff */
[C---:B------:R-:W-:Y:S01]  /*0d40*/  IMAD.HI.U32 R12, R3.reuse, R111, RZ ;  /* 0x0000006f030c7227 */ /* 0x040fe200078e00ff */
[C---:B------:R-:W-:Y:S01]  /*0d50*/  IADD3 R104, R144.reuse, 0x16, RZ ;  /* 0x0000001690687810 */ /* 0x040fe20007ffe0ff */
[----:B------:R-:W-:Y:S01]  /*0d60*/  STL [R1+0x11cc], R124 ;  /* 0x0011cc7c01007387 */ /* 0x000fe20000100800 */
[----:B------:R-:W-:Y:S01]  /*0d70*/  IABS R49, R108 ;  /* 0x0000006c00317213 */ /* 0x000fe20000000000 */
[----:B------:R-:W-:Y:S01]  /*0d80*/  IMAD.MOV R12, RZ, RZ, -R12 ;  /* 0x000000ffff0c7224 */ /* 0x000fe200078e0a0c */
[C---:B------:R-:W-:Y:S01]  /*0d90*/  IADD3 R100, R144.reuse, 0x18, RZ ;  /* 0x0000001890647810 */ /* 0x040fe20007ffe0ff */
[----:B------:R-:W-:Y:S01]  /*0da0*/  IMAD.MOV R7, RZ, RZ, -R7 ;  /* 0x000000ffff077224 */ /* 0x000fe200078e0a07 */
[----:B------:R-:W-:Y:S01]  /*0db0*/  IADD3 R102, R144, 0x17, RZ ;  /* 0x0000001790667810 */ /* 0x000fe20007ffe0ff */
[----:B------:R-:W-:Y:S01]  /*0dc0*/  IMAD R111, R2, R12, R111 ;  /* 0x0000000c026f7224 */ /* 0x000fe200078e026f */
[----:B------:R-:W-:Y:S01]  /*0dd0*/  IADD3 R98, R144, 0x19, RZ ;  /* 0x0000001990627810 */ /* 0x000fe20007ffe0ff */
[C---:B------:R-:W-:Y:S01]  /*0de0*/  IMAD.HI.U32 R12, R3.reuse, R113, RZ ;  /* 0x00000071030c7227 */ /* 0x040fe200078e00ff */
[----:B------:R-:W-:Y:S01]  /*0df0*/  IABS R53, R104 ;  /* 0x0000006800357213 */ /* 0x000fe20000000000 */
[----:B------:R-:W-:Y:S01]  /*0e00*/  STL [R1+0x11e0], R122 ;  /* 0x0011e07a01007387 */ /* 0x000fe20000100800 */
[----:B------:R-:W-:Y:S01]  /*0e10*/  IABS R57, R100 ;  /* 0x0000006400397213 */ /* 0x000fe20000000000 */
[----:B------:R-:W-:Y:S01]  /*0e20*/  IMAD.MOV R12, RZ, RZ, -R12 ;  /* 0x000000ffff0c7224 */ /* 0x000fe200078e0a0c */
[----:B------:R-:W-:Y:S01]  /*0e30*/  IABS R55, R102 ;  /* 0x0000006600377213 */ /* 0x000fe20000000000 */
[C---:B------:R-:W-:Y:S01]  /*0e40*/  IMAD R13, R2.reuse, R6, R13 ;  /* 0x00000006020d7224 */ /* 0x040fe200078e020d */
[----:B------:R-:W-:Y:S01]  /*0e50*/  IABS R59, R98 ;  /* 0x00000062003b7213 */ /* 0x000fe20000000000 */
[----:B------:R-:W-:Y:S01]  /*0e60*/  IMAD R113, R2, R12, R113 ;  /* 0x0000000c02717224 */ /* 0x000fe200078e0271 */
[----:B------:R-:W-:Y:S01]  /*0e70*/  IADD3 R94, R144, 0x1b, RZ ;  /* 0x0000001b905e7810 */ /* 0x000fe20007ffe0ff */
[----:B------:R-:W-:Y:S01]  /*0e80*/  IMAD.MOV R10, RZ, RZ, -R10 ;  /* 0x000000ffff0a7224 */ /* 0x000fe200078e0a0a */
[C---:B------:R-:W-:Y:S01]  /*0e90*/  ISETP.GT.U32.AND P6, PT, R2.reuse, R13, PT ;  /* 0x0000000d0200720c */ /* 0x040fe20003fc4070 */
[C---:B------:R-:W-:Y:S01]  /*0ea0*/  IMAD R15, R2.reuse, R7, R15 ;  /* 0x00000007020f7224 */ /* 0x040fe200078e020f */
[C---:B------:R-:W-:Y:S01]  /*0eb0*/  ISETP.GT.U32.AND P4, PT, R2.reuse, R113, PT ;  /* 0x000000710200720c */ /* 0x040fe20003f84070 */
[----:B------:R-:W-:Y:S01]  /*0ec0*/  IMAD.HI.U32 R6, R3, R23, RZ ;  /* 0x0000001703067227 */ /* 0x000fe200078e00ff */
[----:B------:R-:W-:Y:S01]  /*0ed0*/  IABS R63, R94 ;  /* 0x0000005e003f7213 */ /* 0x000fe20000000000 */
[----:B------:R-:W-:Y:S01]  /*0ee0*/  STL [R1+0x11e8], R120 ;  /* 0x0011e87801007387 */ /* 0x000fe20000100800 */
[C---:B------:R-:W-:Y:S01]  /*0ef0*/  ISETP.GT.U32.AND P1, PT, R2.reuse, R15, PT ;  /* 0x0000000f0200720c */ /* 0x040fe20003f24070 */
[----:B------:R-:W-:Y:S01]  /*0f00*/  IMAD R17, R2, R8, R17 ;  /* 0x0000000802117224 */ /* 0x000fe200078e0211 */
[----:B------:R-:W-:Y:S01]  /*0f10*/  IADD3 R6, -R6, RZ, RZ ;  /* 0x000000ff06067210 */ /* 0x000fe20007ffe1ff */
[----:B------:R-:W-:Y:S01]  /*0f20*/  IMAD R19, R2, R10, R19 ;  /* 0x0000000a02137224 */ /* 0x000fe200078e0213 */
[----:B------:R-:W-:Y:S01]  /*0f30*/  IADD3 R92, R144, 0x1c, RZ ;  /* 0x0000001c905c7810 */ /* 0x000fe20007ffe0ff */
[--C-:B------:R-:W-:Y:S01]  /*0f40*/  @!P0 IMAD.IADD R9, R9, 0x1, -R2.reuse ;  /* 0x0000000109098824 */ /* 0x100fe200078e0a02 */
[C---:B------:R-:W-:Y:S01]  /*0f50*/  ISETP.GT.U32.AND P5, PT, R2.reuse, R17, PT ;  /* 0x000000110200720c */ /* 0x040fe20003fa4070 */
[C---:B------:R-:W-:Y:S01]  /*0f60*/  IMAD R23, R2.reuse, R6, R23 ;  /* 0x0000000602177224 */ /* 0x040fe200078e0217 */
[C---:B------:R-:W-:Y:S01]  /*0f70*/  ISETP.GT.U32.AND P0, PT, R2.reuse, R21, PT ;  /* 0x000000150200720c */ /* 0x040fe20003f04070 */
[--C-:B------:R-:W-:Y:S01]  /*0f80*/  @!P3 IMAD.IADD R11, R11, 0x1, -R2.reuse ;  /* 0x000000010b0bb824 */ /* 0x100fe200078e0a02 */
[-C--:B------:R-:W-:Y:S01]  /*0f90*/  @!P4 IADD3 R113, R113, -R2.reuse, RZ ;  /* 0x800000027171c210 */ /* 0x080fe20007ffe0ff */
[----:B------:R-:W-:Y:S01]  /*0fa0*/  IMAD.HI.U32 R7, R3, R25, RZ ;  /* 0x0000001903077227 */ /* 0x000fe200078e00ff */
[C---:B------:R-:W-:Y:S01]  /*0fb0*/  ISETP.GT.U32.AND P4, PT, R2.reuse, R19, PT ;  /* 0x000000130200720c */ /* 0x040fe20003f84070 */
[----:B------:R-:W-:Y:S01]  /*0fc0*/  STL [R1+0x1200], R118 ;  /* 0x0012007601007387 */ /* 0x000fe20000100800 */
[C---:B------:R-:W-:Y:S01]  /*0fd0*/  ISETP.GT.U32.AND P3, PT, R2.reuse, R23, PT ;  /* 0x000000170200720c */ /* 0x040fe20003f64070 */
[--C-:B------:R-:W-:Y:S01]  /*0fe0*/  @!P1 IMAD.IADD R15, R15, 0x1, -R2.reuse ;  /* 0x000000010f0f9824 */ /* 0x100fe200078e0a02 */
[----:B------:R-:W-:Y:S01]  /*0ff0*/  @!P6 IADD3 R13, R13, -R2, RZ ;  /* 0x800000020d0de210 */ /* 0x000fe20007ffe0ff */
[----:B------:R-:W-:Y:S01]  /*1000*/  IMAD.HI.U32 R8, R3, R27, RZ ;  /* 0x0000001b03087227 */ /* 0x000fe200078e00ff */
[C---:B------:R-:W-:Y:S01]  /*1010*/  ISETP.GT.U32.AND P6, PT, R2.reuse, R113, PT ;  /* 0x000000710200720c */ /* 0x040fe20003fc4070 */
[----:B------:R-:W-:Y:S01]  /*1020*/  STL [R1+0x11fc], R116 ;  /* 0x0011fc7401007387 */ /* 0x000fe20000100800 */
[C---:B------:R-:W-:Y:S01]  /*1030*/  ISETP.GT.U32.AND P1, PT, R2.reuse, R11, PT ;  /* 0x0000000b0200720c */ /* 0x040fe20003f24070 */
[--C-:B------:R-:W-:Y:S01]  /*1040*/  @!P5 IMAD.IADD R17, R17, 0x1, -R2.reuse ;  /* 0x000000011111d824 */ /* 0x100fe200078e0a02 */
[C---:B------:R-:W-:Y:S01]  /*1050*/  ISETP.GT.U32.AND P5, PT, R2.reuse, R13, PT ;  /* 0x0000000d0200720c */ /* 0x040fe20003fa4070 */
[----:B------:R-:W-:Y:S01]  /*1060*/  IMAD.MOV R7, RZ, RZ, -R7 ;  /* 0x000000ffff077224 */ /* 0x000fe200078e0a07 */
[----:B------:R-:W-:Y:S01]  /*1070*/  IABS R65, R92 ;  /* 0x0000005c00417213 */ /* 0x000fe20000000000 */
[----:B------:R-:W-:Y:S01]  /*1080*/  IMAD.HI.U32 R10, R3, R29, RZ ;  /* 0x0000001d030a7227 */ /* 0x000fe200078e00ff */
[-C--:B------:R-:W-:Y:S01]  /*1090*/  @!P4 IADD3 R19, R19, -R2.reuse, RZ ;  /* 0x800000021313c210 */ /* 0x080fe20007ffe0ff */
[----:B------:R-:W-:Y:S01]  /*10a0*/  STL [R1+0x1210], R114 ;  /* 0x0012107201007387 */ /* 0x000fe20000100800 */
[C---:B------:R-:W-:Y:S01]  /*10b0*/  ISETP.GT.U32.AND P4, PT, R2.reuse, R15, PT ;  /* 0x0000000f0200720c */ /* 0x040fe20003f84070 */
[----:B------:R-:W-:Y:S01]  /*10c0*/  @!P0 IMAD.IADD R21, R21, 0x1, -R2 ;  /* 0x0000000115158824 */ /* 0x000fe200078e0a02 */
[----:B------:R-:W-:Y:S01]  /*10d0*/  ISETP.GT.U32.AND P0, PT, R2, R17, PT ;  /* 0x000000110200720c */ /* 0x000fe20003f04070 */
[----:B------:R-:W-:Y:S01]  /*10e0*/  IMAD.MOV R8, RZ, RZ, -R8 ;  /* 0x000000ffff087224 */ /* 0x000fe200078e0a08 */
[----:B------:R-:W-:Y:S01]  /*10f0*/  IADD3 R10, -R10, RZ, RZ ;  /* 0x000000ff0a0a7210 */ /* 0x000fe20007ffe1ff */
[C---:B------:R-:W-:Y:S01]  /*1100*/  IMAD R25, R2.reuse, R7, R25 ;  /* 0x0000000702197224 */ /* 0x040fe200078e0219 */
[----:B------:R-:W-:Y:S01]  /*1110*/  @!P1 IADD3 R11, R11, -R2, RZ ;  /* 0x800000020b0b9210 */ /* 0x000fe20007ffe0ff */
[--C-:B------:R-:W-:Y:S01]  /*1120*/  @!P3 IMAD.IADD R23, R23, 0x1, -R2.reuse ;  /* 0x000000011717b824 */ /* 0x100fe200078e0a02 */
[C---:B------:R-:W-:Y:S01]  /*1130*/  ISETP.GT.U32.AND P3, PT, R2.reuse, R19, PT ;  /* 0x000000130200720c */ /* 0x040fe20003f64070 */
[C---:B------:R-:W-:Y:S01]  /*1140*/  IMAD R27, R2.reuse, R8, R27 ;  /* 0x00000008021b7224 */ /* 0x040fe200078e021b */
[C---:B------:R-:W-:Y:S01]  /*1150*/  ISETP.GT.U32.AND P1, PT, R2.reuse, R21, PT ;  /* 0x000000150200720c */ /* 0x040fe20003f24070 */
[--C-:B------:R-:W-:Y:S01]  /*1160*/  @!P6 IMAD.IADD R113, R113, 0x1, -R2.reuse ;  /* 0x000000017171e824 */ /* 0x100fe200078e0a02 */
[----:B------:R-:W-:Y:S01]  /*1170*/  ISETP.GT.U32.AND P6, PT, R2, R25, PT ;  /* 0x000000190200720c */ /* 0x000fe20003fc4070 */
[----:B------:R-:W-:Y:S01]  /*1180*/  IMAD.HI.U32 R6, R3, R33, RZ ;  /* 0x0000002103067227 */ /* 0x000fe200078e00ff */
[----:B------:R-:W-:Y:S01]  /*1190*/  IADD3 R90, R144, 0x1d, RZ ;  /* 0x0000001d905a7810 */ /* 0x000fe20007ffe0ff */
[----:B------:R-:W-:Y:S01]  /*11a0*/  STL [R1+0x1218], R112 ;  /* 0x0012187001007387 */ /* 0x000fe20000100800 */
[----:B------:R-:W-:Y:S01]  /*11b0*/  @!P0 IADD3 R17, R17, -R2, RZ ;  /* 0x8000000211118210 */ /* 0x000fe20007ffe0ff */
[----:B------:R-:W-:Y:S01]  /*11c0*/  IMAD R29, R2, R10, R29 ;  /* 0x0000000a021d7224 */ /* 0x000fe200078e021d */
[----:B------:R-:W-:Y:S01]  /*11d0*/  IADD3 R88, R144, 0x1e, RZ ;  /* 0x0000001e90587810 */ /* 0x000fe20007ffe0ff */
[----:B------:R-:W-:Y:S01]  /*11e0*/  IMAD.HI.U32 R7, R3, R35, RZ ;  /* 0x0000002303077227 */ /* 0x000fe200078e00ff */
[----:B------:R-:W-:Y:S01]  /*11f0*/  IABS R67, R90 ;  /* 0x0000005a00437213 */ /* 0x000fe20000000000 */
[----:B------:R-:W-:Y:S01]  /*1200*/  STL [R1+0x1230], R110 ;  /* 0x0012306e01007387 */ /* 0x000fe20000100800 */
[C---:B------:R-:W-:Y:S01]  /*1210*/  ISETP.GT.U32.AND P0, PT, R2.reuse, R29, PT ;  /* 0x0000001d0200720c */ /* 0x040fe20003f04070 */
[--C-:B------:R-:W-:Y:S01]  /*1220*/  @!P5 IMAD.IADD R13, R13, 0x1, -R2.reuse ;  /* 0x000000010d0dd824 */ /* 0x100fe200078e0a02 */
[C---:B------:R-:W-:Y:S01]  /*1230*/  ISETP.GT.U32.AND P5, PT, R2.reuse, R23, PT ;  /* 0x000000170200720c */ /* 0x040fe20003fa4070 */
[----:B------:R-:W-:Y:S01]  /*1240*/  @!P4 IMAD.IADD R15, R15, 0x1, -R2 ;  /* 0x000000010f0fc824 */ /* 0x000fe200078e0a02 */
[C---:B------:R-:W-:Y:S01]  /*1250*/  ISETP.GT.U32.AND P4, PT, R2.reuse, R27, PT ;  /* 0x0000001b0200720c */ /* 0x040fe20003f84070 */
[----:B------:R-:W-:Y:S01]  /*1260*/  IMAD.MOV R6, RZ, RZ, -R6 ;  /* 0x000000ffff067224 */ /* 0x000fe200078e0a06 */
[----:B------:R-:W-:Y:S01]  /*1270*/  IADD3 R7, -R7, RZ, RZ ;  /* 0x000000ff07077210 */ /* 0x000fe20007ffe1ff */
[----:B------:R-:W-:Y:S01]  /*1280*/  IMAD.HI.U32 R8, R3, R37, RZ ;  /* 0x0000002503087227 */ /* 0x000fe200078e00ff */
[----:B------:R-:W-:Y:S01]  /*1290*/  @!P1 IADD3 R21, R21, -R2, RZ ;  /* 0x8000000215159210 */ /* 0x000fe20007ffe0ff */
[----:B------:R-:W-:Y:S01]  /*12a0*/  STL [R1+0x122c], R108 ;  /* 0x00122c6c01007387 */ /* 0x000fe20000100800 */
[----:B------:R-:W-:Y:S01]  /*12b0*/  IABS R69, R88 ;  /* 0x0000005800457213 */ /* 0x000fe20000000000 */
[----:B------:R-:W-:Y:S01]  /*12c0*/  IMAD R33, R2, R6, R33 ;  /* 0x0000000602217224 */ /* 0x000fe200078e0221 */
[----:B------:R-:W-:Y:S01]  /*12d0*/  IADD3 R84, R144, 0x20, RZ ;  /* 0x0000002090547810 */ /* 0x000fe20007ffe0ff */
[----:B------:R-:W-:Y:S01]  /*12e0*/  @!P3 IMAD.IADD R19, R19, 0x1, -R2 ;  /* 0x000000011313b824 */ /* 0x000fe200078e0a02 */
[C---:B------:R-:W-:Y:S01]  /*12f0*/  ISETP.GT.U32.AND P3, PT, R2.reuse, R31, PT ;  /* 0x0000001f0200720c */ /* 0x040fe20003f64070 */
[----:B------:R-:W-:Y:S01]  /*1300*/  IMAD.MOV R8, RZ, RZ, -R8 ;  /* 0x000000ffff087224 */ /* 0x000fe200078e0a08 */
[----:B------:R-:W-:Y:S01]  /*1310*/  ISETP.GT.U32.AND P1, PT, R2, R33, PT ;  /* 0x000000210200720c */ /* 0x000fe20003f24070 */
[----:B------:R-:W-:Y:S01]  /*1320*/  IMAD.HI.U32 R10, R3, R39, RZ ;  /* 0x00000027030a7227 */ /* 0x000fe200078e00ff */
[----:B------:R-:W-:Y:S01]  /*1330*/  @!P5 IADD3 R23, R23, -R2, RZ ;  /* 0x800000021717d210 */ /* 0x000fe20007ffe0ff */
[----:B------:R-:W-:Y:S01]  /*1340*/  STL [R1+0x1240], R106 ;  /* 0x0012406a01007387 */ /* 0x000fe20000100800 */
[----:B------:R-:W-:Y:S01]  /*1350*/  IADD3 R80, R144, 0x22, RZ ;  /* 0x0000002290507810 */ /* 0x000fe20007ffe0ff */
[----:B------:R-:W-:Y:S01]  /*1360*/  IMAD R35, R2, R7, R35 ;  /* 0x0000000702237224 */ /* 0x000fe200078e0223 */
[----:B------:R-:W-:Y:S01]  /*1370*/  IADD3 R82, R144, 0x21, RZ ;  /* 0x0000002190527810 */ /* 0x000fe20007ffe0ff */
[----:B------:R-:W-:Y:S01]  /*1380*/  @!P6 IMAD.IADD R25, R25, 0x1, -R2 ;  /* 0x000000011919e824 */ /* 0x000fe200078e0a02 */
[----:B------:R-:W-:Y:S01]  /*1390*/  IABS R73, R84 ;  /* 0x0000005400497213 */ /* 0x000fe20000000000 */
[C---:B------:R-:W-:Y:S01]  /*13a0*/  IMAD R37, R2.reuse, R8, R37 ;  /* 0x0000000802257224 */ /* 0x040fe200078e0225 */
[C---:B------:R-:W-:Y:S01]  /*13b0*/  ISETP.GT.U32.AND P6, PT, R2.reuse, R35, PT ;  /* 0x000000230200720c */ /* 0x040fe20003fc4070 */
[----:B------:R-:W-:Y:S01]  /*13c0*/  IMAD.MOV R10, RZ, RZ, -R10 ;  /* 0x000000ffff0a7224 */ /* 0x000fe200078e0a0a */
[C---:B------:R-:W-:Y:S01]  /*13d0*/  ISETP.GT.U32.AND P5, PT, R2.reuse, R25, PT ;  /* 0x000000190200720c */ /* 0x040fe20003fa4070 */
[--C-:B------:R-:W-:Y:S01]  /*13e0*/  @!P4 IMAD.IADD R27, R27, 0x1, -R2.reuse ;  /* 0x000000011b1bc824 */ /* 0x100fe200078e0a02 */
[C---:B------:R-:W-:Y:S01]  /*13f0*/  ISETP.GT.U32.AND P4, PT, R2.reuse, R37, PT ;  /* 0x000000250200720c */ /* 0x040fe20003f84070 */
[C---:B------:R-:W-:Y:S01]  /*1400*/  IMAD R39, R2.reuse, R10, R39 ;  /* 0x0000000a02277224 */ /* 0x040fe200078e0227 */
[----:B------:R-:W-:Y:S01]  /*1410*/  @!P1 IADD3 R33, R33, -R2, RZ ;  /* 0x8000000221219210 */ /* 0x000fe20007ffe0ff */
[--C-:B------:R-:W-:Y:S01]  /*1420*/  @!P0 IMAD.IADD R29, R29, 0x1, -R2.reuse ;  /* 0x000000011d1d8824 */ /* 0x100fe200078e0a02 */
[C---:B------:R-:W-:Y:S01]  /*1430*/  ISETP.GT.U32.AND P0, PT, R2.reuse, R27, PT ;  /* 0x0000001b0200720c */ /* 0x040fe20003f04070 */
[--C-:B------:R-:W-:Y:S01]  /*1440*/  @!P3 IMAD.IADD R31, R31, 0x1, -R2.reuse ;  /* 0x000000011f1fb824 */ /* 0x100fe200078e0a02 */
[C---:B------:R-:W-:Y:S01]  /*1450*/  ISETP.GT.U32.AND P3, PT, R2.reuse, R39, PT ;  /* 0x000000270200720c */ /* 0x040fe20003f64070 */
[----:B------:R-:W-:Y:S01]  /*1460*/  IMAD.HI.U32 R7, R3, R45, RZ ;  /* 0x0000002d03077227 */ /* 0x000fe200078e00ff */
[C---:B------:R-:W-:Y:S01]  /*1470*/  ISETP.GT.U32.AND P1, PT, R2.reuse, R41, PT ;  /* 0x000000290200720c */ /* 0x040fe20003f24070 */
[----:B------:R-:W-:Y:S01]  /*1480*/  STL [R1+0x1248], R104 ;  /* 0x0012486801007387 */ /* 0x000fe20000100800 */
[----:B------:R-:W-:Y:S01]  /*1490*/  IABS R77, R80 ;  /* 0x00000050004d7213 */ /* 0x000fe20000000000 */
[--C-:B------:R-:W-:Y:S01]  /*14a0*/  @!P6 IMAD.IADD R35, R35, 0x1, -R2.reuse ;  /* 0x000000012323e824 */ /* 0x100fe200078e0a02 */
[----:B------:R-:W-:Y:S01]  /*14b0*/  @!P5 IADD3 R25, R25, -R2, RZ ;  /* 0x800000021919d210 */ /* 0x000fe20007ffe0ff */
[--C-:B------:R-:W-:Y:S01]  /*14c0*/  @!P4 IMAD.IADD R37, R37, 0x1, -R2.reuse ;  /* 0x000000012525c824 */ /* 0x100fe200078e0a02 */
[C---:B------:R-:W-:Y:S01]  /*14d0*/  ISETP.GT.U32.AND P5, PT, R2.reuse, R33, PT ;  /* 0x000000210200720c */ /* 0x040fe20003fa4070 */
[C---:B------:R-:W-:Y:S01]  /*14e0*/  IMAD.HI.U32 R6, R3.reuse, R43, RZ ;  /* 0x0000002b03067227 */ /* 0x040fe200078e00ff */
[C---:B------:R-:W-:Y:S01]  /*14f0*/  ISETP.GT.U32.AND P4, PT, R2.reuse, R31, PT ;  /* 0x0000001f0200720c */ /* 0x040fe20003f84070 */
[----:B------:R-:W-:Y:S01]  /*1500*/  STL [R1+0x1260], R102 ;  /* 0x0012606601007387 */ /* 0x000fe20000100800 */
[C---:B------:R-:W-:Y:S01]  /*1510*/  ISETP.GT.U32.AND P6, PT, R2.reuse, R29, PT ;  /* 0x0000001d0200720c */ /* 0x040fe20003fc4070 */
[----:B------:R-:W-:Y:S01]  /*1520*/  IMAD.HI.U32 R8, R3, R47, RZ ;  /* 0x0000002f03087227 */ /* 0x000fe200078e00ff */
[----:B------:R-:W-:Y:S01]  /*1530*/  IABS R75, R82 ;  /* 0x00000052004b7213 */ /* 0x000fe20000000000 */
[----:B------:R-:W-:Y:S01]  /*1540*/  STL [R1+0x125c], R100 ;  /* 0x00125c6401007387 */ /* 0x000fe20000100800 */
[-C--:B------:R-:W-:Y:S01]  /*1550*/  @!P1 IADD3 R41, R41, -R2.reuse, RZ ;  /* 0x8000000229299210 */ /* 0x080fe20007ffe0ff */
[--C-:B------:R-:W-:Y:S01]  /*1560*/  @!P0 IMAD.IADD R27, R27, 0x1, -R2.reuse ;  /* 0x000000011b1b8824 */ /* 0x100fe200078e0a02 */
[----:B------:R-:W-:Y:S01]  /*1570*/  ISETP.GT.U32.AND P0, PT, R2, R35, PT ;  /* 0x000000230200720c */ /* 0x000fe20003f04070 */
[----:B------:R-:W-:Y:S01]  /*1580*/  IMAD.MOV R7, RZ, RZ, -R7 ;  /* 0x000000ffff077224 */ /* 0x000fe200078e0a07 */
[----:B------:R-:W-:Y:S01]  /*1590*/  IADD3 R8, -R8, RZ, RZ ;  /* 0x000000ff08087210 */ /* 0x000fe20007ffe1ff */
[----:B------:R-:W-:Y:S01]  /*15a0*/  @!P3 IMAD.IADD R39, R39, 0x1, -R2 ;  /* 0x000000012727b824 */ /* 0x000fe200078e0a02 */
[C---:B------:R-:W-:Y:S01]  /*15b0*/  ISETP.GT.U32.AND P3, PT, R2.reuse, R37, PT ;  /* 0x000000250200720c */ /* 0x040fe20003f64070 */
[----:B------:R-:W-:Y:S01]  /*15c0*/  IMAD.MOV R6, RZ, RZ, -R6 ;  /* 0x000000ffff067224 */ /* 0x000fe200078e0a06 */
[----:B------:R-:W-:Y:S01]  /*15d0*/  @!P5 IADD3 R33, R33, -R2, RZ ;  /* 0x800000022121d210 */ /* 0x000fe20007ffe0ff */
[C---:B------:R-:W-:Y:S01]  /*15e0*/  IMAD.HI.U32 R10, R3.reuse, R49, RZ ;  /* 0x00000031030a7227 */ /* 0x040fe200078e00ff */
[----:B------:R-:W-:Y:S01]  /*15f0*/  ISETP.GT.U32.AND P1, PT, R2, R39, PT ;  /* 0x000000270200720c */ /* 0x000fe20003f24070 */
[----:B------:R-:W-:Y:S01]  /*1600*/  STL [R1+0x1270], R98 ;  /* 0x0012706201007387 */ /* 0x000fe20000100800 */
[----:B------:R-:W-:Y:S01]  /*1610*/  IADD3 R78, R144, 0x23, RZ ;  /* 0x00000023904e7810 */ /* 0x000fe20007ffe0ff */
[----:B------:R-:W-:Y:S01]  /*1620*/  IMAD R45, R2, R7, R45 ;  /* 0x00000007022d7224 */ /* 0x000fe200078e022d */
[----:B------:R-:W-:Y:S01]  /*1630*/  IADD3 R72, R144, 0x26, RZ ;  /* 0x0000002690487810 */ /* 0x000fe20007ffe0ff */
[C---:B------:R-:W-:Y:S01]  /*1640*/  IMAD R43, R2.reuse, R6, R43 ;  /* 0x00000006022b7224 */ /* 0x040fe200078e022b */
[----:B------:R-:W-:Y:S01]  /*1650*/  IABS R79, R78 ;  /* 0x0000004e004f7213 */ /* 0x000fe20000000000 */
[----:B------:R-:W-:Y:S01]  /*1660*/  IMAD.MOV R10, RZ, RZ, -R10 ;  /* 0x000000ffff0a7224 */ /* 0x000fe200078e0a0a */
[C---:B------:R-:W-:Y:S01]  /*1670*/  ISETP.GT.U32.AND P5, PT, R2.reuse, R45, PT ;  /* 0x0000002d0200720c */ /* 0x040fe20003fa4070 */
[----:B------:R-:W-:Y:S01]  /*1680*/  IMAD R47, R2, R8, R47 ;  /* 0x00000008022f7224 */ /* 0x000fe200078e022f */
[----:B------:R-:W-:Y:S01]  /*1690*/  IADD3 R70, R144, 0x27, RZ ;  /* 0x0000002790467810 */ /* 0x000fe20007ffe0ff */
[----:B------:R-:W-:Y:S01]  /*16a0*/  IMAD.HI.U32 R6, R3, R53, RZ ;  /* 0x0000003503067227 */ /* 0x000fe200078e00ff */
[----:B------:R-:W-:Y:S01]  /*16b0*/  IABS R85, R72 ;  /* 0x0000004800557213 */ /* 0x000fe20000000000 */
[----:B------:R-:W-:Y:S01]  /*16c0*/  STL [R1+0x1274], R96 ;  /* 0x0012746001007387 */ /* 0x000fe20000100800 */
[----:B------:R-:W-:Y:S01]  /*16d0*/  @!P1 IADD3 R39, R39, -R2, RZ ;  /* 0x8000000227279210 */ /* 0x000fe20007ffe0ff */
[--C-:B------:R-:W-:Y:S01]  /*16e0*/  @!P4 IMAD.IADD R31, R31, 0x1, -R2.reuse ;  /* 0x000000011f1fc824 */ /* 0x100fe200078e0a02 */
[----:B------:R-:W-:Y:S01]  /*16f0*/  ISETP.GT.U32.AND P4, PT, R2, R43, PT ;  /* 0x0000002b0200720c */ /* 0x000fe20003f84070 */
[----:B------:R-:W-:Y:S01]  /*1700*/  IMAD.HI.U32 R8, R3, R57, RZ ;  /* 0x0000003903087227 */ /* 0x000fe200078e00ff */
[----:B------:R-:W-:Y:S01]  /*1710*/  IADD3 R6, -R6, RZ, RZ ;  /* 0x000000ff06067210 */ /* 0x000fe20007ffe1ff */
[----:B------:R-:W-:Y:S01]  /*1720*/  STL [R1+0x126c], R94 ;  /* 0x00126c5e01007387 */ /* 0x000fe20000100800 */
[C---:B------:R-:W-:Y:S01]  /*1730*/  ISETP.GT.U32.AND P1, PT, R2.reuse, R51, PT ;  /* 0x000000330200720c */ /* 0x040fe20003f24070 */
[----:B------:R-:W-:Y:S01]  /*1740*/  IMAD R49, R2, R10, R49 ;  /* 0x0000000a02317224 */ /* 0x000fe200078e0231 */
[----:B------:R-:W-:Y:S01]  /*1750*/  @!P5 IADD3 R45, R45, -R2, RZ ;  /* 0x800000022d2dd210 */ /* 0x000fe20007ffe0ff */
[C---:B------:R-:W-:Y:S01]  /*1760*/  IMAD.HI.U32 R7, R3.reuse, R55, RZ ;  /* 0x0000003703077227 */ /* 0x040fe200078e00ff */
[C---:B------:R-:W-:Y:S01]  /*1770*/  IADD3 R68, R144.reuse, 0x28, RZ ;  /* 0x0000002890447810 */ /* 0x040fe20007ffe0ff */
[----:B------:R-:W-:Y:S01]  /*1780*/  STL [R1+0x1268], R92 ;  /* 0x0012685c01007387 */ /* 0x000fe20000100800 */
[----:B------:R-:W-:Y:S01]  /*1790*/  IADD3 R74, R144, 0x25, RZ ;  /* 0x00000025904a7810 */ /* 0x000fe20007ffe0ff */
[----:B------:R-:W-:Y:S01]  /*17a0*/  IMAD.HI.U32 R10, R3, R59, RZ ;  /* 0x0000003b030a7227 */ /* 0x000fe200078e00ff */
[----:B------:R-:W-:Y:S01]  /*17b0*/  IABS R87, R70 ;  /* 0x0000004600577213 */ /* 0x000fe20000000000 */
[----:B------:R-:W-:Y:S01]  /*17c0*/  STL [R1+0x1264], R90 ;  /* 0x0012645a01007387 */ /* 0x000fe20000100800 */
[----:B------:R-:W-:Y:S01]  /*17d0*/  IABS R89, R68 ;  /* 0x0000004400597213 */ /* 0x000fe20000000000 */
[----:B------:R-:W-:Y:S01]  /*17e0*/  @!P0 IMAD.IADD R35, R35, 0x1, -R2 ;  /* 0x0000000123238824 */ /* 0x000fe200078e0a02 */
[----:B------:R-:W-:Y:S01]  /*17f0*/  ISETP.GT.U32.AND P0, PT, R2, R47, PT ;  /* 0x0000002f0200720c */ /* 0x000fe20003f04070 */
[----:B------:R-:W-:Y:S01]  /*1800*/  IMAD.MOV R8, RZ, RZ, -R8 ;  /* 0x000000ffff087224 */ /* 0x000fe200078e0a08 */
[----:B------:R-:W-:Y:S01]  /*1810*/  IADD3 R10, -R10, RZ, RZ ;  /* 0x000000ff0a0a7210 */ /* 0x000fe20007ffe1ff */
[--C-:B------:R-:W-:Y:S01]  /*1820*/  @!P6 IMAD.IADD R29, R29, 0x1, -R2.reuse ;  /* 0x000000011d1de824 */ /* 0x100fe200078e0a02 */
[C---:B------:R-:W-:Y:S01]  /*1830*/  ISETP.GT.U32.AND P6, PT, R2.reuse, R41, PT ;  /* 0x000000290200720c */ /* 0x040fe20003fc4070 */
[----:B------:R-:W-:Y:S01]  /*1840*/  IMAD.MOV R7, RZ, RZ, -R7 ;  /* 0x000000ffff077224 */ /* 0x000fe200078e0a07 */
[----:B------:R-:W-:Y:S01]  /*1850*/  IABS R83, R74 ;  /* 0x0000004a00537213 */ /* 0x000fe20000000000 */
[--C-:B------:R-:W-:Y:S01]  /*1860*/  @!P3 IMAD.IADD R37, R37, 0x1, -R2.reuse ;  /* 0x000000012525b824 */ /* 0x100fe200078e0a02 */
[C---:B------:R-:W-:Y:S01]  /*1870*/  ISETP.GT.U32.AND P3, PT, R2.reuse, R49, PT ;  /* 0x000000310200720c */ /* 0x040fe20003f64070 */
[----:B------:R-:W-:Y:S01]  /*1880*/  IMAD R57, R2, R8, R57 ;  /* 0x0000000802397224 */ /* 0x000fe200078e0239 */
[----:B------:R-:W-:Y:S01]  /*1890*/  IADD3 R64, R144, 0x2a, RZ ;  /* 0x0000002a90407810 */ /* 0x000fe20007ffe0ff */
[----:B------:R-:W-:Y:S01]  /*18a0*/  IMAD R53, R2, R6, R53 ;  /* 0x0000000602357224 */ /* 0x000fe200078e0235 */
[----:B------:R-:W-:Y:S01]  /*18b0*/  IADD3 R60, R144, 0x2c, RZ ;  /* 0x0000002c903c7810 */ /* 0x000fe20007ffe0ff */
[C---:B------:R-:W-:Y:S01]  /*18c0*/  IMAD R55, R2.reuse, R7, R55 ;  /* 0x0000000702377224 */ /* 0x040fe200078e0237 */
[----:B------:R-:W-:Y:S01]  /*18d0*/  ISETP.GT.U32.AND P5, PT, R2, R57, PT ;  /* 0x000000390200720c */ /* 0x000fe20003fa4070 */
[----:B------:R-:W-:Y:S01]  /*18e0*/  IMAD.HI.U32 R6, R3, R63, RZ ;  /* 0x0000003f03067227 */ /* 0x000fe200078e00ff */
[----:B------:R-:W-:Y:S01]  /*18f0*/  IABS R93, R64 ;  /* 0x00000040005d7213 */ /* 0x000fe20000000000 */
[----:B------:R-:W-:Y:S01]  /*1900*/  STL [R1+0x1258], R88 ;  /* 0x0012585801007387 */ /* 0x000fe20000100800 */
[----:B------:R-:W-:Y:S01]  /*1910*/  IADD3 R58, R144, 0x2d, RZ ;  /* 0x0000002d903a7810 */ /* 0x000fe20007ffe0ff */
[C---:B------:R-:W-:Y:S01]  /*1920*/  IMAD R59, R2.reuse, R10, R59 ;  /* 0x0000000a023b7224 */ /* 0x040fe200078e023b */
[----:B------:R-:W-:Y:S01]  /*1930*/  IABS R97, R60 ;  /* 0x0000003c00617213 */ /* 0x000fe20000000000 */
[----:B------:R-:W-:Y:S01]  /*1940*/  @!P4 IMAD.IADD R43, R43, 0x1, -R2 ;  /* 0x000000012b2bc824 */ /* 0x000fe200078e0a02 */
[C---:B------:R-:W-:Y:S01]  /*1950*/  ISETP.GT.U32.AND P4, PT, R2.reuse, R55, PT ;  /* 0x000000370200720c */ /* 0x040fe20003f84070 */
[----:B------:R-:W-:Y:S01]  /*1960*/  IMAD.MOV R6, RZ, RZ, -R6 ;  /* 0x000000ffff067224 */ /* 0x000fe200078e0a06 */
[----:B------:R-:W-:Y:S01]  /*1970*/  IABS R99, R58 ;  /* 0x0000003a00637213 */ /* 0x000fe20000000000 */
[--C-:B------:R-:W-:Y:S01]  /*1980*/  @!P0 IMAD.IADD R47, R47, 0x1, -R2.reuse ;  /* 0x000000012f2f8824 */ /* 0x100fe200078e0a02 */
[C---:B------:R-:W-:Y:S01]  /*1990*/  ISETP.GT.U32.AND P0, PT, R2.reuse, R59, PT ;  /* 0x0000003b0200720c */ /* 0x040fe20003f04070 */
[----:B------:R-:W-:Y:S01]  /*19a0*/  IMAD R63, R2, R6, R63 ;  /* 0x00000006023f7224 */ /* 0x000fe200078e023f */
[----:B------:R-:W-:Y:S01]  /*19b0*/  IADD3 R62, R144, 0x2b, RZ ;  /* 0x0000002b903e7810 */ /* 0x000fe20007ffe0ff */
[--C-:B------:R-:W-:Y:S01]  /*19c0*/  @!P6 IMAD.IADD R41, R41, 0x1, -R2.reuse ;  /* 0x000000012929e824 */ /* 0x100fe200078e0a02 */
[C---:B------:R-:W-:Y:S01]  /*19d0*/  ISETP.GT.U32.AND P6, PT, R2.reuse, R53, PT ;  /* 0x000000350200720c */ /* 0x040fe20003fc4070 */
[--C-:B------:R-:W-:Y:S01]  /*19e0*/  @!P3 IMAD.IADD R49, R49, 0x1, -R2.reuse ;  /* 0x000000013131b824 */ /* 0x100fe200078e0a02 */
[C---:B------:R-:W-:Y:S01]  /*19f0*/  ISETP.GT.U32.AND P3, PT, R2.reuse, R61, PT ;  /* 0x0000003d0200720c */ /* 0x040fe20003f64070 */
[--C-:B------:R-:W-:Y:S01]  /*1a00*/  @!P1 IMAD.IADD R51, R51, 0x1, -R2.reuse ;  /* 0x0000000133339824 */ /* 0x100fe200078e0a02 */
        /* <DEDUP_REMOVED lines=8> */
[C---:B------:R-:W-:Y:S01]  /*1a90*/  ISETP.GT.U32.AND P0, PT, R2.reuse, R49, PT ;  /* 0x000000310200720c */ /* 0x040fe20003f04070 */
[--C-:B------:R-:W-:Y:S01]  /*1aa0*/  @!P6 IMAD.IADD R53, R53, 0x1, -R2.reuse ;  /* 0x000000013535e824 */ /* 0x100fe200078e0a02 */
[C---:B------:R-:W-:Y:S01]  /*1ab0*/  ISETP.GT.U32.AND P6, PT, R2.reuse, R43, PT ;  /* 0x0000002b0200720c */ /* 0x040fe20003fc4070 */
[----:B------:R-:W-:Y:S01]  /*1ac0*/  IMAD.HI.U32 R8, R3, R67, RZ ;  /* 0x0000004303087227 */ /* 0x000fe200078e00ff */
[-C--:B------:R-:W-:Y:S01]  /*1ad0*/  @!P3 IADD3 R61, R61, -R2.reuse, RZ ;  /* 0x800000023d3db210 */ /* 0x080fe20007ffe0ff */
[----:B------:R-:W-:Y:S01]  /*1ae0*/  STL [R1+0x1250], R84 ;  /* 0x0012505401007387 */ /* 0x000fe20000100800 */
[C---:B------:R-:W-:Y:S01]  /*1af0*/  ISETP.GT.U32.AND P3, PT, R2.reuse, R51, PT ;  /* 0x000000330200720c */ /* 0x040fe20003f64070 */
[--C-:B------:R-:W-:Y:S01]  /*1b00*/  @!P1 IMAD.IADD R63, R63, 0x1, -R2.reuse ;  /* 0x000000013f3f9824 */ /* 0x100fe200078e0a02 */
[C---:B------:R-:W-:Y:S01]  /*1b10*/  ISETP.GT.U32.AND P1, PT, R2.reuse, R53, PT ;  /* 0x000000350200720c */ /* 0x040fe20003f24070 */
[--C-:B------:R-:W-:Y:S01]  /*1b20*/  @!P5 IMAD.IADD R47, R47, 0x1, -R2.reuse ;  /* 0x000000012f2fd824 */ /* 0x100fe200078e0a02 */
[----:B------:R-:W-:Y:S01]  /*1b30*/  IADD3 R7, -R7, RZ, RZ ;  /* 0x000000ff07077210 */ /* 0x000fe20007ffe1ff */
[----:B------:R-:W-:Y:S01]  /*1b40*/  @!P4 IMAD.IADD R45, R45, 0x1, -R2 ;  /* 0x000000012d2dc824 */ /* 0x000fe200078e0a02 */
[C---:B------:R-:W-:Y:S01]  /*1b50*/  ISETP.GT.U32.AND P5, PT, R2.reuse, R57, PT ;  /* 0x000000390200720c */ /* 0x040fe20003fa4070 */
[----:B------:R-:W-:Y:S01]  /*1b60*/  IMAD.HI.U32 R10, R3, R69, RZ ;  /* 0x00000045030a7227 */ /* 0x000fe200078e00ff */
[C---:B------:R-:W-:Y:S01]  /*1b70*/  ISETP.GT.U32.AND P4, PT, R2.reuse, R55, PT ;  /* 0x000000370200720c */ /* 0x040fe20003f84070 */
[----:B------:R-:W-:Y:S01]  /*1b80*/  STL [R1+0x124c], R82 ;  /* 0x00124c5201007387 */ /* 0x000fe20000100800 */
[-C--:B------:R-:W-:Y:S01]  /*1b90*/  @!P0 IADD3 R49, R49, -R2.reuse, RZ ;  /* 0x8000000231318210 */ /* 0x080fe20007ffe0ff */
[----:B------:R-:W-:Y:S01]  /*1ba0*/  IMAD.MOV R8, RZ, RZ, -R8 ;  /* 0x000000ffff087224 */ /* 0x000fe200078e0a08 */
[C---:B------:R-:W-:Y:S01]  /*1bb0*/  ISETP.GT.U32.AND P0, PT, R2.reuse, R59, PT ;  /* 0x0000003b0200720c */ /* 0x040fe20003f04070 */
[----:B------:R-:W-:Y:S01]  /*1bc0*/  IMAD.MOV R10, RZ, RZ, -R10 ;  /* 0x000000ffff0a7224 */ /* 0x000fe200078e0a0a */
[----:B------:R-:W-:Y:S01]  /*1bd0*/  @!P6 IADD3 R43, R43, -R2, RZ ;  /* 0x800000022b2be210 */ /* 0x000fe20007ffe0ff */
[C---:B------:R-:W-:Y:S01]  /*1be0*/  IMAD R65, R2.reuse, R7, R65 ;  /* 0x0000000702417224 */ /* 0x040fe200078e0241 */
[C---:B------:R-:W-:Y:S01]  /*1bf0*/  ISETP.GT.U32.AND P6, PT, R2.reuse, R63, PT ;  /* 0x0000003f0200720c */ /* 0x040fe20003fc4070 */
[--C-:B------:R-:W-:Y:S01]  /*1c00*/  @!P3 IMAD.IADD R51, R51, 0x1, -R2.reuse ;  /* 0x000000013333b824 */ /* 0x100fe200078e0a02 */
[C---:B------:R-:W-:Y:S01]  /*1c10*/  ISETP.GT.U32.AND P3, PT, R2.reuse, R61, PT ;  /* 0x0000003d0200720c */ /* 0x040fe20003f64070 */
[----:B------:R-:W-:Y:S01]  /*1c20*/  IMAD R67, R2, R8, R67 ;  /* 0x0000000802437224 */ /* 0x000fe200078e0243 */
[----:B------:R-:W-:Y:S01]  /*1c30*/  IADD3 R54, R144, 0x2f, RZ ;  /* 0x0000002f90367810 */ /* 0x000fe20007ffe0ff */
[C---:B------:R-:W-:Y:S01]  /*1c40*/  IMAD R69, R2.reuse, R10, R69 ;  /* 0x0000000a02457224 */ /* 0x040fe200078e0245 */
[----:B------:R-:W-:Y:S01]  /*1c50*/  @!P4 IADD3 R55, R55, -R2, RZ ;  /* 0x800000023737c210 */ /* 0x000fe20007ffe0ff */
[----:B------:R-:W-:Y:S01]  /*1c60*/  IMAD.HI.U32 R6, R3, R73, RZ ;  /* 0x0000004903067227 */ /* 0x000fe200078e00ff */
[C---:B------:R-:W-:Y:S01]  /*1c70*/  ISETP.GT.U32.AND P4, PT, R2.reuse, R67, PT ;  /* 0x000000430200720c */ /* 0x040fe20003f84070 */
[----:B------:R-:W-:Y:S01]  /*1c80*/  STL [R1+0x1244], R80 ;  /* 0x0012445001007387 */ /* 0x000fe20000100800 */
[----:B------:R-:W-:Y:S01]  /*1c90*/  IABS R95, R62 ;  /* 0x0000003e005f7213 */ /* 0x000fe20000000000 */
[----:B------:R-:W-:Y:S01]  /*1ca0*/  @!P1 IMAD.IADD R53, R53, 0x1, -R2 ;  /* 0x0000000135359824 */ /* 0x000fe200078e0a02 */
[----:B------:R-:W-:Y:S01]  /*1cb0*/  ISETP.GT.U32.AND P1, PT, R2, R65, PT ;  /* 0x000000410200720c */ /* 0x000fe20003f24070 */
[----:B------:R-:W-:Y:S01]  /*1cc0*/  IMAD.HI.U32 R8, R3, R77, RZ ;  /* 0x0000004d03087227 */ /* 0x000fe200078e00ff */
[----:B------:R-:W-:Y:S01]  /*1cd0*/  IABS R103, R54 ;  /* 0x0000003600677213 */ /* 0x000fe20000000000 */
[----:B------:R-:W-:Y:S01]  /*1ce0*/  STL [R1+0x123c], R78 ;  /* 0x00123c4e01007387 */ /* 0x000fe20000100800 */
[-C--:B------:R-:W-:Y:S01]  /*1cf0*/  @!P3 IADD3 R61, R61, -R2.reuse, RZ ;  /* 0x800000023d3db210 */ /* 0x080fe20007ffe0ff */
[----:B------:R-:W-:Y:S01]  /*1d00*/  IMAD.HI.U32 R7, R3, R75, RZ ;  /* 0x0000004b03077227 */ /* 0x000fe200078e00ff */
[----:B------:R-:W-:Y:S01]  /*1d10*/  IADD3 R8, -R8, RZ, RZ ;  /* 0x000000ff08087210 */ /* 0x000fe20007ffe1ff */
[----:B------:R-:W-:Y:S01]  /*1d20*/  STL [R1+0x1238], R76 ;  /* 0x0012384c01007387 */ /* 0x000fe20000100800 */
[----:B------:R-:W-:Y:S01]  /*1d30*/  IADD3 R52, R144, 0x30, RZ ;  /* 0x0000003090347810 */ /* 0x000fe20007ffe0ff */
[----:B------:R-:W-:Y:S01]  /*1d40*/  IMAD.MOV R6, RZ, RZ, -R6 ;  /* 0x000000ffff067224 */ /* 0x000fe200078e0a06 */
[----:B------:R-:W-:Y:S01]  /*1d50*/  @!P4 IADD3 R67, R67, -R2, RZ ;  /* 0x800000024343c210 */ /* 0x000fe20007ffe0ff */
[--C-:B------:R-:W-:Y:S01]  /*1d60*/  @!P5 IMAD.IADD R57, R57, 0x1, -R2.reuse ;  /* 0x000000013939d824 */ /* 0x100fe200078e0a02 */
[----:B------:R-:W-:Y:S01]  /*1d70*/  ISETP.GT.U32.AND P5, PT, R2, R69, PT ;  /* 0x000000450200720c */ /* 0x000fe20003fa4070 */
[----:B------:R-:W-:Y:S01]  /*1d80*/  IMAD.MOV R7, RZ, RZ, -R7 ;  /* 0x000000ffff077224 */ /* 0x000fe200078e0a07 */
[----:B------:R-:W-:Y:S01]  /*1d90*/  IADD3 R50, R144, 0x31, RZ ;  /* 0x0000003190327810 */ /* 0x000fe20007ffe0ff */
[C---:B------:R-:W-:Y:S01]  /*1da0*/  IMAD R73, R2.reuse, R6, R73 ;  /* 0x0000000602497224 */ /* 0x040fe200078e0249 */
[----:B------:R-:W-:Y:S01]  /*1db0*/  IABS R105, R52 ;  /* 0x0000003400697213 */ /* 0x000fe20000000000 */
[--C-:B------:R-:W-:Y:S01]  /*1dc0*/  @!P0 IMAD.IADD R59, R59, 0x1, -R2.reuse ;  /* 0x000000013b3b8824 */ /* 0x100fe200078e0a02 */
[C---:B------:R-:W-:Y:S01]  /*1dd0*/  ISETP.GT.U32.AND P0, PT, R2.reuse, R71, PT ;  /* 0x000000470200720c */ /* 0x040fe20003f04070 */
[C---:B------:R-:W-:Y:S01]  /*1de0*/  IMAD R75, R2.reuse, R7, R75 ;  /* 0x00000007024b7224 */ /* 0x040fe200078e024b */
[C---:B------:R-:W-:Y:S01]  /*1df0*/  ISETP.GT.U32.AND P3, PT, R2.reuse, R73, PT ;  /* 0x000000490200720c */ /* 0x040fe20003f64070 */
[C---:B------:R-:W-:Y:S01]  /*1e00*/  IMAD R77, R2.reuse, R8, R77 ;  /* 0x00000008024d7224 */ /* 0x040fe200078e024d */
[----:B------:R-:W-:Y:S01]  /*1e10*/  IABS R107, R50 ;  /* 0x00000032006b7213 */ /* 0x000fe20000000000 */
[--C-:B------:R-:W-:Y:S01]  /*1e20*/  @!P6 IMAD.IADD R63, R63, 0x1, -R2.reuse ;  /* 0x000000013f3fe824 */ /* 0x100fe200078e0a02 */
[C---:B------:R-:W-:Y:S01]  /*1e30*/  ISETP.GT.U32.AND P6, PT, R2.reuse, R75, PT ;  /* 0x0000004b0200720c */ /* 0x040fe20003fc4070 */
[--C-:B------:R-:W-:Y:S01]  /*1e40*/  @!P1 IMAD.IADD R65, R65, 0x1, -R2.reuse ;  /* 0x0000000141419824 */ /* 0x100fe200078e0a02 */
[----:B------:R-:W-:Y:S01]  /*1e50*/  ISETP.GT.U32.AND P1, PT, R2, R77, PT ;  /* 0x0000004d0200720c */ /* 0x000fe20003f24070 */
[----:B------:R-:W-:Y:S01]  /*1e60*/  IMAD.HI.U32 R10, R3, R79, RZ ;  /* 0x0000004f030a7227 */ /* 0x000fe200078e00ff */
[C---:B------:R-:W-:Y:S01]  /*1e70*/  IADD3 R48, R144.reuse, 0x32, RZ ;  /* 0x0000003290307810 */ /* 0x040fe20007ffe0ff */
[----:B------:R-:W-:Y:S01]  /*1e80*/  STL [R1+0x1234], R74 ;  /* 0x0012344a01007387 */ /* 0x000fe20000100800 */
[----:B------:R-:W-:Y:S01]  /*1e90*/  IADD3 R44, R144, 0x34, RZ ;  /* 0x00000034902c7810 */ /* 0x000fe20007ffe0ff */
[----:B------:R-:W-:Y:S01]  /*1ea0*/  @!P5 IMAD.IADD R69, R69, 0x1, -R2 ;  /* 0x000000014545d824 */ /* 0x000fe200078e0a02 */
[C---:B------:R-:W-:Y:S01]  /*1eb0*/  ISETP.GT.U32.AND P5, PT, R2.reuse, R65, PT ;  /* 0x000000410200720c */ /* 0x040fe20003fa4070 */
[----:B------:R-:W-:Y:S01]  /*1ec0*/  IMAD.MOV R10, RZ, RZ, -R10 ;  /* 0x000000ffff0a7224 */ /* 0x000fe200078e0a0a */
[----:B------:R-:W-:Y:S01]  /*1ed0*/  @!P3 IADD3 R73, R73, -R2, RZ ;  /* 0x800000024949b210 */ /* 0x000fe20007ffe0ff */
[--C-:B------:R-:W-:Y:S01]  /*1ee0*/  @!P0 IMAD.IADD R71, R71, 0x1, -R2.reuse ;  /* 0x0000000147478824 */ /* 0x100fe200078e0a02 */
[C---:B------:R-:W-:Y:S01]  /*1ef0*/  ISETP.GT.U32.AND P0, PT, R2.reuse, R67, PT ;  /* 0x000000430200720c */ /* 0x040fe20003f04070 */
[C---:B------:R-:W-:Y:S01]  /*1f00*/  IMAD R79, R2.reuse, R10, R79 ;  /* 0x0000000a024f7224 */ /* 0x040fe200078e024f */
[C---:B------:R-:W-:Y:S01]  /*1f10*/  ISETP.GT.U32.AND P3, PT, R2.reuse, R69, PT ;  /* 0x000000450200720c */ /* 0x040fe20003f64070 */
        /* <DEDUP_REMOVED lines=9> */
[C---:B------:R-:W-:Y:S01]  /*1fb0*/  ISETP.GT.U32.AND P5, PT, R2.reuse, R75, PT ;  /* 0x0000004b0200720c */ /* 0x040fe20003fa4070 */
[----:B------:R-:W-:Y:S01]  /*1fc0*/  IMAD.HI.U32 R8, R3, R87, RZ ;  /* 0x0000005703087227 */ /* 0x000fe200078e00ff */
[----:B------:R-:W-:Y:S01]  /*1fd0*/  IABS R115, R44 ;  /* 0x0000002c00737213 */ /* 0x000fe20000000000 */
[----:B------:R-:W-:Y:S01]  /*1fe0*/  STL [R1+0x1224], R70 ;  /* 0x0012244601007387 */ /* 0x000fe20000100800 */
[-C--:B------:R-:W-:Y:S01]  /*1ff0*/  @!P3 IADD3 R69, R69, -R2.reuse, RZ ;  /* 0x800000024545b210 */ /* 0x080fe20007ffe0ff */
[----:B------:R-:W-:Y:S01]  /*2000*/  IMAD.MOV R7, RZ, RZ, -R7 ;  /* 0x000000ffff077224 */ /* 0x000fe200078e0a07 */
[C---:B------:R-:W-:Y:S01]  /*2010*/  ISETP.GT.U32.AND P3, PT, R2.reuse, R81, PT ;  /* 0x000000510200720c */ /* 0x040fe20003f64070 */
[----:B------:R-:W-:Y:S01]  /*2020*/  IMAD.HI.U32 R10, R3, R89, RZ ;  /* 0x00000059030a7227 */ /* 0x000fe200078e00ff */
[-C--:B------:R-:W-:Y:S01]  /*2030*/  @!P4 IADD3 R79, R79, -R2.reuse, RZ ;  /* 0x800000024f4fc210 */ /* 0x080fe20007ffe0ff */
[----:B------:R-:W-:Y:S01]  /*2040*/  STL [R1+0x1220], R68 ;  /* 0x0012204401007387 */ /* 0x000fe20000100800 */
[----:B------:R-:W-:Y:S01]  /*2050*/  @!P1 IADD3 R73, R73, -R2, RZ ;  /* 0x8000000249499210 */ /* 0x000fe20007ffe0ff */
[----:B------:R-:W-:Y:S01]  /*2060*/  @!P0 IMAD.IADD R67, R67, 0x1, -R2 ;  /* 0x0000000143438824 */ /* 0x000fe200078e0a02 */
[----:B------:R-:W-:Y:S01]  /*2070*/  ISETP.GT.U32.AND P0, PT, R2, R77, PT ;  /* 0x0000004d0200720c */ /* 0x000fe20003f04070 */
[----:B------:R-:W-:Y:S01]  /*2080*/  IMAD.HI.U32 R6, R3, R83, RZ ;  /* 0x0000005303067227 */ /* 0x000fe200078e00ff */
[----:B------:R-:W-:Y:S01]  /*2090*/  IADD3 R10, -R10, RZ, RZ ;  /* 0x000000ff0a0a7210 */ /* 0x000fe20007ffe1ff */
[----:B------:R-:W-:Y:S01]  /*20a0*/  STL [R1+0x121c], R66 ;  /* 0x00121c4201007387 */ /* 0x000fe20000100800 */
[----:B------:R-:W-:Y:S01]  /*20b0*/  ISETP.GT.U32.AND P4, PT, R2, R79, PT ;  /* 0x0000004f0200720c */ /* 0x000fe20003f84070 */
[----:B------:R-:W-:Y:S01]  /*20c0*/  IMAD.MOV R8, RZ, RZ, -R8 ;  /* 0x000000ffff087224 */ /* 0x000fe200078e0a08 */
[----:B------:R-:W-:Y:S01]  /*20d0*/  IADD3 R6, -R6, RZ, RZ ;  /* 0x000000ff06067210 */ /* 0x000fe20007ffe1ff */
[----:B------:R-:W-:Y:S01]  /*20e0*/  IMAD R85, R2, R7, R85 ;  /* 0x0000000702557224 */ /* 0x000fe200078e0255 */
[----:B------:R-:W-:Y:S01]  /*20f0*/  IADD3 R42, R144, 0x35, RZ ;  /* 0x00000035902a7810 */ /* 0x000fe20007ffe0ff */
[----:B------:R-:W-:Y:S01]  /*2100*/  IMAD R87, R2, R8, R87 ;  /* 0x0000000802577224 */ /* 0x000fe200078e0257 */
[----:B------:R-:W-:Y:S01]  /*2110*/  IADD3 R36, R144, 0x38, RZ ;  /* 0x0000003890247810 */ /* 0x000fe20007ffe0ff */
[C---:B------:R-:W-:Y:S01]  /*2120*/  IMAD R89, R2.reuse, R10, R89 ;  /* 0x0000000a02597224 */ /* 0x040fe200078e0259 */
[C---:B------:R-:W-:Y:S01]  /*2130*/  ISETP.GT.U32.AND P1, PT, R2.reuse, R85, PT ;  /* 0x000000550200720c */ /* 0x040fe20003f24070 */
[----:B------:R-:W-:Y:S01]  /*2140*/  @!P5 IMAD.IADD R75, R75, 0x1, -R2 ;  /* 0x000000014b4bd824 */ /* 0x000fe200078e0a02 */
[C---:B------:R-:W-:Y:S01]  /*2150*/  ISETP.GT.U32.AND P5, PT, R2.reuse, R87, PT ;  /* 0x000000570200720c */ /* 0x040fe20003fa4070 */
[C---:B------:R-:W-:Y:S01]  /*2160*/  IMAD R83, R2.reuse, R6, R83 ;  /* 0x0000000602537224 */ /* 0x040fe200078e0253 */
[----:B------:R-:W-:Y:S01]  /*2170*/  @!P0 IADD3 R77, R77, -R2, RZ ;  /* 0x800000024d4d8210 */ /* 0x000fe20007ffe0ff */
[----:B------:R-:W-:Y:S01]  /*2180*/  IMAD.HI.U32 R6, R3, R93, RZ ;  /* 0x0000005d03067227 */ /* 0x000fe200078e00ff */
[C---:B------:R-:W-:Y:S01]  /*2190*/  ISETP.GT.U32.AND P0, PT, R2.reuse, R89, PT ;  /* 0x000000590200720c */ /* 0x040fe20003f04070 */
[----:B------:R-:W-:Y:S01]  /*21a0*/  STL [R1+0x1214], R64 ;  /* 0x0012144001007387 */ /* 0x000fe20000100800 */
[----:B------:R-:W-:Y:S01]  /*21b0*/  IABS R117, R42 ;  /* 0x0000002a00757213 */ /* 0x000fe20000000000 */
        /* <DEDUP_REMOVED lines=9> */
[----:B------:R-:W-:Y:S01]  /*2250*/  IABS R119, R40 ;  /* 0x0000002800777213 */ /* 0x000fe20000000000 */
[--C-:B------:R-:W-:Y:S01]  /*2260*/  @!P4 IMAD.IADD R79, R79, 0x1, -R2.reuse ;  /* 0x000000014f4fc824 */ /* 0x100fe200078e0a02 */
[C---:B------:R-:W-:Y:S01]  /*2270*/  ISETP.GT.U32.AND P4, PT, R2.reuse, R93, PT ;  /* 0x0000005d0200720c */ /* 0x040fe20003f84070 */
[----:B------:R-:W-:Y:S01]  /*2280*/  @!P5 IMAD.IADD R87, R87, 0x1, -R2 ;  /* 0x000000015757d824 */ /* 0x000fe200078e0a02 */
[C---:B------:R-:W-:Y:S01]  /*2290*/  ISETP.GT.U32.AND P5, PT, R2.reuse, R85, PT ;  /* 0x000000550200720c */ /* 0x040fe20003fa4070 */
[----:B------:R-:W-:Y:S01]  /*22a0*/  IMAD.HI.U32 R8, R3, R97, RZ ;  /* 0x0000006103087227 */ /* 0x000fe200078e00ff */
[-C--:B------:R-:W-:Y:S01]  /*22b0*/  @!P0 IADD3 R89, R89, -R2.reuse, RZ ;  /* 0x8000000259598210 */ /* 0x080fe20007ffe0ff */
[----:B------:R-:W-:Y:S01]  /*22c0*/  STL [R1+0x120c], R62 ;  /* 0x00120c3e01007387 */ /* 0x000fe20000100800 */
[C---:B------:R-:W-:Y:S01]  /*22d0*/  ISETP.GT.U32.AND P0, PT, R2.reuse, R87, PT ;  /* 0x000000570200720c */ /* 0x040fe20003f04070 */
[----:B------:R-:W-:Y:S01]  /*22e0*/  IMAD.HI.U32 R10, R3, R99, RZ ;  /* 0x00000063030a7227 */ /* 0x000fe200078e00ff */
[-C--:B------:R-:W-:Y:S01]  /*22f0*/  @!P6 IADD3 R83, R83, -R2.reuse, RZ ;  /* 0x800000025353e210 */ /* 0x080fe20007ffe0ff */
[----:B------:R-:W-:Y:S01]  /*2300*/  STL [R1+0x1208], R60 ;  /* 0x0012083c01007387 */ /* 0x000fe20000100800 */
[C---:B------:R-:W-:Y:S01]  /*2310*/  ISETP.GT.U32.AND P6, PT, R2.reuse, R81, PT ;  /* 0x000000510200720c */ /* 0x040fe20003fc4070 */
[----:B------:R-:W-:Y:S01]  /*2320*/  IMAD.MOV R8, RZ, RZ, -R8 ;  /* 0x000000ffff087224 */ /* 0x000fe200078e0a08 */
[C---:B------:R-:W-:Y:S01]  /*2330*/  ISETP.GT.U32.AND P1, PT, R2.reuse, R83, PT ;  /* 0x000000530200720c */ /* 0x040fe20003f24070 */
[----:B------:R-:W-:Y:S01]  /*2340*/  IMAD.MOV R10, RZ, RZ, -R10 ;  /* 0x000000ffff0a7224 */ /* 0x000fe200078e0a0a */
[-C--:B------:R-:W-:Y:S01]  /*2350*/  @!P4 IADD3 R93, R93, -R2.reuse, RZ ;  /* 0x800000025d5dc210 */ /* 0x080fe20007ffe0ff */
[--C-:B------:R-:W-:Y:S01]  /*2360*/  @!P3 IMAD.IADD R91, R91, 0x1, -R2.reuse ;  /* 0x000000015b5bb824 */ /* 0x100fe200078e0a02 */
[----:B------:R-:W-:Y:S01]  /*2370*/  @!P5 IADD3 R85, R85, -R2, RZ ;  /* 0x800000025555d210 */ /* 0x000fe20007ffe0ff */
[C---:B------:R-:W-:Y:S01]  /*2380*/  IMAD R97, R2.reuse, R8, R97 ;  /* 0x0000000802617224 */ /* 0x040fe200078e0261 */
[C---:B------:R-:W-:Y:S01]  /*2390*/  ISETP.GT.U32.AND P3, PT, R2.reuse, R89, PT ;  /* 0x000000590200720c */ /* 0x040fe20003f64070 */
[----:B------:R-:W-:Y:S01]  /*23a0*/  IMAD.HI.U32 R7, R3, R95, RZ ;  /* 0x0000005f03077227 */ /* 0x000fe200078e00ff */
[C---:B------:R-:W-:Y:S01]  /*23b0*/  ISETP.GT.U32.AND P4, PT, R2.reuse, R91, PT ;  /* 0x0000005b0200720c */ /* 0x040fe20003f84070 */
[----:B------:R-:W-:Y:S01]  /*23c0*/  STL [R1+0x1204], R58 ;  /* 0x0012043a01007387 */ /* 0x000fe20000100800 */
[C---:B------:R-:W-:Y:S01]  /*23d0*/  ISETP.GT.U32.AND P5, PT, R2.reuse, R97, PT ;  /* 0x000000610200720c */ /* 0x040fe20003fa4070 */
[----:B------:R-:W-:Y:S01]  /*23e0*/  IMAD R99, R2, R10, R99 ;  /* 0x0000000a02637224 */ /* 0x000fe200078e0263 */
[----:B------:R-:W-:Y:S01]  /*23f0*/  IADD3 R7, -R7, RZ, RZ ;  /* 0x000000ff07077210 */ /* 0x000fe20007ffe1ff */
[----:B------:R-:W-:Y:S01]  /*2400*/  IMAD.HI.U32 R6, R3, R103, RZ ;  /* 0x0000006703067227 */ /* 0x000fe200078e00ff */
[C---:B------:R-:W-:Y:S01]  /*2410*/  IADD3 R30, R144.reuse, 0x3b, RZ ;  /* 0x0000003b901e7810 */ /* 0x040fe20007ffe0ff */
[----:B------:R-:W-:Y:S01]  /*2420*/  STL [R1+0x11f8], R56 ;  /* 0x0011f83801007387 */ /* 0x000fe20000100800 */
[----:B------:R-:W-:Y:S01]  /*2430*/  IADD3 R38, R144, 0x37, RZ ;  /* 0x0000003790267810 */ /* 0x000fe20007ffe0ff */
[----:B------:R-:W-:Y:S01]  /*2440*/  @!P0 IMAD.IADD R87, R87, 0x1, -R2 ;  /* 0x0000000157578824 */ /* 0x000fe200078e0a02 */
[C---:B------:R-:W-:Y:S01]  /*2450*/  ISETP.GT.U32.AND P0, PT, R2.reuse, R99, PT ;  /* 0x000000630200720c */ /* 0x040fe20003f04070 */
[----:B------:R-:W-:Y:S01]  /*2460*/  IMAD.MOV R6, RZ, RZ, -R6 ;  /* 0x000000ffff067224 */ /* 0x000fe200078e0a06 */
[----:B------:R-:W-:Y:S01]  /*2470*/  IABS R129, R30 ;  /* 0x0000001e00817213 */ /* 0x000fe20000000000 */
[C---:B------:R-:W-:Y:S01]  /*2480*/  IMAD R95, R2.reuse, R7, R95 ;  /* 0x00000007025f7224 */ /* 0x040fe200078e025f */
[----:B------:R-:W-:Y:S01]  /*2490*/  @!P4 IADD3 R91, R91, -R2, RZ ;  /* 0x800000025b5bc210 */ /* 0x000fe20007ffe0ff */
[C---:B------:R-:W-:Y:S01]  /*24a0*/  IMAD R103, R2.reuse, R6, R103 ;  /* 0x0000000602677224 */ /* 0x040fe200078e0267 */
[----:B------:R-:W-:Y:S01]  /*24b0*/  @!P5 IADD3 R97, R97, -R2, RZ ;  /* 0x800000026161d210 */ /* 0x000fe20007ffe0ff */
[--C-:B------:R-:W-:Y:S01]  /*24c0*/  @!P6 IMAD.IADD R81, R81, 0x1, -R2.reuse ;  /* 0x000000015151e824 */ /* 0x100fe200078e0a02 */
[C---:B------:R-:W-:Y:S01]  /*24d0*/  ISETP.GT.U32.AND P6, PT, R2.reuse, R93, PT ;  /* 0x0000005d0200720c */ /* 0x040fe20003fc4070 */
[C---:B------:R-:W-:Y:S01]  /*24e0*/  IMAD.HI.U32 R7, R3.reuse, R105, RZ ;  /* 0x0000006903077227 */ /* 0x040fe200078e00ff */
[----:B------:R-:W-:Y:S01]  /*24f0*/  ISETP.GT.U32.AND P4, PT, R2, R103, PT ;  /* 0x000000670200720c */ /* 0x000fe20003f84070 */
[----:B------:R-:W-:Y:S01]  /*2500*/  STL [R1+0x11f4], R54 ;  /* 0x0011f43601007387 */ /* 0x000fe20000100800 */
[----:B------:R-:W-:Y:S01]  /*2510*/  IABS R121, R38 ;  /* 0x0000002600797213 */ /* 0x000fe20000000000 */
[----:B------:R-:W-:Y:S01]  /*2520*/  IMAD.HI.U32 R8, R3, R107, RZ ;  /* 0x0000006b03087227 */ /* 0x000fe200078e00ff */
[C---:B------:R-:W-:Y:S01]  /*2530*/  IADD3 R26, R144.reuse, 0x3d, RZ ;  /* 0x0000003d901a7810 */ /* 0x040fe20007ffe0ff */
[----:B------:R-:W-:Y:S01]  /*2540*/  STL [R1+0x11f0], R52 ;  /* 0x0011f03401007387 */ /* 0x000fe20000100800 */
[----:B------:R-:W-:Y:S01]  /*2550*/  IADD3 R34, R144, 0x39, RZ ;  /* 0x0000003990227810 */ /* 0x000fe20007ffe0ff */
[--C-:B------:R-:W-:Y:S01]  /*2560*/  @!P1 IMAD.IADD R83, R83, 0x1, -R2.reuse ;  /* 0x0000000153539824 */ /* 0x100fe200078e0a02 */
[----:B------:R-:W-:Y:S01]  /*2570*/  ISETP.GT.U32.AND P1, PT, R2, R95, PT ;  /* 0x0000005f0200720c */ /* 0x000fe20003f24070 */
[----:B------:R-:W-:Y:S01]  /*2580*/  IMAD.MOV R7, RZ, RZ, -R7 ;  /* 0x000000ffff077224 */ /* 0x000fe200078e0a07 */
[----:B------:R-:W-:Y:S01]  /*2590*/  IADD3 R8, -R8, RZ, RZ ;  /* 0x000000ff08087210 */ /* 0x000fe20007ffe1ff */
[--C-:B------:R-:W-:Y:S01]  /*25a0*/  @!P3 IMAD.IADD R89, R89, 0x1, -R2.reuse ;  /* 0x000000015959b824 */ /* 0x100fe200078e0a02 */
[C---:B------:R-:W-:Y:S01]  /*25b0*/  ISETP.GT.U32.AND P3, PT, R2.reuse, R101, PT ;  /* 0x000000650200720c */ /* 0x040fe20003f64070 */
[----:B------:R-:W-:Y:S01]  /*25c0*/  @!P0 IMAD.IADD R99, R99, 0x1, -R2 ;  /* 0x0000000163638824 */ /* 0x000fe200078e0a02 */
[C---:B------:R-:W-:Y:S01]  /*25d0*/  ISETP.GT.U32.AND P0, PT, R2.reuse, R97, PT ;  /* 0x000000610200720c */ /* 0x040fe20003f04070 */
[----:B------:R-:W-:Y:S01]  /*25e0*/  IMAD.HI.U32 R10, R3, R109, RZ ;  /* 0x0000006d030a7227 */ /* 0x000fe200078e00ff */
[----:B------:R-:W-:Y:S01]  /*25f0*/  IABS R133, R26 ;  /* 0x0000001a00857213 */ /* 0x000fe20000000000 */
[----:B------:R-:W-:Y:S01]  /*2600*/  STL [R1+0x11ec], R50 ;  /* 0x0011ec3201007387 */ /* 0x000fe20000100800 */
[----:B------:R-:W-:Y:S01]  /*2610*/  IABS R125, R34 ;  /* 0x00000022007d7213 */ /* 0x000fe20000000000 */
[----:B------:R-:W-:Y:S01]  /*2620*/  IMAD R105, R2, R7, R105 ;  /* 0x0000000702697224 */ /* 0x000fe200078e0269 */
[C---:B------:R-:W-:Y:S01]  /*2630*/  IADD3 R32, R144.reuse, 0x3a, RZ ;  /* 0x0000003a90207810 */ /* 0x040fe20007ffe0ff */
[----:B------:R-:W-:Y:S01]  /*2640*/  IMAD.MOV R10, RZ, RZ, -R10 ;  /* 0x000000ffff0a7224 */ /* 0x000fe200078e0a0a */
[----:B------:R-:W-:Y:S01]  /*2650*/  IADD3 R28, R144, 0x3c, RZ ;  /* 0x0000003c901c7810 */ /* 0x000fe20007ffe0ff */
[C---:B------:R-:W-:Y:S01]  /*2660*/  IMAD R107, R2.reuse, R8, R107 ;  /* 0x00000008026b7224 */ /* 0x040fe200078e026b */
[----:B------:R-:W-:Y:S01]  /*2670*/  IABS R127, R32 ;  /* 0x00000020007f7213 */ /* 0x000fe20000000000 */
[--C-:B------:R-:W-:Y:S01]  /*2680*/  @!P6 IMAD.IADD R93, R93, 0x1, -R2.reuse ;  /* 0x000000015d5de824 */ /* 0x100fe200078e0a02 */
[----:B------:R-:W-:Y:S01]  /*2690*/  ISETP.GT.U32.AND P6, PT, R2, R105, PT ;  /* 0x000000690200720c */ /* 0x000fe20003fc4070 */
[----:B------:R-:W-:Y:S01]  /*26a0*/  IMAD.HI.U32 R6, R3, R115, RZ ;  /* 0x0000007303067227 */ /* 0x000fe200078e00ff */
[----:B------:R-:W-:Y:S01]  /*26b0*/  IABS R131, R28 ;  /* 0x0000001c00837213 */ /* 0x000fe20000000000 */
[----:B------:R-:W-:Y:S01]  /*26c0*/  STL [R1+0x11e4], R48 ;  /* 0x0011e43001007387 */ /* 0x000fe20000100800 */
[----:B------:R-:W-:Y:S01]  /*26d0*/  IADD3 R22, R144, 0x3e, RZ ;  /* 0x0000003e90167810 */ /* 0x000fe20007ffe0ff */
[----:B------:R-:W-:Y:S01]  /*26e0*/  IMAD R109, R2, R10, R109 ;  /* 0x0000000a026d7224 */ /* 0x000fe200078e026d */
[----:B------:R-:W-:Y:S01]  /*26f0*/  IADD3 R6, -R6, RZ, RZ ;  /* 0x000000ff06067210 */ /* 0x000fe20007ffe1ff */
[--C-:B------:R-:W-:Y:S01]  /*2700*/  @!P1 IMAD.IADD R95, R95, 0x1, -R2.reuse ;  /* 0x000000015f5f9824 */ /* 0x100fe200078e0a02 */
[C---:B------:R-:W-:Y:S01]  /*2710*/  ISETP.GT.U32.AND P1, PT, R2.reuse, R107, PT ;  /* 0x0000006b0200720c */ /* 0x040fe20003f24070 */
[--C-:B------:R-:W-:Y:S01]  /*2720*/  @!P4 IMAD.IADD R103, R103, 0x1, -R2.reuse ;  /* 0x000000016767c824 */ /* 0x100fe200078e0a02 */
[C---:B------:R-:W-:Y:S01]  /*2730*/  ISETP.GT.U32.AND P4, PT, R2.reuse, R111, PT ;  /* 0x0000006f0200720c */ /* 0x040fe20003f84070 */
[--C-:B------:R-:W-:Y:S01]  /*2740*/  @!P3 IMAD.IADD R101, R101, 0x1, -R2.reuse ;  /* 0x000000016565b824 */ /* 0x100fe200078e0a02 */
[C---:B------:R-:W-:Y:S01]  /*2750*/  ISETP.GT.U32.AND P3, PT, R2.reuse, R109, PT ;  /* 0x0000006d0200720c */ /* 0x040fe20003f64070 */
[----:B------:R-:W-:Y:S01]  /*2760*/  @!P0 IMAD.IADD R97, R97, 0x1, -R2 ;  /* 0x0000000161618824 */ /* 0x000fe200078e0a02 */
[C---:B------:R-:W-:Y:S01]  /*2770*/  ISETP.GT.U32.AND P0, PT, R2.reuse, R103, PT ;  /* 0x000000670200720c */ /* 0x040fe20003f04070 */
[----:B------:R-:W-:Y:S01]  /*2780*/  IMAD.HI.U32 R7, R3, R117, RZ ;  /* 0x0000007503077227 */ /* 0x000fe200078e00ff */
[C---:B------:R-:W-:Y:S01]  /*2790*/  ISETP.GT.U32.AND P5, PT, R2.reuse, R95, PT ;  /* 0x0000005f0200720c */ /* 0x040fe20003fa4070 */
[----:B------:R-:W-:Y:S01]  /*27a0*/  STL [R1+0x11dc], R46 ;  /* 0x0011dc2e01007387 */ /* 0x000fe20000100800 */
[----:B------:R-:W-:Y:S01]  /*27b0*/  IABS R135, R22 ;  /* 0x0000001600877213 */ /* 0x000fe20000000000 */
[----:B------:R-:W-:Y:S01]  /*27c0*/  IMAD R115, R2, R6, R115 ;  /* 0x0000000602737224 */ /* 0x000fe200078e0273 */
[----:B--2---:R-:W-:Y:S01]  /*27d0*/  LOP3.LUT R16, R5, 0x1f, R18, 0xf8, !PT ;  /* 0x0000001f05107812 */ /* 0x004fe200078ef812 */
[----:B------:R-:W-:Y:S01]  /*27e0*/  IMAD.HI.U32 R6, R3, R123, RZ ;  /* 0x0000007b03067227 */ /* 0x000fe200078e00ff */
[-C--:B------:R-:W-:Y:S01]  /*27f0*/  @!P1 IADD3 R107, R107, -R2.reuse, RZ ;  /* 0x800000026b6b9210 */ /* 0x080fe20007ffe0ff */
[----:B------:R-:W-:Y:S01]  /*2800*/  STL [R1+0x11d8], R44 ;  /* 0x0011d82c01007387 */ /* 0x000fe20000100800 */
[----:B------:R-:W-:Y:S01]  /*2810*/  LOP3.LUT R18, R18, 0x1f, RZ, 0xc0, !PT ;  /* 0x0000001f12127812 */ /* 0x000fe200078ec0ff */
[----:B------:R-:W-:Y:S01]  /*2820*/  IMAD.MOV R7, RZ, RZ, -R7 ;  /* 0x000000ffff077224 */ /* 0x000fe200078e0a07 */
[----:B------:R-:W-:Y:S01]  /*2830*/  @!P3 IADD3 R109, R109, -R2, RZ ;  /* 0x800000026d6db210 */ /* 0x000fe20007ffe0ff */
[----:B------:R-:W-:Y:S01]  /*2840*/  @!P6 IMAD.IADD R105, R105, 0x1, -R2 ;  /* 0x000000016969e824 */ /* 0x000fe200078e0a02 */
[C---:B------:R-:W-:Y:S01]  /*2850*/  ISETP.GT.U32.AND P3, PT, R2.reuse, R107, PT ;  /* 0x0000006b0200720c */ /* 0x040fe20003f64070 */
[----:B------:R-:W-:Y:S01]  /*2860*/  IMAD.MOV R6, RZ, RZ, -R6 ;  /* 0x000000ffff067224 */ /* 0x000fe200078e0a06 */
[C---:B------:R-:W-:Y:S01]  /*2870*/  ISETP.GT.U32.AND P6, PT, R2.reuse, R99, PT ;  /* 0x000000630200720c */ /* 0x040fe20003fc4070 */
[----:B------:R-:W-:Y:S01]  /*2880*/  IMAD.HI.U32 R8, R3, R119, RZ ;  /* 0x0000007703087227 */ /* 0x000fe200078e00ff */
[C---:B------:R-:W-:Y:S01]  /*2890*/  ISETP.GT.U32.AND P1, PT, R2.reuse, R105, PT ;  /* 0x000000690200720c */ /* 0x040fe20003f24070 */
[----:B------:R-:W-:Y:S01]  /*28a0*/  STL [R1+0x11d4], R42 ;  /* 0x0011d42a01007387 */ /* 0x000fe20000100800 */
[----:B------:R-:W-:Y:S01]  /*28b0*/  LOP3.LUT R12, R5, 0x20, R18, 0xfe, !PT ;  /* 0x00000020050c7812 */ /* 0x000fe200078efe12 */
[----:B------:R-:W-:Y:S01]  /*28c0*/  IMAD R117, R2, R7, R117 ;  /* 0x0000000702757224 */ /* 0x000fe200078e0275 */
[----:B------:R-:W-:Y:S01]  /*28d0*/  IADD3 R8, -R8, RZ, RZ ;  /* 0x000000ff08087210 */ /* 0x000fe20007ffe1ff */
[----:B------:R-:W-:Y:S01]  /*28e0*/  IMAD R123, R2, R6, R123 ;  /* 0x00000006027b7224 */ /* 0x000fe200078e027b */
[----:B------:R-:W-:Y:S01]  /*28f0*/  STL [R1+0x11c8], R40 ;  /* 0x0011c82801007387 */ /* 0x000fe20000100800 */
[----:B------:R-:W-:Y:S01]  /*2900*/  IMAD.HI.U32 R6, R3, R129, RZ ;  /* 0x0000008103067227 */ /* 0x000fe200078e00ff */
[----:B------:R-:W-:-:S02]  /*2910*/  IADD3 R14, R20, -0x15, RZ ;  /* 0xffffffeb140e7810 */ /* 0x000fc40007ffe0ff */
[----:B------:R-:W-:Y:S01]  /*2920*/  @!P3 IADD3 R107, R107, -R2, RZ ;  /* 0x800000026b6bb210 */ /* 0x000fe20007ffe0ff */
[----:B------:R-:W-:Y:S01]  /*2930*/  @!P0 IMAD.IADD R103, R103, 0x1, -R2 ;  /* 0x0000000167678824 */ /* 0x000fe200078e0a02 */
[----:B------:R-:W-:Y:S01]  /*2940*/  ISETP.GT.U32.AND P0, PT, R2, R117, PT ;  /* 0x000000750200720c */ /* 0x000fe20003f04070 */
[----:B------:R-:W-:Y:S01]  /*2950*/  IMAD.HI.U32 R10, R3, R121, RZ ;  /* 0x00000079030a7227 */ /* 0x000fe200078e00ff */
[----:B------:R-:W-:Y:S01]  /*2960*/  IADD3 R6, -R6, RZ, RZ ;  /* 0x000000ff06067210 */ /* 0x000fe20007ffe1ff */
[----:B------:R-:W-:Y:S02]  /*2970*/  STL [R1+0x11c4], R38 ;  /* 0x0011c42601007387 */ /* 0x000fe40000100800 */
[----:B------:R-:W-:Y:S02]  /*2980*/  IMAD.MOV R10, RZ, RZ, -R10 ;  /* 0x000000ffff0a7224 */ /* 0x000fe400078e0a0a */
[C---:B------:R-:W-:Y:S01]  /*2990*/  IMAD R119, R2.reuse, R8, R119 ;  /* 0x0000000802777224 */ /* 0x040fe200078e0277 */
[----:B------:R-:W-:Y:S01]  /*29a0*/  STL [R1+0x1194], R24 ;  /* 0x0011941801007387 */ /* 0x000fe20000100800 */
[----:B------:R-:W-:Y:S01]  /*29b0*/  IMAD R121, R2, R10, R121 ;  /* 0x0000000a02797224 */ /* 0x000fe200078e0279 */
[----:B------:R-:W-:Y:S01]  /*29c0*/  LOP3.LUT R10, R16, 0x40, RZ, 0xfc, !PT ;  /* 0x00000040100a7812 */ /* 0x000fe200078efcff */
[--C-:B------:R-:W-:Y:S01]  /*29d0*/  @!P4 IMAD.IADD R111, R111, 0x1, -R2.reuse ;  /* 0x000000016f6fc824 */ /* 0x100fe200078e0a02 */
[C---:B------:R-:W-:Y:S01]  /*29e0*/  ISETP.GT.U32.AND P4, PT, R2.reuse, R109, PT ;  /* 0x0000006d0200720c */ /* 0x040fe20003f84070 */
[C---:B------:R-:W-:Y:S01]  /*29f0*/  IMAD R129, R2.reuse, R6, R129 ;  /* 0x0000000602817224 */ /* 0x040fe200078e0281 */
[C---:B------:R-:W-:Y:S01]  /*2a00*/  ISETP.GT.U32.AND P3, PT, R2.reuse, R121, PT ;  /* 0x000000790200720c */ /* 0x040fe20003f64070 */
[--C-:B------:R-:W-:Y:S01]  /*2a10*/  @!P1 IMAD.IADD R105, R105, 0x1, -R2.reuse ;  /* 0x0000000169699824 */ /* 0x100fe200078e0a02 */
[C---:B------:R-:W-:Y:S01]  /*2a20*/  ISETP.GT.U32.AND P1, PT, R2.reuse, R119, PT ;  /* 0x000000770200720c */ /* 0x040fe20003f24070 */
[----:B------:R-:W-:Y:S01]  /*2a30*/  @!P0 IMAD.IADD R117, R117, 0x1, -R2 ;  /* 0x0000000175758824 */ /* 0x000fe200078e0a02 */
[----:B------:R-:W-:Y:S01]  /*2a40*/  ISETP.GT.U32.AND P0, PT, R2, R129, PT ;  /* 0x000000810200720c */ /* 0x000fe20003f04070 */
[----:B------:R-:W-:Y:S01]  /*2a50*/  IMAD.HI.U32 R6, R3, R133, RZ ;  /* 0x0000008503067227 */ /* 0x000fe200078e00ff */
[----:B------:R-:W-:Y:S01]  /*2a60*/  IABS R137, R10 ;  /* 0x0000000a00897213 */ /* 0x000fe20000000000 */
[----:B------:R-:W-:Y:S02]  /*2a70*/  STL [R1+0x11c0], R36 ;  /* 0x0011c02401007387 */ /* 0x000fe40000100800 */
[----:B------:R-:W-:-:S02]  /*2a80*/  IMAD.MOV R6, RZ, RZ, -R6 ;  /* 0x000000ffff067224 */ /* 0x000fc400078e0a06 */
[--C-:B------:R-:W-:Y:S01]  /*2a90*/  @!P4 IMAD.IADD R109, R109, 0x1, -R2.reuse ;  /* 0x000000016d6dc824 */ /* 0x100fe200078e0a02 */
[C---:B------:R-:W-:Y:S01]  /*2aa0*/  ISETP.GT.U32.AND P4, PT, R2.reuse, R123, PT ;  /* 0x0000007b0200720c */ /* 0x040fe20003f84070 */
[C---:B------:R-:W-:Y:S01]  /*2ab0*/  IMAD R133, R2.reuse, R6, R133 ;  /* 0x0000000602857224 */ /* 0x040fe200078e0285 */
[-C--:B------:R-:W-:Y:S01]  /*2ac0*/  @!P3 IADD3 R121, R121, -R2.reuse, RZ ;  /* 0x800000027979b210 */ /* 0x080fe20007ffe0ff */
[--C-:B------:R-:W-:Y:S01]  /*2ad0*/  @!P1 IMAD.IADD R119, R119, 0x1, -R2.reuse ;  /* 0x0000000177779824 */ /* 0x100fe200078e0a02 */
[----:B------:R-:W-:Y:S01]  /*2ae0*/  STL [R1+0x11bc], R34 ;  /* 0x0011bc2201007387 */ /* 0x000fe20000100800 */
[--C-:B------:R-:W-:Y:S01]  /*2af0*/  @!P0 IMAD.IADD R129, R129, 0x1, -R2.reuse ;  /* 0x0000000181818824 */ /* 0x100fe200078e0a02 */
[C---:B------:R-:W-:Y:S01]  /*2b00*/  ISETP.GT.U32.AND P3, PT, R2.reuse, R133, PT ;  /* 0x000000850200720c */ /* 0x040fe20003f64070 */
[--C-:B------:R-:W-:Y:S01]  /*2b10*/  @!P5 IMAD.IADD R95, R95, 0x1, -R2.reuse ;  /* 0x000000015f5fd824 */ /* 0x100fe200078e0a02 */
[C---:B------:R-:W-:Y:S01]  /*2b20*/  ISETP.GT.U32.AND P0, PT, R2.reuse, R119, PT ;  /* 0x000000770200720c */ /* 0x040fe20003f04070 */
[----:B------:R-:W-:Y:S01]  /*2b30*/  IMAD.HI.U32 R7, R3, R125, RZ ;  /* 0x0000007d03077227 */ /* 0x000fe200078e00ff */
[C---:B------:R-:W-:Y:S01]  /*2b40*/  ISETP.GT.U32.AND P5, PT, R2.reuse, R101, PT ;  /* 0x000000650200720c */ /* 0x040fe20003fa4070 */
[----:B------:R-:W-:Y:S02]  /*2b50*/  STL [R1+0x11b4], R32 ;  /* 0x0011b42001007387 */ /* 0x000fe40000100800 */
[----:B------:R-:W-:Y:S01]  /*2b60*/  @!P4 IMAD.IADD R123, R123, 0x1, -R2 ;  /* 0x000000017b7bc824 */ /* 0x000fe200078e0a02 */
[----:B------:R-:W-:Y:S01]  /*2b70*/  IADD3 R7, -R7, RZ, RZ ;  /* 0x000000ff07077210 */ /* 0x000fe20007ffe1ff */
[----:B------:R-:W-:Y:S01]  /*2b80*/  IMAD.HI.U32 R8, R3, R127, RZ ;  /* 0x0000007f03087227 */ /* 0x000fe200078e00ff */
[----:B------:R-:W-:Y:S03]  /*2b90*/  STL [R1+0x11b0], R30 ;  /* 0x0011b01e01007387 */ /* 0x000fe60000100800 */
[-C--:B------:R-:W-:Y:S01]  /*2ba0*/  @!P3 IADD3 R133, R133, -R2.reuse, RZ ;  /* 0x800000028585b210 */ /* 0x080fe20007ffe0ff */
[----:B------:R-:W-:Y:S01]  /*2bb0*/  IMAD.MOV R8, RZ, RZ, -R8 ;  /* 0x000000ffff087224 */ /* 0x000fe200078e0a08 */
[C---:B------:R-:W-:Y:S01]  /*2bc0*/  ISETP.GT.U32.AND P3, PT, R2.reuse, R123, PT ;  /* 0x0000007b0200720c */ /* 0x040fe20003f64070 */
[--C-:B------:R-:W-:Y:S01]  /*2bd0*/  @!P0 IMAD.IADD R119, R119, 0x1, -R2.reuse ;  /* 0x0000000177778824 */ /* 0x100fe200078e0a02 */
[C---:B------:R-:W-:Y:S01]  /*2be0*/  ISETP.GT.U32.AND P0, PT, R2.reuse, R129, PT ;  /* 0x000000810200720c */ /* 0x040fe20003f04070 */
[--C-:B------:R-:W-:Y:S01]  /*2bf0*/  @!P6 IMAD.IADD R99, R99, 0x1, -R2.reuse ;  /* 0x000000016363e824 */ /* 0x100fe200078e0a02 */
[----:B------:R-:W-:Y:S01]  /*2c00*/  @!P5 IADD3 R101, R101, -R2, RZ ;  /* 0x800000026565d210 */ /* 0x000fe20007ffe0ff */
[C---:B------:R-:W-:Y:S01]  /*2c10*/  IMAD R125, R2.reuse, R7, R125 ;  /* 0x00000007027d7224 */ /* 0x040fe200078e027d */
[C---:B------:R-:W-:Y:S01]  /*2c20*/  ISETP.GT.U32.AND P5, PT, R2.reuse, R115, PT ;  /* 0x000000730200720c */ /* 0x040fe20003fa4070 */
[----:B------:R-:W-:Y:S01]  /*2c30*/  IMAD.HI.U32 R7, R3, R131, RZ ;  /* 0x0000008303077227 */ /* 0x000fe200078e00ff */
[C---:B------:R-:W-:Y:S01]  /*2c40*/  ISETP.GT.U32.AND P6, PT, R2.reuse, R111, PT ;  /* 0x0000006f0200720c */ /* 0x040fe20003fc4070 */
[----:B------:R-:W-:Y:S02]  /*2c50*/  STL [R1+0x11a8], R28 ;  /* 0x0011a81c01007387 */ /* 0x000fe40000100800 */
[----:B------:R-:W-:Y:S01]  /*2c60*/  IMAD R127, R2, R8, R127 ;  /* 0x00000008027f7224 */ /* 0x000fe200078e027f */
[----:B------:R-:W-:Y:S01]  /*2c70*/  LOP3.LUT R8, R16, 0x60, RZ, 0xfc, !PT ;  /* 0x0000006010087812 */ /* 0x000fe200078efcff */
[--C-:B------:R-:W-:Y:S01]  /*2c80*/  @!P3 IMAD.IADD R123, R123, 0x1, -R2.reuse ;  /* 0x000000017b7bb824 */ /* 0x100fe200078e0a02 */
[----:B------:R-:W-:Y:S01]  /*2c90*/  ISETP.GT.U32.AND P3, PT, R2, R133, PT ;  /* 0x000000850200720c */ /* 0x000fe20003f64070 */
[--C-:B------:R-:W-:Y:S01]  /*2ca0*/  @!P0 IMAD.IADD R129, R129, 0x1, -R2.reuse ;  /* 0x0000000181818824 */ /* 0x100fe200078e0a02 */
[----:B------:R-:W-:Y:S01]  /*2cb0*/  ISETP.GE.AND P0, PT, R142, RZ, PT ;  /* 0x000000ff8e00720c */ /* 0x000fe20003f06270 */
[----:B------:R-:W-:Y:S01]  /*2cc0*/  IMAD.MOV R7, RZ, RZ, -R7 ;  /* 0x000000ffff077224 */ /* 0x000fe200078e0a07 */
[----:B------:R-:W-:Y:S01]  /*2cd0*/  IABS R139, R8 ;  /* 0x00000008008b7213 */ /* 0x000fe20000000000 */
[----:B------:R-:W-:Y:S01]  /*2ce0*/  IMAD.HI.U32 R3, R3, R135, RZ ;  /* 0x0000008703037227 */ /* 0x000fe200078e00ff */
[----:B------:R-:W-:Y:S01]  /*2cf0*/  @!P5 IADD3 R115, R115, -R2, RZ ;  /* 0x800000027373d210 */ /* 0x000fe20007ffe0ff */
[----:B------:R-:W-:Y:S01]  /*2d00*/  STL [R1+0x11a4], R26 ;  /* 0x0011a41a01007387 */ /* 0x000fe20000100800 */
[C---:B------:R-:W-:Y:S01]  /*2d10*/  ISETP.GT.U32.AND P5, PT, R2.reuse, R127, PT ;  /* 0x0000007f0200720c */ /* 0x040fe20003fa4070 */
[----:B------:R-:W-:Y:S01]  /*2d20*/  IMAD R131, R2, R7, R131 ;  /* 0x0000000702837224 */ /* 0x000fe200078e0283 */
[----:B------:R-:W-:Y:S01]  /*2d30*/  IABS R7, R16 ;  /* 0x0000001000077213 */ /* 0x000fe20000000000 */
[----:B------:R-:W-:Y:S01]  /*2d40*/  IMAD.MOV R3, RZ, RZ, -R3 ;  /* 0x000000ffff037224 */ /* 0x000fe200078e0a03 */
[----:B------:R-:W-:Y:S01]  /*2d50*/  STL [R1+0x1198], R22 ;  /* 0x0011981601007387 */ /* 0x000fe20000100800 */
[--C-:B------:R-:W-:Y:S01]  /*2d60*/  @!P3 IMAD.IADD R133, R133, 0x1, -R2.reuse ;  /* 0x000000018585b824 */ /* 0x100fe200078e0a02 */
[----:B------:R-:W-:Y:S01]  /*2d70*/  ISETP.GE.AND P3, PT, R141, RZ, PT ;  /* 0x000000ff8d00720c */ /* 0x000fe20003f66270 */
[----:B------:R-:W-:Y:S01]  /*2d80*/  @!P0 IMAD.MOV R13, RZ, RZ, -R13 ;  /* 0x000000ffff0d8224 */ /* 0x000fe200078e0a0d */
[----:B------:R-:W-:Y:S01]  /*2d90*/  ISETP.GE.AND P0, PT, R134, RZ, PT ;  /* 0x000000ff8600720c */ /* 0x000fe20003f06270 */
[--C-:B------:R-:W-:Y:S01]  /*2da0*/  @!P6 IMAD.IADD R111, R111, 0x1, -R2.reuse ;  /* 0x000000016f6fe824 */ /* 0x100fe200078e0a02 */
[C---:B------:R-:W-:Y:S01]  /*2db0*/  ISETP.GT.U32.AND P6, PT, R2.reuse, R125, PT ;  /* 0x0000007d0200720c */ /* 0x040fe20003fc4070 */
[C---:B------:R-:W-:Y:S01]  /*2dc0*/  IMAD R135, R2.reuse, R3, R135 ;  /* 0x0000000302877224 */ /* 0x040fe200078e0287 */
[----:B------:R-:W-:Y:S01]  /*2dd0*/  ISETP.GT.U32.AND P1, PT, R2, R131, PT ;  /* 0x000000830200720c */ /* 0x000fe20003f24070 */
[----:B------:R-:W-:Y:S01]  /*2de0*/  IMAD.HI.U32 R3, R4, R7, RZ ;  /* 0x0000000704037227 */ /* 0x000fe200078e00ff */
[-C--:B------:R-:W-:Y:S01]  /*2df0*/  @!P5 IADD3 R127, R127, -R2.reuse, RZ ;  /* 0x800000027f7fd210 */ /* 0x080fe20007ffe0ff */
[----:B------:R-:W-:Y:S01]  /*2e00*/  STL [R1+0x3a8], R16 ;  /* 0x0003a81001007387 */ /* 0x000fe20000100800 */
[----:B------:R-:W-:Y:S01]  /*2e10*/  ISETP.GT.U32.AND P4, PT, R2, R135, PT ;  /* 0x000000870200720c */ /* 0x000fe20003f84070 */
[----:B------:R-:W-:Y:S01]  /*2e20*/  IMAD.HI.U32 R6, R4, R137, RZ ;  /* 0x0000008904067227 */ /* 0x000fe200078e00ff */
[----:B------:R-:W-:Y:S01]  /*2e30*/  ISETP.GT.U32.AND P5, PT, R2, R117, PT ;  /* 0x000000750200720c */ /* 0x000fe20003fa4070 */
[----:B------:R-:W-:Y:S01]  /*2e40*/  STL [R1+0x3b0], R12 ;  /* 0x0003b00c01007387 */ /* 0x000fe20000100800 */
[----:B------:R-:W-:Y:S01]  /*2e50*/  @!P3 IADD3 R15, -R15, RZ, RZ ;  /* 0x000000ff0f0fb210 */ /* 0x000fe20007ffe1ff */
[----:B------:R-:W-:Y:S01]  /*2e60*/  @!P0 IMAD.MOV R23, RZ, RZ, -R23 ;  /* 0x000000ffff178224 */ /* 0x000fe200078e0a17 */
[----:B------:R-:W-:Y:S01]  /*2e70*/  ISETP.GE.AND P3, PT, R132, RZ, PT ;  /* 0x000000ff8400720c */ /* 0x000fe20003f66270 */
[--C-:B------:R-:W-:Y:S01]  /*2e80*/  @!P6 IMAD.IADD R125, R125, 0x1, -R2.reuse ;  /* 0x000000017d7de824 */ /* 0x100fe200078e0a02 */
[----:B------:R-:W-:Y:S01]  /*2e90*/  ISETP.GE.AND P0, PT, R124, RZ, PT ;  /* 0x000000ff7c00720c */ /* 0x000fe20003f06270 */
[----:B------:R-:W-:Y:S01]  /*2ea0*/  @!P1 IMAD.IADD R131, R131, 0x1, -R2 ;  /* 0x0000000183839824 */ /* 0x000fe200078e0a02 */
[C---:B------:R-:W-:Y:S01]  /*2eb0*/  ISETP.GT.U32.AND P6, PT, R2.reuse, R115, PT ;  /* 0x000000730200720c */ /* 0x040fe20003fc4070 */
[----:B------:R-:W-:Y:S01]  /*2ec0*/  IMAD.MOV R6, RZ, RZ, -R6 ;  /* 0x000000ffff067224 */ /* 0x000fe200078e0a06 */
[C---:B------:R-:W-:Y:S01]  /*2ed0*/  ISETP.GT.U32.AND P1, PT, R2.reuse, R121, PT ;  /* 0x000000790200720c */ /* 0x040fe20003f24070 */
[--C-:B------:R-:W-:Y:S01]  /*2ee0*/  @!P4 IMAD.IADD R135, R135, 0x1, -R2.reuse ;  /* 0x000000018787c824 */ /* 0x100fe200078e0a02 */
[C---:B------:R-:W-:Y:S01]  /*2ef0*/  ISETP.GT.U32.AND P4, PT, R2.reuse, R125, PT ;  /* 0x0000007d0200720c */ /* 0x040fe20003f84070 */
[--C-:B------:R-:W-:Y:S01]  /*2f00*/  @!P5 IMAD.IADD R117, R117, 0x1, -R2.reuse ;  /* 0x000000017575d824 */ /* 0x100fe200078e0a02 */
[----:B------:R-:W-:Y:S01]  /*2f10*/  IADD3 R3, -R3, RZ, RZ ;  /* 0x000000ff03037210 */ /* 0x000fe20007ffe1ff */
[----:B------:R-:W-:Y:S01]  /*2f20*/  STL [R1+0x3b8], R10 ;  /* 0x0003b80a01007387 */ /* 0x000fe20000100800 */
[----:B------:R-:W-:Y:S01]  /*2f30*/  ISETP.GT.U32.AND P5, PT, R2, R127, PT ;  /* 0x0000007f0200720c */ /* 0x000fe20003fa4070 */
[----:B------:R-:W-:Y:S01]  /*2f40*/  @!P3 IMAD.MOV R25, RZ, RZ, -R25 ;  /* 0x000000ffff19b224 */ /* 0x000fe200078e0a19 */
[----:B------:R-:W-:Y:S01]  /*2f50*/  ISETP.GE.AND P3, PT, R122, RZ, PT ;  /* 0x000000ff7a00720c */ /* 0x000fe20003f66270 */
[----:B------:R-:W-:Y:S01]  /*2f60*/  IMAD R3, R0, R3, R7 ;  /* 0x0000000300037224 */ /* 0x000fe200078e0207 */
[----:B------:R-:W-:Y:S01]  /*2f70*/  @!P0 IADD3 R33, -R33, RZ, RZ ;  /* 0x000000ff21218210 */ /* 0x000fe20007ffe1ff */
[----:B------:R-:W-:Y:S01]  /*2f80*/  STL [R1+0x3b4], R8 ;  /* 0x0003b40801007387 */ /* 0x000fe20000100800 */
[----:B------:R-:W-:Y:S01]  /*2f90*/  ISETP.GE.AND P0, PT, R114, RZ, PT ;  /* 0x000000ff7200720c */ /* 0x000fe20003f06270 */
[----:B------:R-:W-:Y:S01]  /*2fa0*/  IMAD.SHL.U32 R178, R18, 0x4, RZ ;  /* 0x0000000412b27824 */ /* 0x000fe200078e00ff */
[-C--:B------:R-:W-:Y:S01]  /*2fb0*/  @!P6 IADD3 R115, R115, -R2.reuse, RZ ;  /* 0x800000027373e210 */ /* 0x080fe20007ffe0ff */
[----:B------:R-:W-:Y:S01]  /*2fc0*/  @!P4 IMAD.IADD R125, R125, 0x1, -R2 ;  /* 0x000000017d7dc824 */ /* 0x000fe200078e0a02 */
[----:B------:R-:W-:-:S02]  /*2fd0*/  @!P1 IADD3 R121, R121, -R2, RZ ;  /* 0x8000000279799210 */ /* 0x000fc40007ffe0ff */
[----:B------:R-:W-:Y:S02]  /*2fe0*/  IABS R7, R12 ;  /* 0x0000000c00077213 */ /* 0x000fe40000000000 */
[----:B------:R-:W-:Y:S01]  /*2ff0*/  ISETP.GT.U32.AND P1, PT, R2, R131, PT ;  /* 0x000000830200720c */ /* 0x000fe20003f24070 */
[----:B------:R-:W-:Y:S01]  /*3000*/  @!P3 IMAD.MOV R35, RZ, RZ, -R35 ;  /* 0x000000ffff23b224 */ /* 0x000fe200078e0a23 */
[----:B------:R-:W-:Y:S01]  /*3010*/  ISETP.GE.AND P3, PT, R112, RZ, PT ;  /* 0x000000ff7000720c */ /* 0x000fe20003f66270 */
[----:B------:R-:W-:Y:S01]  /*3020*/  IMAD.HI.U32 R5, R4, R7, RZ ;  /* 0x0000000704057227 */ /* 0x000fe200078e00ff */
[----:B------:R-:W-:Y:S02]  /*3030*/  ISETP.GT.U32.AND P6, PT, R2, R135, PT ;  /* 0x000000870200720c */ /* 0x000fe40003fc4070 */
[----:B------:R-:W-:Y:S01]  /*3040*/  ISETP.GE.AND P4, PT, R144, RZ, PT ;  /* 0x000000ff9000720c */ /* 0x000fe20003f86270 */
[----:B------:R-:W-:Y:S01]  /*3050*/  @!P0 IMAD.MOV R43, RZ, RZ, -R43 ;  /* 0x000000ffff2b8224 */ /* 0x000fe200078e0a2b */
[----:B------:R-:W-:Y:S01]  /*3060*/  ISETP.GE.AND P0, PT, R104, RZ, PT ;  /* 0x000000ff6800720c */ /* 0x000fe20003f06270 */
[----:B------:R-:W-:Y:S01]  /*3070*/  IMAD.HI.U32 R4, R4, R139, RZ ;  /* 0x0000008b04047227 */ /* 0x000fe200078e00ff */
[----:B------:R-:W-:-:S02]  /*3080*/  @!P5 IADD3 R127, R127, -R2, RZ ;  /* 0x800000027f7fd210 */ /* 0x000fc40007ffe0ff */
[----:B------:R-:W-:Y:S01]  /*3090*/  ISETP.GE.AND P5, PT, R143, RZ, PT ;  /* 0x000000ff8f00720c */ /* 0x000fe20003fa6270 */
[----:B------:R-:W-:Y:S01]  /*30a0*/  IMAD.MOV R5, RZ, RZ, -R5 ;  /* 0x000000ffff057224 */ /* 0x000fe200078e0a05 */
[----:B------:R-:W-:Y:S02]  /*30b0*/  IADD3 R4, -R4, RZ, RZ ;  /* 0x000000ff04047210 */ /* 0x000fe40007ffe1ff */
[----:B------:R-:W-:Y:S01]  /*30c0*/  @!P3 IADD3 R45, -R45, RZ, RZ ;  /* 0x000000ff2d2db210 */ /* 0x000fe20007ffe1ff */
[----:B------:R-:W-:Y:S01]  /*30d0*/  @!P6 IMAD.IADD R135, R135, 0x1, -R2 ;  /* 0x000000018787e824 */ /* 0x000fe200078e0a02 */
[----:B------:R-:W-:Y:S01]  /*30e0*/  ISETP.GE.AND P3, PT, R102, RZ, PT ;  /* 0x000000ff6600720c */ /* 0x000fe20003f66270 */
[----:B------:R-:W-:Y:S01]  /*30f0*/  IMAD R5, R0, R5, R7 ;  /* 0x0000000500057224 */ /* 0x000fe200078e0207 */
[----:B------:R-:W-:Y:S01]  /*3100*/  @!P1 IADD3 R131, R131, -R2, RZ ;  /* 0x8000000283839210 */ /* 0x000fe20007ffe0ff */
[----:B------:R-:W-:Y:S01]  /*3110*/  @!P0 IMAD.MOV R53, RZ, RZ, -R53 ;  /* 0x000000ffff358224 */ /* 0x000fe200078e0a35 */
[----:B------:R-:W-:Y:S01]  /*3120*/  ISETP.GE.AND P0, PT, R94, RZ, PT ;  /* 0x000000ff5e00720c */ /* 0x000fe20003f06270 */
[----:B------:R-:W-:Y:S01]  /*3130*/  IMAD.MOV.U32 R2, RZ, RZ, R9 ;  /* 0x000000ffff027224 */ /* 0x000fe200078e0009 */
[----:B------:R-:W-:Y:S01]  /*3140*/  ISETP.GE.AND P1, PT, R140, RZ, PT ;  /* 0x000000ff8c00720c */ /* 0x000fe20003f26270 */
[----:B------:R-:W-:Y:S01]  /*3150*/  IMAD R9, R0, R4, R139 ;  /* 0x0000000400097224 */ /* 0x000fe200078e028b */
[----:B------:R-:W-:Y:S01]  /*3160*/  LOP3.LUT R179, R178, 0x20, RZ, 0x3c, !PT ;  /* 0x00000020b2b37812 */ /* 0x000fe200078e3cff */
[----:B------:R-:W-:Y:S01]  /*3170*/  IMAD.MOV.U32 R4, RZ, RZ, R11 ;  /* 0x000000ffff047224 */ /* 0x000fe200078e000b */
[----:B------:R-:W-:Y:S01]  /*3180*/  @!P4 IADD3 R2, -R2, RZ, RZ ;  /* 0x000000ff0202c210 */ /* 0x000fe20007ffe1ff */
[----:B------:R-:W-:Y:S01]  /*3190*/  IMAD R7, R0, R6, R137 ;  /* 0x0000000600077224 */ /* 0x000fe200078e0289 */
[----:B------:R-:W-:Y:S01]  /*31a0*/  ISETP.GE.AND P4, PT, R138, RZ, PT ;  /* 0x000000ff8a00720c */ /* 0x000fe20003f86270 */
[----:B------:R-:W-:Y:S01]  /*31b0*/  @!P3 IMAD.MOV R55, RZ, RZ, -R55 ;  /* 0x000000ffff37b224 */ /* 0x000fe200078e0a37 */
[----:B------:R-:W-:Y:S01]  /*31c0*/  ISETP.GE.AND P3, PT, R92, RZ, PT ;  /* 0x000000ff5c00720c */ /* 0x000fe20003f66270 */
[----:B------:R-:W-:Y:S01]  /*31d0*/  @!P5 IMAD.MOV R4, RZ, RZ, -R4 ;  /* 0x000000ffff04d224 */ /* 0x000fe200078e0a04 */
[----:B------:R-:W-:-:S02]  /*31e0*/  ISETP.GE.AND P5, PT, R136, RZ, PT ;  /* 0x000000ff8800720c */ /* 0x000fc40003fa6270 */
[----:B------:R-:W-:Y:S01]  /*31f0*/  @!P0 IADD3 R63, -R63, RZ, RZ ;  /* 0x000000ff3f3f8210 */ /* 0x000fe20007ffe1ff */
[----:B------:R-:W-:Y:S01]  /*3200*/  @!P1 IMAD.MOV R17, RZ, RZ, -R17 ;  /* 0x000000ffff119224 */ /* 0x000fe200078e0a11 */
[----:B------:R-:W-:Y:S02]  /*3210*/  ISETP.GE.AND P0, PT, R84, RZ, PT ;  /* 0x000000ff5400720c */ /* 0x000fe40003f06270 */
[----:B------:R-:W-:Y:S02]  /*3220*/  ISETP.GE.AND P1, PT, R130, RZ, PT ;  /* 0x000000ff8200720c */ /* 0x000fe40003f26270 */
[----:B------:R-:W-:Y:S01]  /*3230*/  LOP3.LUT R11, RZ, c[0x0][0x17c], RZ, 0x33, !PT ;  /* 0x00005f00ff0b7a12 */ /* 0x000fe200078e33ff */
[----:B------:R-:W-:Y:S01]  /*3240*/  @!P4 IMAD.MOV R19, RZ, RZ, -R19 ;  /* 0x000000ffff13c224 */ /* 0x000fe200078e0a13 */
[----:B------:R-:W-:Y:S01]  /*3250*/  ISETP.GE.AND P4, PT, R128, RZ, PT ;  /* 0x000000ff8000720c */ /* 0x000fe20003f86270 */
[----:B------:R-:W-:Y:S01]  /*3260*/  @!P3 IMAD.MOV R65, RZ, RZ, -R65 ;  /* 0x000000ffff41b224 */ /* 0x000fe200078e0a41 */
[----:B------:R-:W-:-:S02]  /*3270*/  ISETP.GE.AND P3, PT, R82, RZ, PT ;  /* 0x000000ff5200720c */ /* 0x000fc40003f66270 */
[----:B------:R-:W-:Y:S02]  /*3280*/  @!P5 IADD3 R21, -R21, RZ, RZ ;  /* 0x000000ff1515d210 */ /* 0x000fe40007ffe1ff */
[----:B------:R-:W-:Y:S01]  /*3290*/  ISETP.GE.AND P5, PT, R126, RZ, PT ;  /* 0x000000ff7e00720c */ /* 0x000fe20003fa6270 */
[----:B------:R-:W-:Y:S01]  /*32a0*/  @!P0 IMAD.MOV R73, RZ, RZ, -R73 ;  /* 0x000000ffff498224 */ /* 0x000fe200078e0a49 */
[----:B------:R-:W-:Y:S02]  /*32b0*/  ISETP.GE.AND P0, PT, R74, RZ, PT ;  /* 0x000000ff4a00720c */ /* 0x000fe40003f06270 */
[----:B------:R-:W-:Y:S02]  /*32c0*/  @!P1 IADD3 R27, -R27, RZ, RZ ;  /* 0x000000ff1b1b9210 */ /* 0x000fe40007ffe1ff */
[----:B------:R-:W-:Y:S01]  /*32d0*/  ISETP.GE.AND P1, PT, R120, RZ, PT ;  /* 0x000000ff7800720c */ /* 0x000fe20003f26270 */
[----:B------:R-:W-:Y:S01]  /*32e0*/  @!P4 IMAD.MOV R29, RZ, RZ, -R29 ;  /* 0x000000ffff1dc224 */ /* 0x000fe200078e0a1d */
[----:B------:R-:W-:-:S02]  /*32f0*/  ISETP.GE.AND P4, PT, R118, RZ, PT ;  /* 0x000000ff7600720c */ /* 0x000fc40003f86270 */
[----:B------:R-:W-:Y:S02]  /*3300*/  @!P3 IADD3 R75, -R75, RZ, RZ ;  /* 0x000000ff4b4bb210 */ /* 0x000fe40007ffe1ff */
[----:B------:R-:W-:Y:S01]  /*3310*/  ISETP.GE.AND P3, PT, R72, RZ, PT ;  /* 0x000000ff4800720c */ /* 0x000fe20003f66270 */
[----:B------:R-:W-:Y:S01]  /*3320*/  @!P5 IMAD.MOV R31, RZ, RZ, -R31 ;  /* 0x000000ffff1fd224 */ /* 0x000fe200078e0a1f */
[----:B------:R-:W-:Y:S01]  /*3330*/  ISETP.GE.AND P5, PT, R116, RZ, PT ;  /* 0x000000ff7400720c */ /* 0x000fe20003fa6270 */
[----:B------:R-:W-:Y:S01]  /*3340*/  @!P0 IMAD.MOV R83, RZ, RZ, -R83 ;  /* 0x000000ffff538224 */ /* 0x000fe200078e0a53 */
[----:B------:R-:W-:Y:S02]  /*3350*/  ISETP.GE.AND P0, PT, R64, RZ, PT ;  /* 0x000000ff4000720c */ /* 0x000fe40003f06270 */
[----:B------:R-:W-:Y:S01]  /*3360*/  IADD3 R6, R20, -0x5, RZ ;  /* 0xfffffffb14067810 */ /* 0x000fe20007ffe0ff */
        /* <DEDUP_REMOVED lines=8> */
[----:B------:R-:W-:Y:S02]  /*33f0*/  @!P0 IADD3 R93, -R93, RZ, RZ ;  /* 0x000000ff5d5d8210 */ /* 0x000fe40007ffe1ff */
[----:B------:R-:W-:Y:S01]  /*3400*/  ISETP.GE.AND P0, PT, R54, RZ, PT ;  /* 0x000000ff3600720c */ /* 0x000fe20003f06270 */
[----:B------:R-:W-:Y:S01]  /*3410*/  @!P1 IMAD.MOV R47, RZ, RZ, -R47 ;  /* 0x000000ffff2f9224 */ /* 0x000fe200078e0a2f */
[----:B------:R-:W-:-:S02]  /*3420*/  ISETP.GE.AND P1, PT, R100, RZ, PT ;  /* 0x000000ff6400720c */ /* 0x000fc40003f26270 */
[----:B------:R-:W-:Y:S01]  /*3430*/  ISETP.GT.U32.AND P6, PT, R0, R9, PT ;  /* 0x000000090000720c */ /* 0x000fe20003fc4070 */
        /* <DEDUP_REMOVED lines=8> */
[----:B------:R-:W-:Y:S01]  /*34c0*/  @!P1 IADD3 R57, -R57, RZ, RZ ;  /* 0x000000ff39399210 */ /* 0x000fe20007ffe1ff */
[----:B------:R-:W-:Y:S01]  /*34d0*/  @!P6 IMAD.IADD R9, R9, 0x1, -R0 ;  /* 0x000000010909e824 */ /* 0x000fe200078e0a00 */
[----:B------:R-:W-:Y:S01]  /*34e0*/  ISETP.GE.AND P1, PT, R90, RZ, PT ;  /* 0x000000ff5a00720c */ /* 0x000fe20003f26270 */
[----:B------:R-:W-:Y:S01]  /*34f0*/  @!P4 IMAD.MOV R59, RZ, RZ, -R59 ;  /* 0x000000ffff3bc224 */ /* 0x000fe200078e0a3b */
[----:B------:R-:W-:Y:S02]  /*3500*/  ISETP.GE.AND P4, PT, R88, RZ, PT ;  /* 0x000000ff5800720c */ /* 0x000fe40003f86270 */
[----:B------:R-:W-:Y:S02]  /*3510*/  @!P3 IADD3 R105, -R105, RZ, RZ ;  /* 0x000000ff6969b210 */ /* 0x000fe40007ffe1ff */
[----:B------:R-:W-:Y:S01]  /*3520*/  ISETP.GE.AND P3, PT, R42, RZ, PT ;  /* 0x000000ff2a00720c */ /* 0x000fe20003f66270 */
[----:B------:R-:W-:Y:S01]  /*3530*/  @!P5 IMAD.MOV R61, RZ, RZ, -R61 ;  /* 0x000000ffff3dd224 */ /* 0x000fe200078e0a3d */
[----:B------:R-:W-:Y:S01]  /*3540*/  ISETP.GE.AND P5, PT, R86, RZ, PT ;  /* 0x000000ff5600720c */ /* 0x000fe20003fa6270 */
[----:B------:R-:W-:Y:S01]  /*3550*/  @!P0 IMAD.MOV R115, RZ, RZ, -R115 ;  /* 0x000000ffff738224 */ /* 0x000fe200078e0a73 */
[----:B------:R-:W-:-:S03]  /*3560*/  ISETP.GE.AND P0, PT, R34, RZ, PT ;  /* 0x000000ff2200720c */ /* 0x000fc60003f06270 */
[----:B------:R-:W-:Y:S01]  /*3570*/  @!P1 IMAD.MOV R67, RZ, RZ, -R67 ;  /* 0x000000ffff439224 */ /* 0x000fe200078e0a43 */
[----:B------:R-:W-:Y:S02]  /*3580*/  ISETP.GE.AND P1, PT, R80, RZ, PT ;  /* 0x000000ff5000720c */ /* 0x000fe40003f26270 */
[----:B------:R-:W-:Y:S02]  /*3590*/  @!P4 IADD3 R69, -R69, RZ, RZ ;  /* 0x000000ff4545c210 */ /* 0x000fe40007ffe1ff */
[----:B------:R-:W-:Y:S01]  /*35a0*/  ISETP.GE.AND P4, PT, R78, RZ, PT ;  /* 0x000000ff4e00720c */ /* 0x000fe20003f86270 */
[----:B------:R-:W-:Y:S01]  /*35b0*/  @!P3 IMAD.MOV R117, RZ, RZ, -R117 ;  /* 0x000000ffff75b224 */ /* 0x000fe200078e0a75 */
[----:B------:R-:W-:Y:S01]  /*35c0*/  ISETP.GE.AND P3, PT, R32, RZ, PT ;  /* 0x000000ff2000720c */ /* 0x000fe20003f66270 */
[----:B------:R-:W-:Y:S01]  /*35d0*/  @!P5 IMAD.MOV R71, RZ, RZ, -R71 ;  /* 0x000000ffff47d224 */ /* 0x000fe200078e0a47 */
[----:B------:R-:W-:Y:S02]  /*35e0*/  ISETP.GE.AND P5, PT, R76, RZ, PT ;  /* 0x000000ff4c00720c */ /* 0x000fe40003fa6270 */
[----:B------:R-:W-:-:S02]  /*35f0*/  @!P0 IADD3 R125, -R125, RZ, RZ ;  /* 0x000000ff7d7d8210 */ /* 0x000fc40007ffe1ff */
[----:B------:R-:W-:Y:S01]  /*3600*/  ISETP.GE.AND P0, PT, R24, RZ, PT ;  /* 0x000000ff1800720c */ /* 0x000fe20003f06270 */
[----:B------:R-:W-:Y:S01]  /*3610*/  @!P1 IMAD.MOV R77, RZ, RZ, -R77 ;  /* 0x000000ffff4d9224 */ /* 0x000fe200078e0a4d */
[----:B------:R-:W-:-:S03]  /*3620*/  ISETP.GE.AND P1, PT, R70, RZ, PT ;  /* 0x000000ff4600720c */ /* 0x000fc60003f26270 */
[----:B------:R-:W-:Y:S01]  /*3630*/  @!P4 IMAD.MOV R79, RZ, RZ, -R79 ;  /* 0x000000ffff4fc224 */ /* 0x000fe200078e0a4f */
[----:B------:R-:W-:Y:S01]  /*3640*/  ISETP.GE.AND P4, PT, R68, RZ, PT ;  /* 0x000000ff4400720c */ /* 0x000fe20003f86270 */
[----:B------:R-:W-:Y:S01]  /*3650*/  @!P3 IMAD.MOV R127, RZ, RZ, -R127 ;  /* 0x000000ffff7fb224 */ /* 0x000fe200078e0a7f */
[----:B------:R-:W-:Y:S02]  /*3660*/  ISETP.GT.U32.AND P3, PT, R0, R3, PT ;  /* 0x000000030000720c */ /* 0x000fe40003f64070 */
[----:B------:R-:W-:Y:S02]  /*3670*/  @!P5 IADD3 R81, -R81, RZ, RZ ;  /* 0x000000ff5151d210 */ /* 0x000fe40007ffe1ff */
[----:B------:R-:W-:Y:S01]  /*3680*/  ISETP.GE.AND P5, PT, R66, RZ, PT ;  /* 0x000000ff4200720c */ /* 0x000fe20003fa6270 */
[----:B------:R-:W-:Y:S01]  /*3690*/  @!P0 IMAD.MOV R113, RZ, RZ, -R113 ;  /* 0x000000ffff718224 */ /* 0x000fe200078e0a71 */
[----:B------:R-:W-:Y:S02]  /*36a0*/  ISETP.NE.AND P0, PT, RZ, c[0x0][0x17c], PT ;  /* 0x00005f00ff007a0c */ /* 0x000fe40003f05270 */
[----:B------:R-:W-:-:S02]  /*36b0*/  @!P1 IADD3 R87, -R87, RZ, RZ ;  /* 0x000000ff57579210 */ /* 0x000fc40007ffe1ff */
[C---:B------:R-:W-:Y:S01]  /*36c0*/  SEL R2, R11.reuse, R2, !P0 ;  /* 0x000000020b027207 */ /* 0x040fe20004000000 */
[----:B------:R-:W-:Y:S01]  /*36d0*/  @!P4 IMAD.MOV R89, RZ, RZ, -R89 ;  /* 0x000000ffff59c224 */ /* 0x000fe200078e0a59 */
[----:B------:R-:W-:Y:S02]  /*36e0*/  SEL R4, R11, R4, !P0 ;  /* 0x000000040b047207 */ /* 0x000fe40004000000 */
[----:B------:R-:W-:Y:S01]  /*36f0*/  @!P3 IADD3 R3, R3, -R0, RZ ;  /* 0x800000000303b210 */ /* 0x000fe20007ffe0ff */
[----:B------:R1:W-:Y:S01]  /*3700*/  STL [R1+0x474], R2 ;  /* 0x0004740201007387 */ /* 0x0003e20000100800 */
[----:B------:R-:W-:Y:S01]  /*3710*/  ISETP.GE.U32.AND P3, PT, R6, 0x7fffffbc, PT ;  /* 0x7fffffbc0600780c */ /* 0x000fe20003f66070 */
[----:B------:R-:W-:Y:S01]  /*3720*/  @!P5 IMAD.MOV R91, RZ, RZ, -R91 ;  /* 0x000000ffff5bd224 */ /* 0x000fe200078e0a5b */
[----:B------:R-:W-:Y:S01]  /*3730*/  SEL R6, R11, R15, !P0 ;  /* 0x0000000f0b067207 */ /* 0x000fe20004000000 */
[----:B------:R2:W-:Y:S01]  /*3740*/  STL [R1+0x470], R4 ;  /* 0x0004700401007387 */ /* 0x0005e20000100800 */
[----:B------:R-:W-:-:S02]  /*3750*/  ISETP.GE.AND P4, PT, R58, RZ, PT ;  /* 0x000000ff3a00720c */ /* 0x000fc40003f86270 */
[----:B------:R-:W-:Y:S02]  /*3760*/  ISETP.GE.AND P5, PT, R56, RZ, PT ;  /* 0x000000ff3800720c */ /* 0x000fe40003fa6270 */
[----:B------:R-:W-:Y:S02]  /*3770*/  ISETP.GE.AND P1, PT, R60, RZ, PT ;  /* 0x000000ff3c00720c */ /* 0x000fe40003f26270 */
[C---:B-1----:R-:W-:Y:S02]  /*3780*/  SEL R2, R11.reuse, R13, !P0 ;  /* 0x0000000d0b027207 */ /* 0x042fe40004000000 */
[----:B------:R-:W-:Y:S02]  /*3790*/  IADD3 R15, R20, -0x19, RZ ;  /* 0xffffffe7140f7810 */ /* 0x000fe40007ffe0ff */
[----:B--2---:R-:W-:Y:S01]  /*37a0*/  SEL R4, R11, R17, !P0 ;  /* 0x000000110b047207 */ /* 0x004fe20004000000 */
[----:B------:R1:W-:Y:S02]  /*37b0*/  STL [R1+0x46c], R2 ;  /* 0x00046c0201007387 */ /* 0x0003e40000100800 */
[----:B------:R-:W-:-:S02]  /*37c0*/  @!P4 IADD3 R99, -R99, RZ, RZ ;  /* 0x000000ff6363c210 */ /* 0x000fc40007ffe1ff */
[----:B------:R2:W-:Y:S01]  /*37d0*/  STL [R1+0x468], R6 ;  /* 0x0004680601007387 */ /* 0x0005e20000100800 */
[----:B------:R-:W-:Y:S01]  /*37e0*/  ISETP.GE.AND P4, PT, R48, RZ, PT ;  /* 0x000000ff3000720c */ /* 0x000fe20003f86270 */
[----:B------:R-:W-:Y:S01]  /*37f0*/  @!P5 IMAD.MOV R101, RZ, RZ, -R101 ;  /* 0x000000ffff65d224 */ /* 0x000fe200078e0a65 */
[----:B------:R-:W-:Y:S01]  /*3800*/  ISETP.GE.AND P5, PT, R46, RZ, PT ;  /* 0x000000ff2e00720c */ /* 0x000fe20003fa6270 */
[----:B------:R3:W-:Y:S01]  /*3810*/  STL [R1+0x464], R4 ;  /* 0x0004640401007387 */ /* 0x0007e20000100800 */
[----:B------:R-:W-:Y:S01]  /*3820*/  @!P1 IMAD.MOV R97, RZ, RZ, -R97 ;  /* 0x000000ffff619224 */ /* 0x000fe200078e0a61 */
[C---:B-1----:R-:W-:Y:S02]  /*3830*/  SEL R2, R11.reuse, R19, !P0 ;  /* 0x000000130b027207 */ /* 0x042fe40004000000 */
[----:B------:R-:W-:Y:S02]  /*3840*/  ISETP.GE.AND P1, PT, R50, RZ, PT ;  /* 0x000000ff3200720c */ /* 0x000fe40003f26270 */
[C---:B--2---:R-:W-:Y:S01]  /*3850*/  SEL R6, R11.reuse, R21, !P0 ;  /* 0x000000150b067207 */ /* 0x044fe20004000000 */
[----:B------:R1:W-:Y:S01]  /*3860*/  STL [R1+0x460], R2 ;  /* 0x0004600201007387 */ /* 0x0003e20000100800 */
[----:B---3--:R-:W-:-:S03]  /*3870*/  SEL R4, R11, R23, !P0 ;  /* 0x000000170b047207 */ /* 0x008fc60004000000 */
[----:B------:R2:W-:Y:S01]  /*3880*/  STL [R1+0x45c], R6 ;  /* 0x00045c0601007387 */ /* 0x0005e20000100800 */
[----:B------:R-:W-:Y:S01]  /*3890*/  @!P4 IMAD.MOV R109, RZ, RZ, -R109 ;  /* 0x000000ffff6dc224 */ /* 0x000fe200078e0a6d */
[----:B------:R-:W-:Y:S02]  /*38a0*/  ISETP.GE.AND P4, PT, R38, RZ, PT ;  /* 0x000000ff2600720c */ /* 0x000fe40003f86270 */
[----:B------:R3:W-:Y:S01]  /*38b0*/  STL [R1+0x458], R4 ;  /* 0x0004580401007387 */ /* 0x0007e20000100800 */
[----:B------:R-:W-:Y:S01]  /*38c0*/  @!P5 IADD3 R111, -R111, RZ, RZ ;  /* 0x000000ff6f6fd210 */ /* 0x000fe20007ffe1ff */
[----:B------:R-:W-:Y:S01]  /*38d0*/  @!P1 IMAD.MOV R107, RZ, RZ, -R107 ;  /* 0x000000ffff6b9224 */ /* 0x000fe200078e0a6b */
[C---:B-1----:R-:W-:Y:S02]  /*38e0*/  SEL R2, R11.reuse, R25, !P0 ;  /* 0x000000190b027207 */ /* 0x042fe40004000000 */
[----:B------:R-:W-:Y:S02]  /*38f0*/  ISETP.GE.AND P5, PT, R36, RZ, PT ;  /* 0x000000ff2400720c */ /* 0x000fe40003fa6270 */
[----:B--2---:R-:W-:Y:S01]  /*3900*/  SEL R6, R11, R27, !P0 ;  /* 0x0000001b0b067207 */ /* 0x004fe20004000000 */
[----:B------:R1:W-:Y:S01]  /*3910*/  STL [R1+0x454], R2 ;  /* 0x0004540201007387 */ /* 0x0003e20000100800 */
[----:B------:R-:W-:-:S02]  /*3920*/  ISETP.GE.AND P1, PT, R40, RZ, PT ;  /* 0x000000ff2800720c */ /* 0x000fc40003f26270 */
[C---:B---3--:R-:W-:Y:S01]  /*3930*/  SEL R4, R11.reuse, R29, !P0 ;  /* 0x0000001d0b047207 */ /* 0x048fe20004000000 */
[----:B------:R2:W-:Y:S01]  /*3940*/  STL [R1+0x450], R6 ;  /* 0x0004500601007387 */ /* 0x0005e20000100800 */
[----:B------:R-:W-:Y:S01]  /*3950*/  @!P4 IMAD.MOV R121, RZ, RZ, -R121 ;  /* 0x000000ffff79c224 */ /* 0x000fe200078e0a79 */
[----:B------:R-:W-:Y:S02]  /*3960*/  ISETP.GE.AND P4, PT, R28, RZ, PT ;  /* 0x000000ff1c00720c */ /* 0x000fe40003f86270 */
[----:B------:R3:W-:Y:S01]  /*3970*/  STL [R1+0x44c], R4 ;  /* 0x00044c0401007387 */ /* 0x0007e20000100800 */
[C---:B-1----:R-:W-:Y:S01]  /*3980*/  SEL R2, R11.reuse, R31, !P0 ;  /* 0x0000001f0b027207 */ /* 0x042fe20004000000 */
[----:B------:R-:W-:Y:S01]  /*3990*/  @!P5 IMAD.MOV R123, RZ, RZ, -R123 ;  /* 0x000000ffff7bd224 */ /* 0x000fe200078e0a7b */
[----:B------:R-:W-:Y:S02]  /*39a0*/  ISETP.GE.AND P5, PT, R26, RZ, PT ;  /* 0x000000ff1a00720c */ /* 0x000fe40003fa6270 */
[----:B--2---:R-:W-:Y:S01]  /*39b0*/  SEL R6, R11, R33, !P0 ;  /* 0x000000210b067207 */ /* 0x004fe20004000000 */
[----:B------:R1:W-:Y:S01]  /*39c0*/  STL [R1+0x448], R2 ;  /* 0x0004480201007387 */ /* 0x0003e20000100800 */
[----:B------:R-:W-:-:S02]  /*39d0*/  @!P1 IADD3 R119, -R119, RZ, RZ ;  /* 0x000000ff77779210 */ /* 0x000fc40007ffe1ff */
[----:B---3--:R-:W-:Y:S01]  /*39e0*/  SEL R4, R11, R35, !P0 ;  /* 0x000000230b047207 */ /* 0x008fe20004000000 */
[----:B------:R2:W-:Y:S01]  /*39f0*/  STL [R1+0x444], R6 ;  /* 0x0004440601007387 */ /* 0x0005e20000100800 */
[----:B------:R-:W-:Y:S02]  /*3a00*/  ISETP.GE.AND P1, PT, R30, RZ, PT ;  /* 0x000000ff1e00720c */ /* 0x000fe40003f26270 */
[----:B------:R-:W-:Y:S01]  /*3a10*/  @!P4 IADD3 R131, -R131, RZ, RZ ;  /* 0x000000ff8383c210 */ /* 0x000fe20007ffe1ff */
[----:B------:R3:W-:Y:S01]  /*3a20*/  STL [R1+0x440], R4 ;  /* 0x0004400401007387 */ /* 0x0007e20000100800 */
[----:B------:R-:W-:Y:S01]  /*3a30*/  ISETP.GE.AND P4, PT, R22, RZ, PT ;  /* 0x000000ff1600720c */ /* 0x000fe20003f86270 */
[----:B------:R-:W-:Y:S01]  /*3a40*/  @!P5 IMAD.MOV R133, RZ, RZ, -R133 ;  /* 0x000000ffff85d224 */ /* 0x000fe200078e0a85 */
[----:B-1----:R-:W-:Y:S02]  /*3a50*/  SEL R2, R11, R37, !P0 ;  /* 0x000000250b027207 */ /* 0x002fe40004000000 */
[----:B------:R-:W-:-:S02]  /*3a60*/  ISETP.GT.U32.AND P5, PT, R0, R7, PT ;  /* 0x000000070000720c */ /* 0x000fc40003fa4070 */
[C---:B--2---:R-:W-:Y:S01]  /*3a70*/  SEL R6, R11.reuse, R39, !P0 ;  /* 0x000000270b067207 */ /* 0x044fe20004000000 */
[----:B------:R1:W-:Y:S01]  /*3a80*/  STL [R1+0x43c], R2 ;  /* 0x00043c0201007387 */ /* 0x0003e20000100800 */
[C---:B---3--:R-:W-:Y:S01]  /*3a90*/  SEL R4, R11.reuse, R41, !P0 ;  /* 0x000000290b047207 */ /* 0x048fe20004000000 */
[----:B------:R-:W-:Y:S02]  /*3aa0*/  @!P1 IMAD.MOV R129, RZ, RZ, -R129 ;  /* 0x000000ffff819224 */ /* 0x000fe400078e0a81 */
[----:B------:R2:W-:Y:S01]  /*3ab0*/  STL [R1+0x438], R6 ;  /* 0x0004380601007387 */ /* 0x0005e20000100800 */
[C---:B------:R-:W-:Y:S01]  /*3ac0*/  ISETP.GT.U32.AND P1, PT, R0.reuse, R5, PT ;  /* 0x000000050000720c */ /* 0x040fe20003f24070 */
[----:B------:R-:W-:Y:S01]  /*3ad0*/  @!P4 IMAD.MOV R135, RZ, RZ, -R135 ;  /* 0x000000ffff87c224 */ /* 0x000fe200078e0a87 */
[----:B------:R-:W-:Y:S01]  /*3ae0*/  ISETP.GT.U32.AND P4, PT, R0, R3, PT ;  /* 0x000000030000720c */ /* 0x000fe20003f84070 */
[----:B------:R3:W-:Y:S01]  /*3af0*/  STL [R1+0x434], R4 ;  /* 0x0004340401007387 */ /* 0x0007e20000100800 */
[----:B-1----:R-:W-:-:S02]  /*3b00*/  SEL R2, R11, R43, !P0 ;  /* 0x0000002b0b027207 */ /* 0x002fc40004000000 */
[----:B------:R-:W-:Y:S02]  /*3b10*/  @!P5 IADD3 R7, R7, -R0, RZ ;  /* 0x800000000707d210 */ /* 0x000fe40007ffe0ff */
[C---:B--2---:R-:W-:Y:S01]  /*3b20*/  SEL R6, R11.reuse, R45, !P0 ;  /* 0x0000002d0b067207 */ /* 0x044fe20004000000 */
[----:B------:R1:W-:Y:S01]  /*3b30*/  STL [R1+0x430], R2 ;  /* 0x0004300201007387 */ /* 0x0003e20000100800 */
[C---:B------:R-:W-:Y:S02]  /*3b40*/  ISETP.GT.U32.AND P5, PT, R0.reuse, R9, PT ;  /* 0x000000090000720c */ /* 0x040fe40003fa4070 */
[----:B---3--:R-:W-:Y:S01]  /*3b50*/  SEL R4, R11, R47, !P0 ;  /* 0x0000002f0b047207 */ /* 0x008fe20004000000 */
[----:B------:R2:W-:Y:S01]  /*3b60*/  STL [R1+0x42c], R6 ;  /* 0x00042c0601007387 */ /* 0x0005e20000100800 */
[--C-:B------:R-:W-:Y:S01]  /*3b70*/  @!P1 IMAD.IADD R5, R5, 0x1, -R0.reuse ;  /* 0x0000000105059824 */ /* 0x100fe200078e0a00 */
[----:B------:R-:W-:Y:S01]  /*3b80*/  ISETP.GT.U32.AND P6, PT, R0, R7, PT ;  /* 0x000000070000720c */ /* 0x000fe20003fc4070 */
[----:B------:R-:W-:Y:S01]  /*3b90*/  @!P4 IMAD.IADD R3, R3, 0x1, -R0 ;  /* 0x000000010303c824 */ /* 0x000fe200078e0a00 */
[----:B------:R3:W-:Y:S01]  /*3ba0*/  STL [R1+0x428], R4 ;  /* 0x0004280401007387 */ /* 0x0007e20000100800 */
[----:B------:R-:W-:-:S02]  /*3bb0*/  SEL R252, R11, R135, !P0 ;  /* 0x000000870bfc7207 */ /* 0x000fc40004000000 */
[----:B-1----:R-:W-:Y:S02]  /*3bc0*/  SEL R2, R11, R49, !P0 ;  /* 0x000000310b027207 */ /* 0x002fe40004000000 */
[----:B------:R-:W-:Y:S01]  /*3bd0*/  ISETP.GT.U32.AND P1, PT, R0, R5, PT ;  /* 0x000000050000720c */ /* 0x000fe20003f24070 */
[--C-:B------:R-:W-:Y:S01]  /*3be0*/  @!P5 IMAD.IADD R9, R9, 0x1, -R0.reuse ;  /* 0x000000010909d824 */ /* 0x100fe200078e0a00 */
[C---:B--2---:R-:W-:Y:S01]  /*3bf0*/  SEL R6, R11.reuse, R51, !P0 ;  /* 0x000000330b067207 */ /* 0x044fe20004000000 */
[----:B------:R1:W-:Y:S01]  /*3c00*/  STL [R1+0x424], R2 ;  /* 0x0004240201007387 */ /* 0x0003e20000100800 */
[----:B------:R-:W-:Y:S02]  /*3c10*/  ISETP.GE.AND P4, PT, R12, RZ, PT ;  /* 0x000000ff0c00720c */ /* 0x000fe40003f86270 */
[----:B---3--:R-:W-:Y:S01]  /*3c20*/  SEL R4, R11, R53, !P0 ;  /* 0x000000350b047207 */ /* 0x008fe20004000000 */
[----:B------:R2:W-:Y:S01]  /*3c30*/  STL [R1+0x420], R6 ;  /* 0x0004200601007387 */ /* 0x0005e20000100800 */
[----:B------:R-:W-:Y:S01]  /*3c40*/  @!P6 IMAD.IADD R7, R7, 0x1, -R0 ;  /* 0x000000010707e824 */ /* 0x000fe200078e0a00 */
[----:B------:R-:W-:-:S02]  /*3c50*/  ISETP.GE.AND P5, PT, R10, RZ, PT ;  /* 0x000000ff0a00720c */ /* 0x000fc40003fa6270 */
[----:B------:R3:W-:Y:S01]  /*3c60*/  STL [R1+0x41c], R4 ;  /* 0x00041c0401007387 */ /* 0x0007e20000100800 */
[----:B------:R-:W-:Y:S02]  /*3c70*/  ISETP.GE.AND P6, PT, R8, RZ, PT ;  /* 0x000000ff0800720c */ /* 0x000fe40003fc6270 */
[----:B-1----:R-:W-:Y:S02]  /*3c80*/  SEL R2, R11, R55, !P0 ;  /* 0x000000370b027207 */ /* 0x002fe40004000000 */
[----:B------:R-:W-:Y:S02]  /*3c90*/  @!P1 IADD3 R5, R5, -R0, RZ ;  /* 0x8000000005059210 */ /* 0x000fe40007ffe0ff */
[C---:B--2---:R-:W-:Y:S01]  /*3ca0*/  SEL R6, R11.reuse, R57, !P0 ;  /* 0x000000390b067207 */ /* 0x044fe20004000000 */
[----:B------:R1:W-:Y:S01]  /*3cb0*/  STL [R1+0x418], R2 ;  /* 0x0004180201007387 */ /* 0x0003e20000100800 */
[----:B------:R-:W-:Y:S01]  /*3cc0*/  IADD3 R0, R20, -0x9, RZ ;  /* 0xfffffff714007810 */ /* 0x000fe20007ffe0ff */
[----:B------:R-:W-:Y:S01]  /*3cd0*/  @!P4 IMAD.MOV R5, RZ, RZ, -R5 ;  /* 0x000000ffff05c224 */ /* 0x000fe200078e0a05 */
[----:B---3--:R-:W-:Y:S01]  /*3ce0*/  SEL R4, R11, R59, !P0 ;  /* 0x0000003b0b047207 */ /* 0x008fe20004000000 */
[----:B------:R2:W-:Y:S01]  /*3cf0*/  STL [R1+0x414], R6 ;  /* 0x0004140601007387 */ /* 0x0005e20000100800 */
[----:B------:R-:W-:Y:S01]  /*3d00*/  ISETP.GE.U32.AND P1, PT, R0, 0x7fffffb8, PT ;  /* 0x7fffffb80000780c */ /* 0x000fe20003f26070 */
[----:B------:R-:W-:Y:S01]  /*3d10*/  @!P5 IMAD.MOV R7, RZ, RZ, -R7 ;  /* 0x000000ffff07d224 */ /* 0x000fe200078e0a07 */
[----:B------:R-:W-:Y:S01]  /*3d20*/  ISETP.NE.AND P4, PT, RZ, c[0x0][0x178], PT ;  /* 0x00005e00ff007a0c */ /* 0x000fe20003f85270 */
[----:B------:R3:W-:Y:S01]  /*3d30*/  STL [R1+0x410], R4 ;  /* 0x0004100401007387 */ /* 0x0007e20000100800 */
[----:B------:R-:W-:-:S02]  /*3d40*/  LOP3.LUT R0, RZ, c[0x0][0x178], RZ, 0x33, !PT ;  /* 0x00005e00ff007a12 */ /* 0x000fc400078e33ff */
[----:B-1----:R-:W-:Y:S02]  /*3d50*/  SEL R2, R11, R61, !P0 ;  /* 0x0000003d0b027207 */ /* 0x002fe40004000000 */
[----:B------:R-:W-:Y:S02]  /*3d60*/  @!P6 IADD3 R9, -R9, RZ, RZ ;  /* 0x000000ff0909e210 */ /* 0x000fe40007ffe1ff */
[C---:B--2---:R-:W-:Y:S01]  /*3d70*/  SEL R6, R11.reuse, R63, !P0 ;  /* 0x0000003f0b067207 */ /* 0x044fe20004000000 */
[----:B------:R1:W-:Y:S01]  /*3d80*/  STL [R1+0x40c], R2 ;  /* 0x00040c0201007387 */ /* 0x0003e20000100800 */
[C---:B------:R-:W-:Y:S02]  /*3d90*/  SEL R5, R0.reuse, R5, !P4 ;  /* 0x0000000500057207 */ /* 0x040fe40006000000 */
[----:B---3--:R-:W-:Y:S01]  /*3da0*/  SEL R4, R11, R65, !P0 ;  /* 0x000000410b047207 */ /* 0x008fe20004000000 */
[----:B------:R2:W-:Y:S01]  /*3db0*/  STL [R1+0x408], R6 ;  /* 0x0004080601007387 */ /* 0x0005e20000100800 */
[----:B------:R-:W-:-:S02]  /*3dc0*/  SEL R7, R0, R7, !P4 ;  /* 0x0000000700077207 */ /* 0x000fc40006000000 */
[----:B------:R-:W-:Y:S01]  /*3dd0*/  SEL R9, R0, R9, !P4 ;  /* 0x0000000900097207 */ /* 0x000fe20006000000 */
[----:B------:R3:W-:Y:S01]  /*3de0*/  STL [R1+0x404], R4 ;  /* 0x0004040401007387 */ /* 0x0007e20000100800 */
[C---:B-1----:R-:W-:Y:S02]  /*3df0*/  SEL R2, R11.reuse, R67, !P0 ;  /* 0x000000430b027207 */ /* 0x042fe40004000000 */
[----:B--2---:R-:W-:-:S03]  /*3e00*/  SEL R6, R11, R69, !P0 ;  /* 0x000000450b067207 */ /* 0x004fc60004000000 */
[----:B------:R1:W-:Y:S01]  /*3e10*/  STL [R1+0x400], R2 ;  /* 0x0004000201007387 */ /* 0x0003e20000100800 */
[----:B---3--:R-:W-:-:S03]  /*3e20*/  SEL R4, R11, R71, !P0 ;  /* 0x000000470b047207 */ /* 0x008fc60004000000 */
[----:B------:R2:W-:Y:S04]  /*3e30*/  STL [R1+0x3fc], R6 ;  /* 0x0003fc0601007387 */ /* 0x0005e80000100800 */
        /* <DEDUP_REMOVED lines=52> */
[C---:B---3--:R-:W-:Y:S02]  /*4180*/  SEL R4, R11.reuse, R127, !P0 ;  /* 0x0000007f0b047207 */ /* 0x048fe40004000000 */
[----:B-1----:R-:W-:-:S05]  /*4190*/  SEL R2, R11, R125, !P0 ;  /* 0x0000007d0b027207 */ /* 0x002fca0004000000 */
[----:B------:R1:W-:Y:S04]  /*41a0*/  STL [R1+0x378], R2 ;  /* 0x0003780201007387 */ /* 0x0003e80000100800 */
[----:B------:R2:W-:Y:S04]  /*41b0*/  STL [R1+0x264], R4 ;  /* 0x0002640401007387 */ /* 0x0005e80000100800 */
[----:B------:R3:W-:Y:S01]  /*41c0*/  STL [R1+0x260], R6 ;  /* 0x0002600601007387 */ /* 0x0007e20000100800 */
[C---:B-1----:R-:W-:Y:S02]  /*41d0*/  SEL R2, R11.reuse, R131, !P0 ;  /* 0x000000830b027207 */ /* 0x042fe40004000000 */
[----:B--2---:R-:W-:-:S03]  /*41e0*/  SEL R4, R11, R133, !P0 ;  /* 0x000000850b047207 */ /* 0x004fc60004000000 */
[----:B------:R1:W-:Y:S01]  /*41f0*/  STL [R1+0x254], R2 ;  /* 0x0002540201007387 */ /* 0x0003e20000100800 */
[----:B---3--:R-:W-:-:S03]  /*4200*/  IMAD.MOV.U32 R6, RZ, RZ, c[0x0][0x18c] ;  /* 0x00006300ff067624 */ /* 0x008fc600078e00ff */
[----:B------:R-:W-:Y:S01]  /*4210*/  STL [R1+0x250], R4 ;  /* 0x0002500401007387 */ /* 0x000fe20000100800 */
[----:B-1----:R-:W-:Y:S01]  /*4220*/  SEL R2, R11, R113, !P0 ;  /* 0x000000710b027207 */ /* 0x002fe20004000000 */
[----:B------:R-:W-:Y:S01]  /*4230*/  IMAD R11, R18, c[0x0][0x18c], RZ ;  /* 0x00006300120b7a24 */ /* 0x000fe200078e02ff */
[----:B------:R-:W-:Y:S02]  /*4240*/  ISETP.GE.AND P0, PT, R16, RZ, PT ;  /* 0x000000ff1000720c */ /* 0x000fe40003f06270 */
[----:B------:R-:W-:Y:S01]  /*4250*/  MOV R16, c[0x0][0x188] ;  /* 0x0000620000107a02 */ /* 0x000fe20000000f00 */
[----:B------:R1:W-:Y:S03]  /*4260*/  STL [R1+0x47c], R2 ;  /* 0x00047c0201007387 */ /* 0x0003e60000100800 */
[C---:B------:R-:W-:Y:S01]  /*4270*/  SHF.L.U32 R25, R16.reuse, 0x3, RZ ;  /* 0x0000000310197819 */ /* 0x040fe200000006ff */
[----:B------:R-:W-:-:S06]  /*4280*/  IMAD.SHL.U32 R17, R16, 0x4, RZ ;  /* 0x0000000410117824 */ /* 0x000fcc00078e00ff */
[----:B------:R-:W-:Y:S02]  /*4290*/  @!P0 IADD3 R3, -R3, RZ, RZ ;  /* 0x000000ff03038210 */ /* 0x000fe40007ffe1ff */
[----:B-1----:R-:W-:Y:S02]  /*42a0*/  IADD3 R2, R20, -0xd, RZ ;  /* 0xfffffff314027810 */ /* 0x002fe40007ffe0ff */
[----:B------:R-:W-:Y:S02]  /*42b0*/  SEL R3, R0, R3, !P4 ;  /* 0x0000000300037207 */ /* 0x000fe40006000000 */
[----:B------:R-:W-:Y:S02]  /*42c0*/  ISETP.GE.U32.AND P0, PT, R2, 0x7fffffb4, PT ;  /* 0x7fffffb40200780c */ /* 0x000fe40003f06070 */
[----:B------:R-:W-:Y:S01]  /*42d0*/  IADD3 R2, R20, -0x11, RZ ;  /* 0xffffffef14027810 */ /* 0x000fe20007ffe0ff */
[----:B------:R-:W-:Y:S02]  /*42e0*/  IMAD R0, R3, c[0x0][0x184], RZ ;  /* 0x0000610003007a24 */ /* 0x000fe400078e02ff */
[----:B------:R-:W-:Y:S01]  /*42f0*/  IMAD R3, R5, c[0x0][0x184], RZ ;  /* 0x0000610005037a24 */ /* 0x000fe200078e02ff */
[----:B------:R-:W-:Y:S01]  /*4300*/  ISETP.GE.U32.AND P5, PT, R2, 0x7fffffb0, PT ;  /* 0x7fffffb00200780c */ /* 0x000fe20003fa6070 */
[----:B------:R-:W-:Y:S01]  /*4310*/  IMAD R5, R7, c[0x0][0x184], RZ ;  /* 0x0000610007057a24 */ /* 0x000fe200078e02ff */
[----:B------:R-:W-:Y:S01]  /*4320*/  LEA R8, P6, R0, c[0x0][0x160], 0x2 ;  /* 0x0000580000087a11 */ /* 0x000fe200078c10ff */
[----:B------:R-:W-:Y:S01]  /*4330*/  IMAD R7, R9, c[0x0][0x184], RZ ;  /* 0x0000610009077a24 */ /* 0x000fe200078e02ff */
[----:B------:R-:W-:-:S02]  /*4340*/  LEA R2, P4, R3, c[0x0][0x160], 0x2 ;  /* 0x0000580003027a11 */ /* 0x000fc400078810ff */
[----:B------:R-:W-:Y:S01]  /*4350*/  LEA.HI.X.SX32 R9, R0, c[0x0][0x164], 0x2, P6 ;  /* 0x0000590000097a11 */ /* 0x000fe200030f16ff */
[----:B------:R-:W-:Y:S01]  /*4360*/  IMAD R0, R6, 0x20, R11 ;  /* 0x0000002006007824 */ /* 0x000fe200078e020b */
[----:B------:R-:W-:Y:S02]  /*4370*/  LEA R4, P6, R5, c[0x0][0x160], 0x2 ;  /* 0x0000580005047a11 */ /* 0x000fe400078c10ff */
[----:B------:R-:W-:Y:S01]  /*4380*/  LEA.HI.X.SX32 R3, R3, c[0x0][0x164], 0x2, P4 ;  /* 0x0000590003037a11 */ /* 0x000fe200020f16ff */
[----:B------:R-:W-:Y:S01]  /*4390*/  IMAD.WIDE R18, R17, 0x4, R8 ;  /* 0x0000000411127825 */ /* 0x000fe200078e0208 */
[----:B------:R-:W-:Y:S01]  /*43a0*/  LEA R6, P4, R7, c[0x0][0x160], 0x2 ;  /* 0x0000580007067a11 */ /* 0x000fe200078810ff */
[----:B------:R1:W-:Y:S01]  /*43b0*/  LDGSTS.E [R178], [R8.64], !P2 ;  /* 0x0000000008b27fae */ /* 0x0003e2000d121848 */
[----:B------:R-:W-:Y:S01]  /*43c0*/  LEA.HI.X.SX32 R5, R5, c[0x0][0x164], 0x2, P6 ;  /* 0x0000590005057a11 */ /* 0x000fe200030f16ff */
[----:B------:R-:W-:Y:S01]  /*43d0*/  IMAD.WIDE R250, R17, 0x4, R2 ;  /* 0x0000000411fa7825 */ /* 0x000fe200078e0202 */
[----:B------:R-:W-:Y:S01]  /*43e0*/  LEA R12, P6, R11, c[0x0][0x168], 0x2 ;  /* 0x00005a000b0c7a11 */ /* 0x000fe200078c10ff */
[----:B------:R1:W-:Y:S01]  /*43f0*/  LDGSTS.E [R178+0x80], [R2.64], !P2 ;  /* 0x0008000002b27fae */ /* 0x0003e2000d121848 */
[----:B------:R-:W-:Y:S01]  /*4400*/  LEA.HI.X.SX32 R7, R7, c[0x0][0x164], 0x2, P4 ;  /* 0x0000590007077a11 */ /* 0x000fe200020f16ff */
[----:B------:R-:W-:Y:S01]  /*4410*/  IMAD.WIDE R22, R25, 0x4, R4 ;  /* 0x0000000419167825 */ /* 0x000fe200078e0204 */
[----:B------:R-:W-:Y:S01]  /*4420*/  LEA R10, P4, R0, c[0x0][0x168], 0x2 ;  /* 0x00005a00000a7a11 */ /* 0x000fe200078810ff */
[----:B------:R1:W-:Y:S01]  /*4430*/  LDGSTS.E [R178+0x100], [R4.64], !P2 ;  /* 0x0010000004b27fae */ /* 0x0003e2000d121848 */
[----:B------:R-:W-:-:S02]  /*4440*/  LEA.HI.X.SX32 R13, R11, c[0x0][0x16c], 0x2, P6 ;  /* 0x00005b000b0d7a11 */ /* 0x000fc400030f16ff */
[----:B------:R-:W-:Y:S01]  /*4450*/  LEA.HI.X.SX32 R11, R0, c[0x0][0x16c], 0x2, P4 ;  /* 0x00005b00000b7a11 */ /* 0x000fe200020f16ff */
[----:B------:R1:W-:Y:S01]  /*4460*/  LDGSTS.E [R178+0x180], [R6.64], !P2 ;  /* 0x0018000006b27fae */ /* 0x0003e2000d121848 */
[----:B------:R-:W-:Y:S02]  /*4470*/  ISETP.GE.U32.AND P6, PT, R14, 0x7fffffac, PT ;  /* 0x7fffffac0e00780c */ /* 0x000fe40003fc6070 */
[----:B------:R-:W-:Y:S01]  /*4480*/  ISETP.GE.U32.AND P4, PT, R15, 0x7fffffa8, PT ;  /* 0x7fffffa80f00780c */ /* 0x000fe20003f86070 */
[C---:B------:R-:W-:Y:S01]  /*4490*/  IMAD.WIDE R14, R17.reuse, 0x4, R4 ;  /* 0x00000004110e7825 */ /* 0x040fe200078e0204 */
[----:B------:R-:W-:Y:S01]  /*44a0*/  IADD3 R0, R20, -0x1d, RZ ;  /* 0xffffffe314007810 */ /* 0x000fe20007ffe0ff */
[----:B------:R2:W-:Y:S02]  /*44b0*/  STL.64 [R1], R18 ;  /* 0x0000001201007387 */ /* 0x0005e40000100a00 */
[----:B------:R-:W-:Y:S01]  /*44c0*/  IMAD.WIDE R16, R17, 0x4, R6 ;  /* 0x0000000411107825 */ /* 0x000fe200078e0206 */
[----:B------:R-:W-:Y:S01]  /*44d0*/  ISETP.GE.U32.AND P2, PT, R0, 0x7fffffa4, PT ;  /* 0x7fffffa40000780c */ /* 0x000fe20003f46070 */
[----:B------:R2:W-:Y:S01]  /*44e0*/  LDGSTS.E [R178+0x800], [R18.64], !P3 ;  /* 0x0080000012b27fae */ /* 0x0005e2000d921848 */
[----:B------:R-:W-:Y:S01]  /*44f0*/  IADD3 R0, R20, -0x21, RZ ;  /* 0xffffffdf14007810 */ /* 0x000fe20007ffe0ff */
[----:B------:R-:W-:-:S02]  /*4500*/  IMAD.WIDE R20, R25, 0x4, R2 ;  /* 0x0000000419147825 */ /* 0x000fc400078e0202 */
[----:B------:R3:W-:Y:S04]  /*4510*/  LDGSTS.E [R178+0x880], [R250.64], !P3 ;  /* 0x00880000fab27fae */ /* 0x0007e8000d921848 */
[----:B------:R3:W-:Y:S04]  /*4520*/  STL.64 [R1+0x1588], R250 ;  /* 0x001588fa01007387 */ /* 0x0007e80000100a00 */
[----:B------:R4:W-:Y:S01]  /*4530*/  LDGSTS.E [R178+0x900], [R14.64], !P3 ;  /* 0x009000000eb27fae */ /* 0x0009e2000d921848 */
[----:B--2---:R-:W-:-:S03]  /*4540*/  IMAD.WIDE R18, R25, 0x4, R8 ;  /* 0x0000000419127825 */ /* 0x004fc600078e0208 */
[----:B------:R4:W-:Y:S01]  /*4550*/  STL.64 [R1+0x1580], R14 ;  /* 0x0015800e01007387 */ /* 0x0009e20000100a00 */
[----:B------:R-:W-:-:S03]  /*4560*/  IMAD.WIDE R24, R25, 0x4, R6 ;  /* 0x0000000419187825 */ /* 0x000fc600078e0206 */
[----:B------:R2:W-:Y:S01]  /*4570*/  LDGSTS.E [R178+0x980], [R16.64], !P3 ;  /* 0x0098000010b27fae */ /* 0x0005e2000d921848 */
[----:B---3--:R-:W-:Y:S01]  /*4580*/  IMAD.MOV.U32 R250, RZ, RZ, c[0x0][0x188] ;  /* 0x00006200fffa7624 */ /* 0x008fe200078e00ff */
[----:B------:R-:W-:Y:S02]  /*4590*/  ISETP.GE.U32.AND P3, PT, R0, 0x7fffffa0, PT ;  /* 0x7fffffa00000780c */ /* 0x000fe40003f66070 */
[----:B------:R1:W-:Y:S01]  /*45a0*/  LDGSTS.E [R178+0x1000], [R18.64], !P1 ;  /* 0x0100000012b27fae */ /* 0x0003e2000c921848 */
[C---:B------:R-:W-:Y:S01]  /*45b0*/  IMAD R33, R250.reuse, 0xc, RZ ;  /* 0x0000000cfa217824 */ /* 0x040fe200078e02ff */
[C---:B------:R-:W-:Y:S01]  /*45c0*/  SHF.L.U32 R41, R250.reuse, 0x4, RZ ;  /* 0x00000004fa297819 */ /* 0x040fe200000006ff */
[----:B------:R-:W-:Y:S01]  /*45d0*/  IMAD R49, R250, 0x14, RZ ;  /* 0x00000014fa317824 */ /* 0x000fe200078e02ff */
[----:B------:R1:W-:Y:S01]  /*45e0*/  LDGSTS.E [R178+0x1080], [R20.64], !P1 ;  /* 0x0108000014b27fae */ /* 0x0003e2000c921848 */
[----:B----4-:R-:W-:Y:S02]  /*45f0*/  IMAD.MOV.U32 R15, RZ, RZ, c[0x0][0x180] ;  /* 0x00006000ff0f7624 */ /* 0x010fe400078e00ff */
[----:B------:R-:W-:Y:S01]  /*4600*/  IMAD.WIDE R26, R33, 0x4, R8 ;  /* 0x00000004211a7825 */ /* 0x000fe200078e0208 */
[----:B------:R1:W-:Y:S02]  /*4610*/  LDGSTS.E [R178+0x1100], [R22.64], !P1 ;  /* 0x0110000016b27fae */ /* 0x0003e4000c921848 */
[----:B------:R-:W-:Y:S01]  /*4620*/  IADD3 R0, R15, -0x25, RZ ;  /* 0xffffffdb0f007810 */ /* 0x000fe20007ffe0ff */
[----:B------:R-:W-:Y:S01]  /*4630*/  IMAD.WIDE R28, R33, 0x4, R2 ;  /* 0x00000004211c7825 */ /* 0x000fe200078e0202 */
[----:B------:R1:W-:Y:S01]  /*4640*/  LDGSTS.E [R178+0x1180], [R24.64], !P1 ;  /* 0x0118000018b27fae */ /* 0x0003e2000c921848 */
[----:B------:R-:W-:-:S02]  /*4650*/  IADD3 R14, R15, -0x1b, RZ ;  /* 0xffffffe50f0e7810 */ /* 0x000fc40007ffe0ff */
[----:B------:R-:W-:Y:S01]  /*4660*/  IMAD.WIDE R30, R33, 0x4, R4 ;  /* 0x00000004211e7825 */ /* 0x000fe200078e0204 */
[----:B------:R-:W-:Y:S01]  /*4670*/  ISETP.GE.U32.AND P1, PT, R0, 0x7fffff9c, PT ;  /* 0x7fffff9c0000780c */ /* 0x000fe20003f26070 */
[----:B------:R1:W-:Y:S01]  /*4680*/  LDGSTS.E [R178+0x1800], [R26.64], !P0 ;  /* 0x018000001ab27fae */ /* 0x0003e2000c121848 */
[----:B------:R-:W-:Y:S01]  /*4690*/  IADD3 R0, R15, -0x29, RZ ;  /* 0xffffffd70f007810 */ /* 0x000fe20007ffe0ff */
[----:B------:R-:W-:Y:S02]  /*46a0*/  IMAD.WIDE R32, R33, 0x4, R6 ;  /* 0x0000000421207825 */ /* 0x000fe400078e0206 */
[----:B------:R1:W-:Y:S02]  /*46b0*/  LDGSTS.E [R178+0x1880], [R28.64], !P0 ;  /* 0x018800001cb27fae */ /* 0x0003e4000c121848 */
[C---:B------:R-:W-:Y:S02]  /*46c0*/  IMAD.WIDE R34, R41.reuse, 0x4, R8 ;  /* 0x0000000429227825 */ /* 0x040fe400078e0208 */
[----:B------:R-:W-:Y:S02]  /*46d0*/  STL.64 [R1+0x1578], R16 ;  /* 0x0015781001007387 */ /* 0x000fe40000100a00 */
[----:B------:R-:W-:-:S02]  /*46e0*/  IMAD.WIDE R36, R41, 0x4, R2 ;  /* 0x0000000429247825 */ /* 0x000fc400078e0202 */
[----:B------:R1:W-:Y:S02]  /*46f0*/  LDGSTS.E [R178+0x1900], [R30.64], !P0 ;  /* 0x019000001eb27fae */ /* 0x0003e4000c121848 */
[C---:B------:R-:W-:Y:S02]  /*4700*/  IMAD.WIDE R38, R41.reuse, 0x4, R4 ;  /* 0x0000000429267825 */ /* 0x040fe400078e0204 */
[----:B------:R-:W-:Y:S02]  /*4710*/  STL.64 [R1+0x1570], R18 ;  /* 0x0015701201007387 */ /* 0x000fe40000100a00 */
[----:B------:R-:W-:Y:S02]  /*4720*/  IMAD.WIDE R40, R41, 0x4, R6 ;  /* 0x0000000429287825 */ /* 0x000fe400078e0206 */
[----:B------:R1:W-:Y:S01]  /*4730*/  LDGSTS.E [R178+0x1980], [R32.64], !P0 ;  /* 0x0198000020b27fae */ /* 0x0003e2000c121848 */
[----:B------:R-:W-:Y:S01]  /*4740*/  ISETP.GE.U32.AND P0, PT, R0, 0x7fffff98, PT ;  /* 0x7fffff980000780c */ /* 0x000fe20003f06070 */
[----:B------:R-:W-:Y:S01]  /*4750*/  IMAD.WIDE R42, R49, 0x4, R8 ;  /* 0x00000004312a7825 */ /* 0x000fe200078e0208 */
[----:B------:R-:W-:Y:S01]  /*4760*/  IADD3 R0, R15, -0x2d, RZ ;  /* 0xffffffd30f007810 */ /* 0x000fe20007ffe0ff */
[----:B------:R-:W-:Y:S02]  /*4770*/  STL.64 [R1+0x1590], R20 ;  /* 0x0015901401007387 */ /* 0x000fe40000100a00 */
[----:B------:R-:W-:-:S02]  /*4780*/  IMAD R57, R250, 0x18, RZ ;  /* 0x00000018fa397824 */ /* 0x000fc400078e02ff */
[----:B------:R-:W-:Y:S01]  /*4790*/  STL.64 [R1+0x1598], R22 ;  /* 0x0015981601007387 */ /* 0x000fe20000100a00 */
[----:B------:R-:W-:-:S03]  /*47a0*/  IMAD.WIDE R44, R49, 0x4, R2 ;  /* 0x00000004312c7825 */ /* 0x000fc600078e0202 */
[----:B------:R1:W-:Y:S01]  /*47b0*/  LDGSTS.E [R178+0x2000], [R34.64], !P5 ;  /* 0x0200000022b27fae */ /* 0x0003e2000e921848 */
[----:B------:R-:W-:-:S03]  /*47c0*/  IMAD.WIDE R46, R49, 0x4, R4 ;  /* 0x00000004312e7825 */ /* 0x000fc600078e0204 */
[----:B------:R-:W-:Y:S01]  /*47d0*/  STL.64 [R1+0x15a0], R24 ;  /* 0x0015a01801007387 */ /* 0x000fe20000100a00 */
[----:B------:R-:W-:-:S03]  /*47e0*/  IMAD.WIDE R48, R49, 0x4, R6 ;  /* 0x0000000431307825 */ /* 0x000fc600078e0206 */
[----:B------:R1:W-:Y:S01]  /*47f0*/  LDGSTS.E [R178+0x2080], [R36.64], !P5 ;  /* 0x0208000024b27fae */ /* 0x0003e2000e921848 */
[----:B------:R-:W-:-:S03]  /*4800*/  IMAD.WIDE R50, R57, 0x4, R8 ;  /* 0x0000000439327825 */ /* 0x000fc600078e0208 */
[----:B------:R-:W-:Y:S01]  /*4810*/  STL.64 [R1+0x15a8], R26 ;  /* 0x0015a81a01007387 */ /* 0x000fe20000100a00 */
[----:B------:R-:W-:Y:S02]  /*4820*/  IMAD R65, R250, 0x1c, RZ ;  /* 0x0000001cfa417824 */ /* 0x000fe400078e02ff */
[C---:B------:R-:W-:Y:S01]  /*4830*/  IMAD.WIDE R52, R57.reuse, 0x4, R2 ;  /* 0x0000000439347825 */ /* 0x040fe200078e0202 */
[----:B------:R1:W-:Y:S03]  /*4840*/  LDGSTS.E [R178+0x2100], [R38.64], !P5 ;  /* 0x0210000026b27fae */ /* 0x0003e6000e921848 */
[C---:B------:R-:W-:Y:S01]  /*4850*/  IMAD.WIDE R54, R57.reuse, 0x4, R4 ;  /* 0x0000000439367825 */ /* 0x040fe200078e0204 */
[----:B------:R-:W-:Y:S03]  /*4860*/  STL.64 [R1+0x15b0], R28 ;  /* 0x0015b01c01007387 */ /* 0x000fe60000100a00 */
[----:B------:R-:W-:Y:S01]  /*4870*/  IMAD.WIDE R56, R57, 0x4, R6 ;  /* 0x0000000439387825 */ /* 0x000fe200078e0206 */
[----:B------:R1:W-:Y:S01]  /*4880*/  LDGSTS.E [R178+0x2180], [R40.64], !P5 ;  /* 0x0218000028b27fae */ /* 0x0003e2000e921848 */
[----:B------:R-:W-:-:S02]  /*4890*/  ISETP.GE.U32.AND P5, PT, R0, 0x7fffff94, PT ;  /* 0x7fffff940000780c */ /* 0x000fc40003fa6070 */
[----:B------:R-:W-:Y:S01]  /*48a0*/  IADD3 R0, R15, -0x31, RZ ;  /* 0xffffffcf0f007810 */ /* 0x000fe20007ffe0ff */
[----:B------:R-:W-:Y:S01]  /*48b0*/  STL.64 [R1+0x15b8], R30 ;  /* 0x0015b81e01007387 */ /* 0x000fe20000100a00 */
[----:B------:R-:W-:-:S03]  /*48c0*/  IMAD.WIDE R58, R65, 0x4, R8 ;  /* 0x00000004413a7825 */ /* 0x000fc600078e0208 */
[----:B------:R-:W-:Y:S01]  /*48d0*/  STL.64 [R1+0x15c0], R32 ;  /* 0x0015c02001007387 */ /* 0x000fe20000100a00 */
[C---:B------:R-:W-:Y:S02]  /*48e0*/  IMAD.SHL.U32 R73, R250.reuse, 0x20, RZ ;  /* 0x00000020fa497824 */ /* 0x040fe400078e00ff */
[C---:B------:R-:W-:Y:S01]  /*48f0*/  IMAD.WIDE R60, R65.reuse, 0x4, R2 ;  /* 0x00000004413c7825 */ /* 0x040fe200078e0202 */
[----:B------:R1:W-:Y:S03]  /*4900*/  LDGSTS.E [R178+0x2800], [R42.64], !P6 ;  /* 0x028000002ab27fae */ /* 0x0003e6000f121848 */
[C---:B------:R-:W-:Y:S01]  /*4910*/  IMAD.WIDE R62, R65.reuse, 0x4, R4 ;  /* 0x00000004413e7825 */ /* 0x040fe200078e0204 */
[----:B------:R-:W-:Y:S03]  /*4920*/  STL.64 [R1+0x15c8], R34 ;  /* 0x0015c82201007387 */ /* 0x000fe60000100a00 */
[----:B------:R-:W-:Y:S01]  /*4930*/  IMAD.WIDE R64, R65, 0x4, R6 ;  /* 0x0000000441407825 */ /* 0x000fe200078e0206 */
[----:B------:R1:W-:Y:S03]  /*4940*/  LDGSTS.E [R178+0x2880], [R44.64], !P6 ;  /* 0x028800002cb27fae */ /* 0x0003e6000f121848 */
[C---:B------:R-:W-:Y:S01]  /*4950*/  IMAD.WIDE R66, R73.reuse, 0x4, R8 ;  /* 0x0000000449427825 */ /* 0x040fe200078e0208 */
[----:B------:R-:W-:Y:S03]  /*4960*/  STL.64 [R1+0x15d0], R36 ;  /* 0x0015d02401007387 */ /* 0x000fe60000100a00 */
[----:B------:R-:W-:Y:S01]  /*4970*/  IMAD R81, R250, 0x24, RZ ;  /* 0x00000024fa517824 */ /* 0x000fe200078e02ff */
[----:B------:R1:W-:Y:S01]  /*4980*/  LDGSTS.E [R178+0x2900], [R46.64], !P6 ;  /* 0x029000002eb27fae */ /* 0x0003e2000f121848 */
[----:B------:R-:W-:-:S03]  /*4990*/  IMAD.WIDE R68, R73, 0x4, R2 ;  /* 0x0000000449447825 */ /* 0x000fc600078e0202 */
[----:B------:R-:W-:Y:S01]  /*49a0*/  STL.64 [R1+0x15d8], R38 ;  /* 0x0015d82601007387 */ /* 0x000fe20000100a00 */
[----:B------:R-:W-:-:S03]  /*49b0*/  IMAD.WIDE R70, R73, 0x4, R4 ;  /* 0x0000000449467825 */ /* 0x000fc600078e0204 */
[----:B------:R1:W-:Y:S01]  /*49c0*/  LDGSTS.E [R178+0x2980], [R48.64], !P6 ;  /* 0x0298000030b27fae */ /* 0x0003e2000f121848 */
[----:B------:R-:W-:Y:S01]  /*49d0*/  ISETP.GE.U32.AND P6, PT, R0, 0x7fffff90, PT ;  /* 0x7fffff900000780c */ /* 0x000fe20003fc6070 */
[----:B------:R-:W-:Y:S01]  /*49e0*/  IMAD.WIDE R72, R73, 0x4, R6 ;  /* 0x0000000449487825 */ /* 0x000fe200078e0206 */
[----:B------:R-:W-:Y:S01]  /*49f0*/  IADD3 R0, R15, -0x35, RZ ;  /* 0xffffffcb0f007810 */ /* 0x000fe20007ffe0ff */
[----:B------:R-:W-:Y:S02]  /*4a00*/  STL.64 [R1+0x15e0], R40 ;  /* 0x0015e02801007387 */ /* 0x000fe40000100a00 */
[----:B------:R-:W-:Y:S02]  /*4a10*/  IMAD.WIDE R74, R81, 0x4, R8 ;  /* 0x00000004514a7825 */ /* 0x000fe400078e0208 */
[----:B------:R-:W-:Y:S02]  /*4a20*/  STL.64 [R1+0x15e8], R42 ;  /* 0x0015e82a01007387 */ /* 0x000fe40000100a00 */
[----:B------:R-:W-:-:S02]  /*4a30*/  IMAD R89, R250, 0x28, RZ ;  /* 0x00000028fa597824 */ /* 0x000fc400078e02ff */
        /* <DEDUP_REMOVED lines=19> */
[C---:B------:R-:W-:Y:S02]  /*4b70*/  IMAD R105, R250.reuse, 0x30, RZ ;  /* 0x00000030fa697824 */ /* 0x040fe400078e02ff */
[C---:B------:R-:W-:Y:S01]  /*4b80*/  IMAD.WIDE R90, R97.reuse, 0x4, R8 ;  /* 0x00000004615a7825 */ /* 0x040fe200078e0208 */
[----:B------:R1:W-:Y:S03]  /*4b90*/  LDGSTS.E [R178+0x3800], [R58.64], !P2 ;  /* 0x038000003ab27fae */ /* 0x0003e6000d121848 */
[C---:B------:R-:W-:Y:S01]  /*4ba0*/  IMAD.WIDE R92, R97.reuse, 0x4, R2 ;  /* 0x00000004615c7825 */ /* 0x040fe200078e0202 */
[----:B------:R-:W-:Y:S03]  /*4bb0*/  STL.64 [R1+0x1618], R54 ;  /* 0x0016183601007387 */ /* 0x000fe60000100a00 */
[C---:B------:R-:W-:Y:S01]  /*4bc0*/  IMAD.WIDE R94, R97.reuse, 0x4, R4 ;  /* 0x00000004615e7825 */ /* 0x040fe200078e0204 */
[----:B------:R1:W-:Y:S03]  /*4bd0*/  LDGSTS.E [R178+0x3880], [R60.64], !P2 ;  /* 0x038800003cb27fae */ /* 0x0003e6000d121848 */
[----:B------:R-:W-:Y:S01]  /*4be0*/  IMAD.WIDE R96, R97, 0x4, R6 ;  /* 0x0000000461607825 */ /* 0x000fe200078e0206 */
        /* <DEDUP_REMOVED lines=13> */
[----:B------:R-:W-:-:S02]  /*4cc0*/  IMAD.WIDE R106, R112, 0x4, R8 ;  /* 0x00000004706a7825 */ /* 0x000fc400078e0208 */
[----:B------:R1:W-:Y:S02]  /*4cd0*/  LDGSTS.E [R178+0x4000], [R66.64], !P3 ;  /* 0x0400000042b27fae */ /* 0x0003e4000d921848 */
[----:B------:R-:W-:Y:S02]  /*4ce0*/  IMAD R120, R250, 0x38, RZ ;  /* 0x00000038fa787824 */ /* 0x000fe400078e02ff */
[----:B------:R-:W-:Y:S01]  /*4cf0*/  STL.64 [R1+0x1640], R64 ;  /* 0x0016404001007387 */ /* 0x000fe20000100a00 */
[----:B------:R-:W-:-:S03]  /*4d00*/  IMAD.WIDE R108, R112, 0x4, R2 ;  /* 0x00000004706c7825 */ /* 0x000fc600078e0202 */
[----:B------:R1:W-:Y:S01]  /*4d10*/  LDGSTS.E [R178+0x4080], [R68.64], !P3 ;  /* 0x0408000044b27fae */ /* 0x0003e2000d921848 */
[----:B------:R-:W-:-:S03]  /*4d20*/  IMAD.WIDE R110, R112, 0x4, R4 ;  /* 0x00000004706e7825 */ /* 0x000fc600078e0204 */
[----:B------:R-:W-:Y:S01]  /*4d30*/  STL.64 [R1+0x1648], R66 ;  /* 0x0016484201007387 */ /* 0x000fe20000100a00 */
[----:B------:R-:W-:-:S03]  /*4d40*/  IMAD.WIDE R112, R112, 0x4, R6 ;  /* 0x0000000470707825 */ /* 0x000fc600078e0206 */
[----:B------:R1:W-:Y:S01]  /*4d50*/  LDGSTS.E [R178+0x4100], [R70.64], !P3 ;  /* 0x0410000046b27fae */ /* 0x0003e2000d921848 */
[----:B------:R-:W-:Y:S02]  /*4d60*/  IMAD R128, R250, 0x3c, RZ ;  /* 0x0000003cfa807824 */ /* 0x000fe400078e02ff */
[C---:B------:R-:W-:Y:S01]  /*4d70*/  IMAD.WIDE R114, R120.reuse, 0x4, R8 ;  /* 0x0000000478727825 */ /* 0x040fe200078e0208 */
[----:B------:R-:W-:Y:S03]  /*4d80*/  STL.64 [R1+0x1650], R68 ;  /* 0x0016504401007387 */ /* 0x000fe60000100a00 */
[----:B------:R-:W-:Y:S01]  /*4d90*/  IMAD.WIDE R116, R120, 0x4, R2 ;  /* 0x0000000478747825 */ /* 0x000fe200078e0202 */
[----:B------:R1:W-:Y:S01]  /*4da0*/  LDGSTS.E [R178+0x4180], [R72.64], !P3 ;  /* 0x0418000048b27fae */ /* 0x0003e2000d921848 */
[----:B------:R-:W-:Y:S02]  /*4db0*/  ISETP.GE.U32.AND P3, PT, R0, 0x7fffff84, PT ;  /* 0x7fffff840000780c */ /* 0x000fe40003f66070 */
[----:B------:R-:W-:Y:S01]  /*4dc0*/  IADD3 R0, R15, -0x2, RZ ;  /* 0xfffffffe0f007810 */ /* 0x000fe20007ffe0ff */
[----:B------:R-:W-:Y:S01]  /*4dd0*/  STL.64 [R1+0x1658], R70 ;  /* 0x0016584601007387 */ /* 0x000fe20000100a00 */
[----:B------:R-:W-:-:S03]  /*4de0*/  IMAD.WIDE R118, R120, 0x4, R4 ;  /* 0x0000000478767825 */ /* 0x000fc600078e0204 */
        /* <DEDUP_REMOVED lines=15> */
[----:B------:R-:W-:Y:S01]  /*4ee0*/  ISETP.GE.U32.AND P1, PT, R0, 0x7fffffbf, PT ;  /* 0x7fffffbf0000780c */ /* 0x000fe20003f26070 */
[C---:B------:R-:W-:Y:S01]  /*4ef0*/  IMAD.WIDE R132, R250.reuse, 0x4, R4 ;  /* 0x00000004fa847825 */ /* 0x040fe200078e0204 */
[----:B------:R-:W-:Y:S01]  /*4f00*/  IADD3 R0, R15, -0x6, RZ ;  /* 0xfffffffa0f007810 */ /* 0x000fe20007ffe0ff */
[----:B------:R-:W-:Y:S02]  /*4f10*/  STL.64 [R1+0x1680], R80 ;  /* 0x0016805001007387 */ /* 0x000fe40000100a00 */
[C---:B------:R-:W-:Y:S02]  /*4f20*/  IMAD.WIDE R130, R250.reuse, 0x4, R6 ;  /* 0x00000004fa827825 */ /* 0x040fe400078e0206 */
[----:B------:R1:W-:Y:S02]  /*4f30*/  LDGSTS.E [R178+0x5000], [R82.64], !P0 ;  /* 0x0500000052b27fae */ /* 0x0003e4000c121848 */
[----:B------:R-:W-:-:S02]  /*4f40*/  IMAD R136, R250, 0x5, RZ ;  /* 0x00000005fa887824 */ /* 0x000fc400078e02ff */
[----:B------:R-:W-:Y:S01]  /*4f50*/  STL.64 [R1+0x1688], R82 ;  /* 0x0016885201007387 */ /* 0x000fe20000100a00 */
[C---:B------:R-:W-:Y:S02]  /*4f60*/  IMAD R144, R250.reuse, 0x9, RZ ;  /* 0x00000009fa907824 */ /* 0x040fe400078e02ff */
[----:B------:R-:W-:Y:S01]  /*4f70*/  IMAD R152, R250, 0xd, RZ ;  /* 0x0000000dfa987824 */ /* 0x000fe200078e02ff */
        /* <DEDUP_REMOVED lines=17> */
[----:B------:R-:W-:Y:S02]  /*5090*/  IMAD R168, R250, 0x15, RZ ;  /* 0x00000015faa87824 */ /* 0x000fe400078e02ff */
[C---:B------:R-:W-:Y:S01]  /*50a0*/  IMAD.WIDE R154, R160.reuse, 0x4, R8 ;  /* 0x00000004a09a7825 */ /* 0x040fe200078e0208 */
[----:B------:R-:W-:Y:S03]  /*50b0*/  STL.64 [R1+0x16b0], R92 ;  /* 0x0016b05c01007387 */ /* 0x000fe60000100a00 */
[C---:B------:R-:W-:Y:S01]  /*50c0*/  IMAD.WIDE R156, R160.reuse, 0x4, R2 ;  /* 0x00000004a09c7825 */ /* 0x040fe200078e0202 */
[----:B------:R1:W-:Y:S03]  /*50d0*/  LDGSTS.E [R178+0x5880], [R92.64], !P5 ;  /* 0x058800005cb27fae */ /* 0x0003e6000e921848 */
[C---:B------:R-:W-:Y:S01]  /*50e0*/  IMAD.WIDE R158, R160.reuse, 0x4, R4 ;  /* 0x00000004a09e7825 */ /* 0x040fe200078e0204 */
[----:B------:R-:W-:Y:S03]  /*50f0*/  STL.64 [R1+0x16b8], R94 ;  /* 0x0016b85e01007387 */ /* 0x000fe60000100a00 */
[----:B------:R-:W-:Y:S01]  /*5100*/  IMAD.WIDE R160, R160, 0x4, R6 ;  /* 0x00000004a0a07825 */ /* 0x000fe200078e0206 */
[----:B------:R1:W-:Y:S03]  /*5110*/  LDGSTS.E [R178+0x5900], [R94.64], !P5 ;  /* 0x059000005eb27fae */ /* 0x0003e6000e921848 */
[----:B------:R-:W-:Y:S01]  /*5120*/  IMAD R176, R250, 0x19, RZ ;  /* 0x00000019fab07824 */ /* 0x000fe200078e02ff */
        /* <DEDUP_REMOVED lines=9> */
[----:B------:R-:W-:-:S02]  /*51c0*/  IMAD.WIDE R168, R168, 0x4, R6 ;  /* 0x00000004a8a87825 */ /* 0x000fc400078e0206 */
[----:B------:R-:W-:Y:S02]  /*51d0*/  STL.64 [R1+0x16d0], R100 ;  /* 0x0016d06401007387 */ /* 0x000fe40000100a00 */
[C---:B------:R-:W-:Y:S02]  /*51e0*/  IMAD.WIDE R170, R176.reuse, 0x4, R8 ;  /* 0x00000004b0aa7825 */ /* 0x040fe400078e0208 */
[----:B------:R1:W-:Y:S02]  /*51f0*/  LDGSTS.E [R178+0x6080], [R100.64], !P6 ;  /* 0x0608000064b27fae */ /* 0x0003e4000f121848 */
[C---:B------:R-:W-:Y:S02]  /*5200*/  IMAD.WIDE R172, R176.reuse, 0x4, R2 ;  /* 0x00000004b0ac7825 */ /* 0x040fe400078e0202 */
[----:B------:R-:W-:Y:S02]  /*5210*/  STL.64 [R1+0x16d8], R102 ;  /* 0x0016d86601007387 */ /* 0x000fe40000100a00 */
[----:B------:R-:W-:-:S02]  /*5220*/  IMAD.WIDE R174, R176, 0x4, R4 ;  /* 0x00000004b0ae7825 */ /* 0x000fc400078e0204 */
[----:B------:R1:W-:Y:S02]  /*5230*/  LDGSTS.E [R178+0x6100], [R102.64], !P6 ;  /* 0x0610000066b27fae */ /* 0x0003e4000f121848 */
[----:B------:R-:W-:Y:S02]  /*5240*/  IMAD R184, R250, 0x1d, RZ ;  /* 0x0000001dfab87824 */ /* 0x000fe400078e02ff */
[----:B------:R-:W-:Y:S01]  /*5250*/  STL.64 [R1+0x16e0], R104 ;  /* 0x0016e06801007387 */ /* 0x000fe20000100a00 */
[----:B------:R-:W-:-:S03]  /*5260*/  IMAD.WIDE R176, R176, 0x4, R6 ;  /* 0x00000004b0b07825 */ /* 0x000fc600078e0206 */
[----:B------:R1:W-:Y:S01]  /*5270*/  LDGSTS.E [R178+0x6180], [R104.64], !P6 ;  /* 0x0618000068b27fae */ /* 0x0003e2000f121848 */
[----:B------:R-:W-:Y:S01]  /*5280*/  ISETP.GE.U32.AND P6, PT, R0, 0x7fffffb3, PT ;  /* 0x7fffffb30000780c */ /* 0x000fe20003fc6070 */
[----:B------:R-:W-:Y:S01]  /*5290*/  IMAD R192, R250, 0x21, RZ ;  /* 0x00000021fac07824 */ /* 0x000fe200078e02ff */
[----:B------:R-:W-:Y:S01]  /*52a0*/  IADD3 R0, R15, -0x12, RZ ;  /* 0xffffffee0f007810 */ /* 0x000fe20007ffe0ff */
[----:B------:R-:W-:Y:S01]  /*52b0*/  STL.64 [R1+0x16e8], R106 ;  /* 0x0016e86a01007387 */ /* 0x000fe20000100a00 */
[----:B------:R-:W-:-:S03]  /*52c0*/  IMAD.WIDE R180, R184, 0x4, R2 ;  /* 0x00000004b8b47825 */ /* 0x000fc600078e0202 */
[----:B------:R1:W-:Y:S01]  /*52d0*/  LDGSTS.E [R178+0x6800], [R106.64], !P4 ;  /* 0x068000006ab27fae */ /* 0x0003e2000e121848 */
[----:B------:R-:W-:-:S03]  /*52e0*/  IMAD.WIDE R182, R184, 0x4, R4 ;  /* 0x00000004b8b67825 */ /* 0x000fc600078e0204 */
[----:B------:R-:W-:Y:S01]  /*52f0*/  STL [R1+0x1778], R108 ;  /* 0x0017786c01007387 */ /* 0x000fe20000100800 */
[----:B------:R-:W-:-:S03]  /*5300*/  IMAD.WIDE R186, R192, 0x4, R8 ;  /* 0x00000004c0ba7825 */ /* 0x000fc600078e0208 */
[----:B------:R1:W-:Y:S01]  /*5310*/  LDGSTS.E [R178+0x6880], [R108.64], !P4 ;  /* 0x068800006cb27fae */ /* 0x0003e2000e121848 */
[----:B------:R-:W-:Y:S02]  /*5320*/  IMAD R200, R250, 0x25, RZ ;  /* 0x00000025fac87824 */ /* 0x000fe400078e02ff */
[C---:B------:R-:W-:Y:S01]  /*5330*/  IMAD.WIDE R188, R192.reuse, 0x4, R2 ;  /* 0x00000004c0bc7825 */ /* 0x040fe200078e0202 */
[----:B------:R-:W-:Y:S03]  /*5340*/  STL [R1+0x16f0], R109 ;  /* 0x0016f06d01007387 */ /* 0x000fe60000100800 */
[C---:B------:R-:W-:Y:S01]  /*5350*/  IMAD.WIDE R190, R192.reuse, 0x4, R4 ;  /* 0x00000004c0be7825 */ /* 0x040fe200078e0204 */
[----:B------:R1:W-:Y:S03]  /*5360*/  LDGSTS.E [R178+0x6900], [R110.64], !P4 ;  /* 0x069000006eb27fae */ /* 0x0003e6000e121848 */
[----:B------:R-:W-:Y:S01]  /*5370*/  IMAD.WIDE R192, R192, 0x4, R6 ;  /* 0x00000004c0c07825 */ /* 0x000fe200078e0206 */
[----:B------:R-:W-:Y:S03]  /*5380*/  STL.64 [R1+0x16f8], R110 ;  /* 0x0016f86e01007387 */ /* 0x000fe60000100a00 */
[----:B------:R-:W-:Y:S01]  /*5390*/  IMAD.WIDE R194, R200, 0x4, R8 ;  /* 0x00000004c8c27825 */ /* 0x000fe200078e0208 */
[----:B------:R1:W-:Y:S01]  /*53a0*/  LDGSTS.E [R178+0x6980], [R112.64], !P4 ;  /* 0x0698000070b27fae */ /* 0x0003e2000e121848 */
[----:B------:R-:W-:-:S02]  /*53b0*/  ISETP.GE.U32.AND P4, PT, R0, 0x7fffffaf, PT ;  /* 0x7fffffaf0000780c */ /* 0x000fc40003f86070 */
[----:B------:R-:W-:Y:S01]  /*53c0*/  IADD3 R0, R15, -0x16, RZ ;  /* 0xffffffea0f007810 */ /* 0x000fe20007ffe0ff */
[----:B------:R-:W-:Y:S01]  /*53d0*/  STL.64 [R1+0x1700], R112 ;  /* 0x0017007001007387 */ /* 0x000fe20000100a00 */
[----:B------:R-:W-:Y:S02]  /*53e0*/  IMAD R208, R250, 0x29, RZ ;  /* 0x00000029fad07824 */ /* 0x000fe400078e02ff */
[C---:B------:R-:W-:Y:S01]  /*53f0*/  IMAD.WIDE R196, R200.reuse, 0x4, R2 ;  /* 0x00000004c8c47825 */ /* 0x040fe200078e0202 */
[----:B------:R1:W-:Y:S03]  /*5400*/  LDGSTS.E [R178+0x7000], [R114.64], !P2 ;  /* 0x0700000072b27fae */ /* 0x0003e6000d121848 */
[C---:B------:R-:W-:Y:S01]  /*5410*/  IMAD.WIDE R198, R200.reuse, 0x4, R4 ;  /* 0x00000004c8c67825 */ /* 0x040fe200078e0204 */
[----:B------:R-:W-:Y:S03]  /*5420*/  STL.64 [R1+0x1708], R114 ;  /* 0x0017087201007387 */ /* 0x000fe60000100a00 */
[----:B------:R-:W-:Y:S01]  /*5430*/  IMAD.WIDE R200, R200, 0x4, R6 ;  /* 0x00000004c8c87825 */ /* 0x000fe200078e0206 */
        /* <DEDUP_REMOVED lines=14> */
[----:B------:R1:W-:Y:S02]  /*5520*/  LDGSTS.E [R178+0x7800], [R122.64], !P3 ;  /* 0x078000007ab27fae */ /* 0x0003e4000d921848 */
        /* <DEDUP_REMOVED lines=11> */
[----:B------:R-:W-:Y:S01]  /*55e0*/  IMAD.WIDE R220, R224, 0x4, R2 ;  /* 0x00000004e0dc7825 */ /* 0x000fe200078e0202 */
[----:B------:R1:W-:Y:S01]  /*55f0*/  LDGSTS.E [R178+0x7980], [R128.64], !P3 ;  /* 0x0798000080b27fae */ /* 0x0003e2000d921848 */
[----:B------:R-:W-:Y:S02]  /*5600*/  ISETP.GE.U32.AND P3, PT, R0, 0x7fffffa7, PT ;  /* 0x7fffffa70000780c */ /* 0x000fe40003f66070 */
[----:B------:R-:W-:Y:S01]  /*5610*/  IADD3 R0, R15, -0x1e, RZ ;  /* 0xffffffe20f007810 */ /* 0x000fe20007ffe0ff */
[----:B------:R-:W-:Y:S01]  /*5620*/  STL.64 [R1+0x1740], R128 ;  /* 0x0017408001007387 */ /* 0x000fe20000100a00 */
[----:B------:R-:W-:-:S03]  /*5630*/  IMAD.WIDE R222, R224, 0x4, R4 ;  /* 0x00000004e0de7825 */ /* 0x000fc600078e0204 */
[----:B------:R3:W-:Y:S01]  /*5640*/  STL.64 [R1+0x28], R138 ;  /* 0x0000288a01007387 */ /* 0x0007e20000100a00 */
[----:B------:R-:W-:-:S03]  /*5650*/  IMAD.WIDE R224, R224, 0x4, R6 ;  /* 0x00000004e0e07825 */ /* 0x000fc600078e0206 */
[----:B------:R3:W-:Y:S01]  /*5660*/  LDGSTS.E [R179+0x200], [R138.64], !P1 ;  /* 0x002000008ab37fae */ /* 0x0007e2000c921848 */
[----:B------:R-:W-:-:S03]  /*5670*/  IMAD.WIDE R226, R232, 0x4, R8 ;  /* 0x00000004e8e27825 */ /* 0x000fc600078e0208 */
[----:B------:R4:W-:Y:S01]  /*5680*/  STL.64 [R1+0x20], R134 ;  /* 0x0000208601007387 */ /* 0x0009e20000100a00 */
[----:B------:R-:W-:Y:S02]  /*5690*/  IMAD R240, R250, 0x39, RZ ;  /* 0x00000039faf07824 */ /* 0x000fe400078e02ff */
[C---:B------:R-:W-:Y:S01]  /*56a0*/  IMAD.WIDE R228, R232.reuse, 0x4, R2 ;  /* 0x00000004e8e47825 */ /* 0x040fe200078e0202 */
[----:B------:R4:W-:Y:S03]  /*56b0*/  LDGSTS.E [R179+0x280], [R134.64], !P1 ;  /* 0x0028000086b37fae */ /* 0x0009e6000c921848 */
[----:B------:R-:W-:Y:S01]  /*56c0*/  IMAD.WIDE R230, R232, 0x4, R4 ;  /* 0x00000004e8e67825 */ /* 0x000fe200078e0204 */
[----:B------:R1:W-:Y:S03]  /*56d0*/  STL.64 [R1+0x18], R132 ;  /* 0x0000188401007387 */ /* 0x0003e60000100a00 */
[C---:B---3--:R-:W-:Y:S01]  /*56e0*/  IMAD.WIDE R138, R144.reuse, 0x4, R8 ;  /* 0x00000004908a7825 */ /* 0x048fe200078e0208 */
[----:B------:R1:W-:Y:S03]  /*56f0*/  LDGSTS.E [R179+0x300], [R132.64], !P1 ;  /* 0x0030000084b37fae */ /* 0x0003e6000c921848 */
[----:B------:R-:W-:Y:S01]  /*5700*/  IMAD.WIDE R144, R144, 0x4, R6 ;  /* 0x0000000490907825 */ /* 0x000fe200078e0206 */
[----:B------:R3:W-:Y:S03]  /*5710*/  STL.64 [R1+0x10], R130 ;  /* 0x0000108201007387 */ /* 0x0007e60000100a00 */
[----:B----4-:R-:W-:Y:S01]  /*5720*/  IMAD.WIDE R134, R136, 0x4, R4 ;  /* 0x0000000488867825 */ /* 0x010fe200078e0204 */
[----:B------:R3:W-:Y:S01]  /*5730*/  LDGSTS.E [R179+0x380], [R130.64], !P1 ;  /* 0x0038000082b37fae */ /* 0x0007e2000c921848 */
[----:B------:R-:W-:-:S02]  /*5740*/  ISETP.GE.U32.AND P1, PT, R0, 0x7fffffa3, PT ;  /* 0x7fffffa30000780c */ /* 0x000fc40003f26070 */
[----:B------:R-:W-:Y:S01]  /*5750*/  IADD3 R0, R15, -0x22, RZ ;  /* 0xffffffde0f007810 */ /* 0x000fe20007ffe0ff */
[----:B-1----:R-:W-:Y:S01]  /*5760*/  IMAD.WIDE R132, R136, 0x4, R2 ;  /* 0x0000000488847825 */ /* 0x002fe200078e0202 */
[----:B------:R-:W2:Y:S03]  /*5770*/  S2R R251, SR_TID.X ;  /* 0x0000000000fb7919 */ /* 0x000ea60000002100 */
[----:B------:R-:W-:-:S04]  /*5780*/  IMAD.WIDE R232, R232, 0x4, R6 ;  /* 0x00000004e8e87825 */ /* 0x000fc800078e0206 */
[----:B---3--:R-:W-:-:S04]  /*5790*/  IMAD.WIDE R130, R136, 0x4, R8 ;  /* 0x0000000488827825 */ /* 0x008fc800078e0208 */
[----:B------:R-:W-:Y:S01]  /*57a0*/  IMAD.WIDE R136, R136, 0x4, R6 ;  /* 0x0000000488887825 */ /* 0x000fe200078e0206 */
[----:B------:R-:W-:Y:S03]  /*57b0*/  STL.64 [R1+0x1748], R130 ;  /* 0x0017488201007387 */ /* 0x000fe60000100a00 */
[C---:B------:R-:W-:Y:S01]  /*57c0*/  IMAD.WIDE R234, R240.reuse, 0x4, R8 ;  /* 0x00000004f0ea7825 */ /* 0x040fe200078e0208 */
[----:B------:R1:W-:Y:S03]  /*57d0*/  LDGSTS.E [R179+0xa00], [R130.64], !P0 ;  /* 0x00a0000082b37fae */ /* 0x0003e6000c121848 */
[C---:B------:R-:W-:Y:S01]  /*57e0*/  IMAD.WIDE R236, R240.reuse, 0x4, R2 ;  /* 0x00000004f0ec7825 */ /* 0x040fe200078e0202 */
[----:B------:R-:W-:Y:S03]  /*57f0*/  STL.64 [R1+0x1750], R132 ;  /* 0x0017508401007387 */ /* 0x000fe60000100a00 */
[----:B------:R-:W-:Y:S01]  /*5800*/  IMAD.WIDE R238, R240, 0x4, R4 ;  /* 0x00000004f0ee7825 */ /* 0x000fe200078e0204 */
[----:B------:R1:W-:Y:S01]  /*5810*/  LDGSTS.E [R179+0xa80], [R132.64], !P0 ;  /* 0x00a8000084b37fae */ /* 0x0003e2000c121848 */
[----:B--2---:R-:W-:-:S02]  /*5820*/  LOP3.LUT R16, R251, 0x1f, RZ, 0xc0, !PT ;  /* 0x0000001ffb107812 */ /* 0x004fc400078ec0ff */
[----:B------:R-:W-:Y:S01]  /*5830*/  IMAD.WIDE R240, R240, 0x4, R6 ;  /* 0x00000004f0f07825 */ /* 0x000fe200078e0206 */
[----:B------:R-:W-:Y:S03]  /*5840*/  STL.64 [R1+0x1758], R134 ;  /* 0x0017588601007387 */ /* 0x000fe60000100a00 */
[----:B------:R-:W-:Y:S01]  /*5850*/  IMAD R248, R250, 0x3d, RZ ;  /* 0x0000003dfaf87824 */ /* 0x000fe200078e02ff */
        /* <DEDUP_REMOVED lines=9> */
[----:B------:R1:W-:Y:S01]  /*58f0*/  LDGSTS.E [R179+0x1200], [R138.64], !P5 ;  /* 0x012000008ab37fae */ /* 0x0003e2000e921848 */
[----:B------:R-:W-:-:S03]  /*5900*/  IMAD.WIDE R248, R248, 0x4, R6 ;  /* 0x00000004f8f87825 */ /* 0x000fc600078e0206 */
[----:B------:R-:W-:Y:S04]  /*5910*/  STL.64 [R1+0x1770], R140 ;  /* 0x0017708c01007387 */ /* 0x000fe80000100a00 */
[----:B------:R1:W-:Y:S04]  /*5920*/  LDGSTS.E [R179+0x1280], [R140.64], !P5 ;  /* 0x012800008cb37fae */ /* 0x0003e8000e921848 */
[----:B------:R-:W-:Y:S04]  /*5930*/  STL.64 [R1+0x1780], R142 ;  /* 0x0017808e01007387 */ /* 0x000fe80000100a00 */
[----:B------:R1:W-:Y:S04]  /*5940*/  LDGSTS.E [R179+0x1300], [R142.64], !P5 ;  /* 0x013000008eb37fae */ /* 0x0003e8000e921848 */
[----:B------:R-:W-:Y:S04]  /*5950*/  STL.64 [R1+0x1788], R144 ;  /* 0x0017889001007387 */ /* 0x000fe80000100a00 */
[----:B------:R1:W-:Y:S01]  /*5960*/  LDGSTS.E [R179+0x1380], [R144.64], !P5 ;  /* 0x0138000090b37fae */ /* 0x0003e2000e921848 */
[----:B------:R-:W-:-:S02]  /*5970*/  ISETP.GE.U32.AND P5, PT, R0, 0x7fffff9b, PT ;  /* 0x7fffff9b0000780c */ /* 0x000fc40003fa6070 */
[----:B------:R-:W-:Y:S01]  /*5980*/  IADD3 R0, R15, -0x2a, RZ ;  /* 0xffffffd60f007810 */ /* 0x000fe20007ffe0ff */
[----:B------:R-:W-:Y:S04]  /*5990*/  STL.64 [R1+0x1790], R146 ;  /* 0x0017909201007387 */ /* 0x000fe80000100a00 */
[----:B------:R1:W-:Y:S04]  /*59a0*/  LDGSTS.E [R179+0x1a00], [R146.64], !P6 ;  /* 0x01a0000092b37fae */ /* 0x0003e8000f121848 */
        /* <DEDUP_REMOVED lines=32> */
[----:B------:R-:W-:Y:S04]  /*5bb0*/  STL [R1+0x1888], R174 ;  /* 0x001888ae01007387 */ /* 0x000fe80000100800 */
[----:B------:R2:W-:Y:S04]  /*5bc0*/  LDGSTS.E [R179+0x3300], [R174.64], !P3 ;  /* 0x03300000aeb37fae */ /* 0x0005e8000d921848 */
[----:B------:R2:W-:Y:S04]  /*5bd0*/  STL [R1+0x1800], R175 ;  /* 0x001800af01007387 */ /* 0x0005e80000100800 */
[----:B------:R-:W-:Y:S01]  /*5be0*/  STL.64 [R1+0x1808], R176 ;  /* 0x001808b001007387 */ /* 0x000fe20000100a00 */
[----:B--2---:R-:W-:Y:S01]  /*5bf0*/  LOP3.LUT R175, R178, 0x20, RZ, 0x3c, !PT ;  /* 0x00000020b2af7812 */ /* 0x004fe200078e3cff */
[----:B-1----:R-:W-:-:S04]  /*5c00*/  IMAD.WIDE R178, R184, 0x4, R8 ;  /* 0x00000004b8b27825 */ /* 0x002fc800078e0208 */
[----:B------:R1:W-:Y:S01]  /*5c10*/  LDGSTS.E [R175+0x3380], [R176.64], !P3 ;  /* 0x03380000b0af7fae */ /* 0x0003e2000d921848 */
[----:B------:R-:W-:Y:S01]  /*5c20*/  IMAD.WIDE R184, R184, 0x4, R6 ;  /* 0x00000004b8b87825 */ /* 0x000fe200078e0206 */
[----:B------:R-:W-:Y:S02]  /*5c30*/  ISETP.GE.U32.AND P3, PT, R0, 0x7fffff8b, PT ;  /* 0x7fffff8b0000780c */ /* 0x000fe40003f66070 */
[----:B------:R-:W-:Y:S01]  /*5c40*/  IADD3 R0, R15, -0x3a, RZ ;  /* 0xffffffc60f007810 */ /* 0x000fe20007ffe0ff */
[----:B------:R2:W-:Y:S04]  /*5c50*/  LDGSTS.E [R175+0x3a00], [R178.64], !P1 ;  /* 0x03a00000b2af7fae */ /* 0x0005e8000c921848 */
[----:B------:R3:W-:Y:S04]  /*5c60*/  LDGSTS.E [R175+0x3a80], [R180.64], !P1 ;  /* 0x03a80000b4af7fae */ /* 0x0007e8000c921848 */
[----:B------:R4:W-:Y:S04]  /*5c70*/  LDGSTS.E [R175+0x3b00], [R182.64], !P1 ;  /* 0x03b00000b6af7fae */ /* 0x0009e8000c921848 */
[----:B------:R1:W-:Y:S01]  /*5c80*/  LDGSTS.E [R175+0x3b80], [R184.64], !P1 ;  /* 0x03b80000b8af7fae */ /* 0x0003e2000c921848 */
[----:B------:R-:W-:-:S02]  /*5c90*/  ISETP.GE.U32.AND P1, PT, R0, 0x7fffff87, PT ;  /* 0x7fffff870000780c */ /* 0x000fc40003f26070 */
[----:B------:R-:W-:Y:S01]  /*5ca0*/  IADD3 R0, R15, -0x3e, RZ ;  /* 0xffffffc20f007810 */ /* 0x000fe20007ffe0ff */
[----:B------:R1:W-:Y:S04]  /*5cb0*/  LDGSTS.E [R175+0x4200], [R186.64], !P0 ;  /* 0x04200000baaf7fae */ /* 0x0003e8000c121848 */
[----:B------:R1:W-:Y:S04]  /*5cc0*/  LDGSTS.E [R175+0x4280], [R188.64], !P0 ;  /* 0x04280000bcaf7fae */ /* 0x0003e8000c121848 */
[----:B------:R1:W-:Y:S04]  /*5cd0*/  LDGSTS.E [R175+0x4300], [R190.64], !P0 ;  /* 0x04300000beaf7fae */ /* 0x0003e8000c121848 */
[----:B------:R-:W-:Y:S04]  /*5ce0*/  STL.64 [R1+0x1810], R178 ;  /* 0x001810b201007387 */ /* 0x000fe80000100a00 */
[----:B------:R1:W-:Y:S01]  /*5cf0*/  LDGSTS.E [R175+0x4380], [R192.64], !P0 ;  /* 0x04380000c0af7fae */ /* 0x0003e2000c121848 */
[----:B------:R-:W-:-:S02]  /*5d00*/  ISETP.GE.U32.AND P0, PT, R0, 0x7fffff83, PT ;  /* 0x7fffff830000780c */ /* 0x000fc40003f06070 */
[----:B------:R-:W-:Y:S01]  /*5d10*/  IADD3 R0, R15, -0x3, RZ ;  /* 0xfffffffd0f007810 */ /* 0x000fe20007ffe0ff */
[----:B------:R-:W-:Y:S04]  /*5d20*/  STL.64 [R1+0x1818], R180 ;  /* 0x001818b401007387 */ /* 0x000fe80000100a00 */
        /* <DEDUP_REMOVED lines=63> */
[----:B------:R-:W-:Y:S01]  /*6120*/  ISETP.GE.U32.AND P1, PT, R0, 0x7fffffaa, PT ;  /* 0x7fffffaa0000780c */ /* 0x000fe20003f26070 */
[----:B------:R-:W-:-:S02]  /*6130*/  IMAD.SHL.U32 R0, R250, 0x2, RZ ;  /* 0x00000002fa007824 */ /* 0x000fc400078e00ff */
[----:B------:R1:W-:Y:S02]  /*6140*/  STL [R1+0x1910], R241 ;  /* 0x001910f101007387 */ /* 0x0003e40000100800 */
[C---:B------:R-:W-:Y:S02]  /*6150*/  IMAD.WIDE R24, R0.reuse, 0x4, R8 ;  /* 0x0000000400187825 */ /* 0x040fe400078e0208 */
[----:B------:R2:W-:Y:S02]  /*6160*/  LDGSTS.E [R175+0x7a00], [R242.64], !P0 ;  /* 0x07a00000f2af7fae */ /* 0x0005e4000c121848 */
[----:B------:R-:W-:Y:S02]  /*6170*/  IMAD.WIDE R22, R0, 0x4, R2 ;  /* 0x0000000400167825 */ /* 0x000fe400078e0202 */
[----:B------:R2:W-:Y:S01]  /*6180*/  LDGSTS.E [R175+0x7a80], [R244.64], !P0 ;  /* 0x07a80000f4af7fae */ /* 0x0005e2000c121848 */
[----:B-1----:R-:W-:Y:S01]  /*6190*/  SHF.L.U32 R241, R16, 0x2, RZ ;  /* 0x0000000210f17819 */ /* 0x002fe200000006ff */
[----:B------:R-:W-:-:S02]  /*61a0*/  IMAD.WIDE R20, R0, 0x4, R4 ;  /* 0x0000000400147825 */ /* 0x000fc400078e0204 */
[----:B------:R1:W-:Y:S01]  /*61b0*/  LDGSTS.E [R175+0x7b00], [R246.64], !P0 ;  /* 0x07b00000f6af7fae */ /* 0x0003e2000c121848 */
[----:B------:R-:W-:Y:S01]  /*61c0*/  LOP3.LUT R109, R241, 0x40, RZ, 0x3c, !PT ;  /* 0x00000040f16d7812 */ /* 0x000fe200078e3cff */
[----:B------:R-:W-:Y:S02]  /*61d0*/  IMAD.WIDE R18, R0, 0x4, R6 ;  /* 0x0000000400127825 */ /* 0x000fe400078e0206 */
[----:B------:R1:W-:Y:S01]  /*61e0*/  LDGSTS.E [R175+0x7b80], [R248.64], !P0 ;  /* 0x07b80000f8af7fae */ /* 0x0003e2000c121848 */
[----:B------:R-:W-:Y:S01]  /*61f0*/  ISETP.GE.U32.AND P0, PT, R14, 0x7fffffa6, PT ;  /* 0x7fffffa60e00780c */ /* 0x000fe20003f06070 */
[----:B------:R-:W-:Y:S02]  /*6200*/  IMAD R14, R250, 0x6, RZ ;  /* 0x00000006fa0e7824 */ /* 0x000fe400078e02ff */
[----:B------:R-:W-:Y:S01]  /*6210*/  STL.64 [R1+0x1918], R242 ;  /* 0x001918f201007387 */ /* 0x000fe20000100a00 */
[----:B------:R-:W-:Y:S02]  /*6220*/  IADD3 R0, R15, -0x1f, RZ ;  /* 0xffffffe10f007810 */ /* 0x000fe40007ffe0ff */
[----:B------:R-:W-:Y:S01]  /*6230*/  LOP3.LUT R17, R241, 0x60, RZ, 0x3c, !PT ;  /* 0x00000060f1117812 */ /* 0x000fe200078e3cff */
[----:B------:R-:W-:Y:S04]  /*6240*/  STL.64 [R1+0x1920], R244 ;  /* 0x001920f401007387 */ /* 0x000fe80000100a00 */
[----:B------:R-:W-:Y:S04]  /*6250*/  STL.64 [R1+0x1928], R246 ;  /* 0x001928f601007387 */ /* 0x000fe80000100a00 */
[----:B------:R1:W-:Y:S04]  /*6260*/  LDGSTS.E [R109+0x400], [R24.64], !P5 ;  /* 0x00400000186d7fae */ /* 0x0003e8000e921848 */
[----:B------:R-:W-:Y:S04]  /*6270*/  STL.64 [R1+0x1930], R248 ;  /* 0x001930f801007387 */ /* 0x000fe80000100a00 */
[----:B------:R1:W-:Y:S04]  /*6280*/  LDGSTS.E [R109+0x480], [R22.64], !P5 ;  /* 0x00480000166d7fae */ /* 0x0003e8000e921848 */
[----:B------:R1:W-:Y:S04]  /*6290*/  STL.64 [R1+0x8], R24 ;  /* 0x0000081801007387 */ /* 0x0003e80000100a00 */
[----:B------:R2:W-:Y:S04]  /*62a0*/  LDGSTS.E [R109+0x500], [R20.64], !P5 ;  /* 0x00500000146d7fae */ /* 0x0005e8000e921848 */
[----:B------:R2:W-:Y:S04]  /*62b0*/  STL.64 [R1+0x30], R22 ;  /* 0x0000301601007387 */ /* 0x0005e80000100a00 */
[----:B------:R3:W-:Y:S01]  /*62c0*/  LDGSTS.E [R109+0x580], [R18.64], !P5 ;  /* 0x00580000126d7fae */ /* 0x0007e2000e921848 */
[----:B-1----:R-:W-:Y:S01]  /*62d0*/  IMAD.WIDE R24, R14, 0x4, R8 ;  /* 0x000000040e187825 */ /* 0x002fe200078e0208 */
[----:B------:R-:W-:-:S02]  /*62e0*/  ISETP.GE.U32.AND P5, PT, R0, 0x7fffffa2, PT ;  /* 0x7fffffa20000780c */ /* 0x000fc40003fa6070 */
[----:B------:R1:W-:Y:S01]  /*62f0*/  STL.64 [R1+0x38], R20 ;  /* 0x0000381401007387 */ /* 0x0003e20000100a00 */
[----:B------:R-:W-:Y:S02]  /*6300*/  IMAD R0, R250, 0xa, RZ ;  /* 0x0000000afa007824 */ /* 0x000fe400078e02ff */
[C---:B--2---:R-:W-:Y:S01]  /*6310*/  IMAD.WIDE R22, R14.reuse, 0x4, R2 ;  /* 0x000000040e167825 */ /* 0x044fe200078e0202 */
[----:B------:R3:W-:Y:S04]  /*6320*/  STL.64 [R1+0x40], R18 ;  /* 0x0000401201007387 */ /* 0x0007e80000100a00 */
[----:B------:R2:W-:Y:S01]  /*6330*/  STL.64 [R1+0x48], R24 ;  /* 0x0000481801007387 */ /* 0x0005e20000100a00 */
[----:B-1----:R-:W-:-:S03]  /*6340*/  IMAD.WIDE R20, R14, 0x4, R4 ;  /* 0x000000040e147825 */ /* 0x002fc600078e0204 */
[----:B------:R2:W-:Y:S01]  /*6350*/  LDGSTS.E [R109+0xc00], [R24.64], !P6 ;  /* 0x00c00000186d7fae */ /* 0x0005e2000f121848 */
[----:B---3--:R-:W-:Y:S01]  /*6360*/  IMAD.WIDE R18, R14, 0x4, R6 ;  /* 0x000000040e127825 */ /* 0x008fe200078e0206 */
[----:B------:R-:W-:Y:S02]  /*6370*/  IADD3 R14, R15, -0x23, RZ ;  /* 0xffffffdd0f0e7810 */ /* 0x000fe40007ffe0ff */
[----:B------:R1:W-:Y:S04]  /*6380*/  STL.64 [R1+0x50], R22 ;  /* 0x0000501601007387 */ /* 0x0003e80000100a00 */
[----:B------:R1:W-:Y:S01]  /*6390*/  LDGSTS.E [R109+0xc80], [R22.64], !P6 ;  /* 0x00c80000166d7fae */ /* 0x0003e2000f121848 */
[----:B--2---:R-:W-:-:S03]  /*63a0*/  IMAD.WIDE R24, R0, 0x4, R8 ;  /* 0x0000000400187825 */ /* 0x004fc600078e0208 */
[----:B------:R2:W-:Y:S04]  /*63b0*/  STL.64 [R1+0x58], R20 ;  /* 0x0000581401007387 */ /* 0x0005e80000100a00 */
[----:B------:R2:W-:Y:S01]  /*63c0*/  LDGSTS.E [R109+0xd00], [R20.64], !P6 ;  /* 0x00d00000146d7fae */ /* 0x0005e2000f121848 */
[----:B-1----:R-:W-:-:S03]  /*63d0*/  IMAD.WIDE R22, R0, 0x4, R2 ;  /* 0x0000000400167825 */ /* 0x002fc600078e0202 */
[----:B------:R1:W-:Y:S04]  /*63e0*/  STL.64 [R1+0x60], R18 ;  /* 0x0000601201007387 */ /* 0x0003e80000100a00 */
[----:B------:R1:W-:Y:S01]  /*63f0*/  LDGSTS.E [R109+0xd80], [R18.64], !P6 ;  /* 0x00d80000126d7fae */ /* 0x0003e2000f121848 */
[----:B------:R-:W-:Y:S01]  /*6400*/  ISETP.GE.U32.AND P6, PT, R14, 0x7fffff9e, PT ;  /* 0x7fffff9e0e00780c */ /* 0x000fe20003fc6070 */
[----:B------:R-:W-:Y:S02]  /*6410*/  IMAD R14, R250, 0xe, RZ ;  /* 0x0000000efa0e7824 */ /* 0x000fe400078e02ff */
[C---:B--2---:R-:W-:Y:S01]  /*6420*/  IMAD.WIDE R20, R0.reuse, 0x4, R4 ;  /* 0x0000000400147825 */ /* 0x044fe200078e0204 */
[----:B------:R2:W-:Y:S04]  /*6430*/  LDGSTS.E [R109+0x1400], [R24.64], !P4 ;  /* 0x01400000186d7fae */ /* 0x0005e8000e121848 */
[----:B------:R3:W-:Y:S01]  /*6440*/  LDGSTS.E [R109+0x1480], [R22.64], !P4 ;  /* 0x01480000166d7fae */ /* 0x0007e2000e121848 */
[----:B-1----:R-:W-:Y:S01]  /*6450*/  IMAD.WIDE R18, R0, 0x4, R6 ;  /* 0x0000000400127825 */ /* 0x002fe200078e0206 */
[----:B------:R-:W-:-:S02]  /*6460*/  IADD3 R0, R15, -0x27, RZ ;  /* 0xffffffd90f007810 */ /* 0x000fc40007ffe0ff */
[----:B------:R2:W-:Y:S04]  /*6470*/  STL.64 [R1+0x68], R24 ;  /* 0x0000681801007387 */ /* 0x0005e80000100a00 */
[----:B------:R1:W-:Y:S04]  /*6480*/  LDGSTS.E [R109+0x1500], [R20.64], !P4 ;  /* 0x01500000146d7fae */ /* 0x0003e8000e121848 */
[----:B------:R3:W-:Y:S04]  /*6490*/  STL.64 [R1+0x70], R22 ;  /* 0x0000701601007387 */ /* 0x0007e80000100a00 */
[----:B------:R1:W-:Y:S01]  /*64a0*/  LDGSTS.E [R109+0x1580], [R18.64], !P4 ;  /* 0x01580000126d7fae */ /* 0x0003e2000e121848 */
[----:B--2---:R-:W-:Y:S01]  /*64b0*/  IMAD.WIDE R24, R14, 0x4, R8 ;  /* 0x000000040e187825 */ /* 0x004fe200078e0208 */
[----:B------:R-:W-:-:S02]  /*64c0*/  ISETP.GE.U32.AND P4, PT, R0, 0x7fffff9a, PT ;  /* 0x7fffff9a0000780c */ /* 0x000fc40003f86070 */
[----:B------:R1:W-:Y:S01]  /*64d0*/  STL.64 [R1+0x78], R20 ;  /* 0x0000781401007387 */ /* 0x0003e20000100a00 */
[----:B------:R-:W-:Y:S02]  /*64e0*/  IMAD R0, R250, 0x12, RZ ;  /* 0x00000012fa007824 */ /* 0x000fe400078e02ff */
[C---:B---3--:R-:W-:Y:S01]  /*64f0*/  IMAD.WIDE R22, R14.reuse, 0x4, R2 ;  /* 0x000000040e167825 */ /* 0x048fe200078e0202 */
[----:B------:R2:W-:Y:S04]  /*6500*/  STL.64 [R1+0x80], R18 ;  /* 0x0000801201007387 */ /* 0x0005e80000100a00 */
[----:B------:R3:W-:Y:S01]  /*6510*/  STL.64 [R1+0x220], R24 ;  /* 0x0002201801007387 */ /* 0x0007e20000100a00 */
[----:B-1----:R-:W-:-:S03]  /*6520*/  IMAD.WIDE R20, R14, 0x4, R4 ;  /* 0x000000040e147825 */ /* 0x002fc600078e0204 */
[----:B------:R3:W-:Y:S01]  /*6530*/  LDGSTS.E [R109+0x1c00], [R24.64], !P2 ;  /* 0x01c00000186d7fae */ /* 0x0007e2000d121848 */
[----:B--2---:R-:W-:Y:S01]  /*6540*/  IMAD.WIDE R18, R14, 0x4, R6 ;  /* 0x000000040e127825 */ /* 0x004fe200078e0206 */
[----:B------:R-:W-:Y:S02]  /*6550*/  IADD3 R14, R15, -0x2b, RZ ;  /* 0xffffffd50f0e7810 */ /* 0x000fe40007ffe0ff */
[----:B------:R1:W-:Y:S04]  /*6560*/  STL.64 [R1+0x218], R22 ;  /* 0x0002181601007387 */ /* 0x0003e80000100a00 */
[----:B------:R1:W-:Y:S01]  /*6570*/  LDGSTS.E [R109+0x1c80], [R22.64], !P2 ;  /* 0x01c80000166d7fae */ /* 0x0003e2000d121848 */
[----:B---3--:R-:W-:-:S03]  /*6580*/  IMAD.WIDE R24, R0, 0x4, R8 ;  /* 0x0000000400187825 */ /* 0x008fc600078e0208 */
        /* <DEDUP_REMOVED lines=320> */
[----:B---3--:R-:W-:Y:S01]  /*7990*/  IMAD.WIDE R22, R14, 0x4, R2 ;  /* 0x000000040e167825 */ /* 0x008fe200078e0202 */
[----:B------:R2:W-:Y:S03]  /*79a0*/  STL.64 [R1+0x2f8], R18 ;  /* 0x0002f81201007387 */ /* 0x0005e60000100a00 */
[----:B------:R-:W-:Y:S01]  /*79b0*/  IMAD.WIDE R26, R0, 0x4, R8 ;  /* 0x00000004001a7825 */ /* 0x000fe200078e0208 */
[----:B------:R3:W-:Y:S03]  /*79c0*/  STL.64 [R1+0x2f0], R24 ;  /* 0x0002f01801007387 */ /* 0x0007e60000100a00 */
[C---:B-1----:R-:W-:Y:S01]  /*79d0*/  IMAD.WIDE R20, R14.reuse, 0x4, R4 ;  /* 0x000000040e147825 */ /* 0x042fe200078e0204 */
[----:B------:R3:W-:Y:S03]  /*79e0*/  LDGSTS.E [R17+0x4e00], [R24.64], !P3 ;  /* 0x04e0000018117fae */ /* 0x0007e6000d921848 */
[----:B--2---:R-:W-:Y:S01]  /*79f0*/  IMAD.WIDE R18, R14, 0x4, R6 ;  /* 0x000000040e127825 */ /* 0x004fe200078e0206 */
[----:B------:R1:W-:Y:S01]  /*7a00*/  STL.64 [R1+0x2e8], R22 ;  /* 0x0002e81601007387 */ /* 0x0003e20000100a00 */
[----:B------:R-:W-:-:S03]  /*7a10*/  IADD3 R14, R15, -0x45, RZ ;  /* 0xffffffbb0f0e7810 */ /* 0x000fc60007ffe0ff */
[----:B------:R1:W-:Y:S01]  /*7a20*/  LDGSTS.E [R17+0x4e80], [R22.64], !P3 ;  /* 0x04e8000016117fae */ /* 0x0003e2000d921848 */
[----:B---3--:R-:W-:-:S03]  /*7a30*/  IMAD.WIDE R24, R0, 0x4, R2 ;  /* 0x0000000400187825 */ /* 0x008fc600078e0202 */
[----:B------:R2:W-:Y:S04]  /*7a40*/  STL.64 [R1+0x2e0], R20 ;  /* 0x0002e01401007387 */ /* 0x0005e80000100a00 */
[----:B------:R2:W-:Y:S04]  /*7a50*/  LDGSTS.E [R17+0x4f00], [R20.64], !P3 ;  /* 0x04f0000014117fae */ /* 0x0005e8000d921848 */
[----:B------:R3:W-:Y:S01]  /*7a60*/  STL.64 [R1+0x2d8], R18 ;  /* 0x0002d81201007387 */ /* 0x0007e20000100a00 */
[----:B-1----:R-:W-:-:S03]  /*7a70*/  IMAD.WIDE R22, R0, 0x4, R4 ;  /* 0x0000000400167825 */ /* 0x002fc600078e0204 */
[----:B------:R3:W-:Y:S01]  /*7a80*/  LDGSTS.E [R17+0x4f80], [R18.64], !P3 ;  /* 0x04f8000012117fae */ /* 0x0007e2000d921848 */
[----:B------:R-:W-:Y:S01]  /*7a90*/  ISETP.GE.U32.AND P3, PT, R14, 0x7fffff7c, PT ;  /* 0x7fffff7c0e00780c */ /* 0x000fe20003f66070 */
[----:B------:R-:W-:Y:S02]  /*7aa0*/  IMAD.MOV.U32 R14, RZ, RZ, 0x3f ;  /* 0x0000003fff0e7424 */ /* 0x000fe400078e00ff */
[----:B--2---:R-:W-:Y:S01]  /*7ab0*/  IMAD.WIDE R20, R0, 0x4, R6 ;  /* 0x0000000400147825 */ /* 0x004fe200078e0206 */
[----:B------:R1:W-:Y:S01]  /*7ac0*/  STL.64 [R1+0x4e8], R26 ;  /* 0x0004e81a01007387 */ /* 0x0003e20000100a00 */
[----:B------:R-:W-:-:S03]  /*7ad0*/  IADD3 R0, R15, -0x49, RZ ;  /* 0xffffffb70f007810 */ /* 0x000fc60007ffe0ff */
[----:B------:R1:W-:Y:S01]  /*7ae0*/  LDGSTS.E [R17+0x5600], [R26.64], !P1 ;  /* 0x056000001a117fae */ /* 0x0003e2000c921848 */
[----:B---3--:R-:W-:-:S03]  /*7af0*/  IMAD R18, R250, 0x2f, RZ ;  /* 0x0000002ffa127824 */ /* 0x008fc600078e02ff */
[----:B------:R2:W-:Y:S04]  /*7b00*/  STL.64 [R1+0x4f0], R24 ;  /* 0x0004f01801007387 */ /* 0x0005e80000100a00 */
[----:B------:R2:W-:Y:S04]  /*7b10*/  LDGSTS.E [R17+0x5680], [R24.64], !P1 ;  /* 0x0568000018117fae */ /* 0x0005e8000c921848 */
[----:B------:R3:W-:Y:S01]  /*7b20*/  STL.64 [R1+0x508], R22 ;  /* 0x0005081601007387 */ /* 0x0007e20000100a00 */
[----:B-1----:R-:W-:Y:S02]  /*7b30*/  IADD3 R26, R14, c[0x0][0x180], RZ ;  /* 0x000060000e1a7a10 */ /* 0x002fe40007ffe0ff */
[----:B------:R-:W-:Y:S01]  /*7b40*/  IADD3 R14, R15, -0x51, RZ ;  /* 0xffffffaf0f0e7810 */ /* 0x000fe20007ffe0ff */
[----:B------:R3:W-:Y:S01]  /*7b50*/  LDGSTS.E [R17+0x5700], [R22.64], !P1 ;  /* 0x0570000016117fae */ /* 0x0007e2000c921848 */
[----:B--2---:R-:W-:-:S03]  /*7b60*/  IMAD.WIDE R24, R18, 0x4, R8 ;  /* 0x0000000412187825 */ /* 0x004fc600078e0208 */
[----:B------:R1:W-:Y:S04]  /*7b70*/  STL.64 [R1+0x510], R20 ;  /* 0x0005101401007387 */ /* 0x0003e80000100a00 */
[----:B------:R1:W-:Y:S01]  /*7b80*/  LDGSTS.E [R17+0x5780], [R20.64], !P1 ;  /* 0x0578000014117fae */ /* 0x0003e2000c921848 */
[----:B------:R-:W-:Y:S01]  /*7b90*/  ISETP.GE.U32.AND P1, PT, R0, 0x7fffff78, PT ;  /* 0x7fffff780000780c */ /* 0x000fe20003f26070 */
[C---:B---3--:R-:W-:Y:S01]  /*7ba0*/  IMAD.WIDE R22, R18.reuse, 0x4, R2 ;  /* 0x0000000412167825 */ /* 0x048fe200078e0202 */
[----:B------:R-:W-:Y:S01]  /*7bb0*/  IADD3 R0, R15, -0x4d, RZ ;  /* 0xffffffb30f007810 */ /* 0x000fe20007ffe0ff */
[----:B------:R2:W-:Y:S04]  /*7bc0*/  LDGSTS.E [R17+0x5e00], [R24.64], !P0 ;  /* 0x05e0000018117fae */ /* 0x0005e8000c121848 */
[----:B------:R3:W-:Y:S01]  /*7bd0*/  LDGSTS.E [R17+0x5e80], [R22.64], !P0 ;  /* 0x05e8000016117fae */ /* 0x0007e2000c121848 */
[----:B-1----:R-:W-:-:S03]  /*7be0*/  IMAD.WIDE R20, R18, 0x4, R4 ;  /* 0x0000000412147825 */ /* 0x002fc600078e0204 */
[----:B------:R2:W-:Y:S01]  /*7bf0*/  STL.64 [R1+0x500], R24 ;  /* 0x0005001801007387 */ /* 0x0005e20000100a00 */
[----:B------:R-:W-:-:S03]  /*7c00*/  IMAD.WIDE R18, R18, 0x4, R6 ;  /* 0x0000000412127825 */ /* 0x000fc600078e0206 */
[----:B------:R1:W-:Y:S04]  /*7c10*/  LDGSTS.E [R17+0x5f00], [R20.64], !P0 ;  /* 0x05f0000014117fae */ /* 0x0003e8000c121848 */
[----:B------:R1:W-:Y:S01]  /*7c20*/  LDGSTS.E [R17+0x5f80], [R18.64], !P0 ;  /* 0x05f8000012117fae */ /* 0x0003e2000c121848 */
[----:B------:R-:W-:Y:S01]  /*7c30*/  ISETP.GE.U32.AND P0, PT, R0, 0x7fffff74, PT ;  /* 0x7fffff740000780c */ /* 0x000fe20003f06070 */
[----:B------:R-:W-:Y:S02]  /*7c40*/  IMAD R0, R250, 0x33, RZ ;  /* 0x00000033fa007824 */ /* 0x000fe400078e02ff */
[----:B------:R3:W-:Y:S02]  /*7c50*/  STL.64 [R1+0x4f8], R22 ;  /* 0x0004f81601007387 */ /* 0x0007e40000100a00 */
[----:B------:R-:W-:-:S02]  /*7c60*/  IMAD.WIDE R30, R0, 0x4, R8 ;  /* 0x00000004001e7825 */ /* 0x000fc400078e0208 */
[----:B------:R1:W-:Y:S02]  /*7c70*/  STL.64 [R1+0x5d0], R20 ;  /* 0x0005d01401007387 */ /* 0x0003e40000100a00 */
[C---:B------:R-:W-:Y:S02]  /*7c80*/  IMAD.WIDE R28, R0.reuse, 0x4, R2 ;  /* 0x00000004001c7825 */ /* 0x040fe400078e0202 */
[----:B------:R4:W-:Y:S02]  /*7c90*/  STL.64 [R1+0x5c8], R18 ;  /* 0x0005c81201007387 */ /* 0x0009e40000100a00 */
[C---:B--2---:R-:W-:Y:S02]  /*7ca0*/  IMAD.WIDE R24, R0.reuse, 0x4, R4 ;  /* 0x0000000400187825 */ /* 0x044fe400078e0204 */
[----:B------:R2:W-:Y:S02]  /*7cb0*/  STL.64 [R1+0x5c0], R30 ;  /* 0x0005c01e01007387 */ /* 0x0005e40000100a00 */
[----:B---3--:R-:W-:-:S02]  /*7cc0*/  IMAD.WIDE R22, R0, 0x4, R6 ;  /* 0x0000000400167825 */ /* 0x008fc400078e0206 */
[----:B------:R2:W-:Y:S01]  /*7cd0*/  LDGSTS.E [R17+0x6600], [R30.64], !P5 ;  /* 0x066000001e117fae */ /* 0x0005e2000e921848 */
[----:B-1----:R-:W-:Y:S01]  /*7ce0*/  IADD3 R20, R15, -0x40, RZ ;  /* 0xffffffc00f147810 */ /* 0x002fe20007ffe0ff */
[C---:B----4-:R-:W-:Y:S02]  /*7cf0*/  IMAD R19, R250.reuse, 0x37, RZ ;  /* 0x00000037fa137824 */ /* 0x050fe400078e02ff */
[----:B------:R1:W-:Y:S01]  /*7d00*/  STL.64 [R1+0x5b8], R28 ;  /* 0x0005b81c01007387 */ /* 0x0003e20000100a00 */
[----:B------:R-:W-:Y:S02]  /*7d10*/  IMAD R18, R250, 0x3b, RZ ;  /* 0x0000003bfa127824 */ /* 0x000fe400078e02ff */
[C---:B------:R-:W-:Y:S01]  /*7d20*/  IMAD.WIDE R34, R19.reuse, 0x4, R8 ;  /* 0x0000000413227825 */ /* 0x040fe200078e0208 */
[----:B------:R1:W-:Y:S03]  /*7d30*/  LDGSTS.E [R17+0x6680], [R28.64], !P5 ;  /* 0x066800001c117fae */ /* 0x0003e6000e921848 */
[C---:B------:R-:W-:Y:S01]  /*7d40*/  IMAD.WIDE R32, R19.reuse, 0x4, R2 ;  /* 0x0000000413207825 */ /* 0x040fe200078e0202 */
[----:B------:R3:W-:Y:S03]  /*7d50*/  STL.64 [R1+0x5b0], R24 ;  /* 0x0005b01801007387 */ /* 0x0007e60000100a00 */
[C---:B--2---:R-:W-:Y:S01]  /*7d60*/  IMAD.WIDE R30, R19.reuse, 0x4, R4 ;  /* 0x00000004131e7825 */ /* 0x044fe200078e0204 */
[----:B------:R3:W-:Y:S04]  /*7d70*/  LDGSTS.E [R17+0x6700], [R24.64], !P5 ;  /* 0x0670000018117fae */ /* 0x0007e8000e921848 */
[----:B------:R2:W-:Y:S01]  /*7d80*/  STL.64 [R1+0x5a8], R22 ;  /* 0x0005a81601007387 */ /* 0x0005e20000100a00 */
[----:B-1----:R-:W-:-:S03]  /*7d90*/  IMAD.WIDE R28, R19, 0x4, R6 ;  /* 0x00000004131c7825 */ /* 0x002fc600078e0206 */
[----:B------:R2:W-:Y:S01]  /*7da0*/  LDGSTS.E [R17+0x6780], [R22.64], !P5 ;  /* 0x0678000016117fae */ /* 0x0005e2000e921848 */
[----:B------:R-:W-:Y:S01]  /*7db0*/  ISETP.GE.U32.AND P5, PT, R20, 0x7fffff81, PT ;  /* 0x7fffff811400780c */ /* 0x000fe20003fa6070 */
[C---:B------:R-:W-:Y:S02]  /*7dc0*/  IMAD.WIDE R20, R18.reuse, 0x4, R4 ;  /* 0x0000000412147825 */ /* 0x040fe400078e0204 */
[----:B------:R-:W-:Y:S02]  /*7dd0*/  STL.64 [R1+0x580], R34 ;  /* 0x0005802201007387 */ /* 0x000fe40000100a00 */
[C---:B---3--:R-:W-:Y:S02]  /*7de0*/  IMAD.WIDE R24, R18.reuse, 0x4, R8 ;  /* 0x0000000412187825 */ /* 0x048fe400078e0208 */
[----:B------:R-:W-:Y:S02]  /*7df0*/  STL.64 [R1+0x578], R32 ;  /* 0x0005782001007387 */ /* 0x000fe40000100a00 */
[----:B--2---:R-:W-:-:S02]  /*7e00*/  IMAD.WIDE R22, R18, 0x4, R2 ;  /* 0x0000000412167825 */ /* 0x004fc400078e0202 */
[----:B------:R-:W-:Y:S02]  /*7e10*/  STL.64 [R1+0x560], R24 ;  /* 0x0005601801007387 */ /* 0x000fe40000100a00 */
[----:B------:R-:W-:Y:S02]  /*7e20*/  IMAD.WIDE R18, R18, 0x4, R6 ;  /* 0x0000000412127825 */ /* 0x000fe400078e0206 */
[----:B------:R-:W-:Y:S04]  /*7e30*/  STL.64 [R1+0x570], R30 ;  /* 0x0005701e01007387 */ /* 0x000fe80000100a00 */
[----:B------:R-:W-:Y:S04]  /*7e40*/  STL.64 [R1+0x558], R22 ;  /* 0x0005581601007387 */ /* 0x000fe80000100a00 */
[----:B------:R-:W-:Y:S04]  /*7e50*/  STL.64 [R1+0x568], R28 ;  /* 0x0005681c01007387 */ /* 0x000fe80000100a00 */
[----:B------:R-:W-:Y:S04]  /*7e60*/  STL.64 [R1+0x550], R20 ;  /* 0x0005501401007387 */ /* 0x000fe80000100a00 */
[----:B------:R-:W2:Y:S04]  /*7e70*/  LDL.LU R251, [R1+0x474] ;  /* 0x0004740001fb7983 */ /* 0x000ea80000300800 */
[----:B------:R1:W-:Y:S04]  /*7e80*/  LDGSTS.E [R17+0x6e00], [R34.64], !P6 ;  /* 0x06e0000022117fae */ /* 0x0003e8000f121848 */
[----:B------:R3:W-:Y:S04]  /*7e90*/  LDGSTS.E [R17+0x6e80], [R32.64], !P6 ;  /* 0x06e8000020117fae */ /* 0x0007e8000f121848 */
[----:B------:R4:W-:Y:S04]  /*7ea0*/  LDGSTS.E [R17+0x6f00], [R30.64], !P6 ;  /* 0x06f000001e117fae */ /* 0x0009e8000f121848 */
[----:B------:R1:W-:Y:S01]  /*7eb0*/  LDGSTS.E [R17+0x6f80], [R28.64], !P6 ;  /* 0x06f800001c117fae */ /* 0x0003e2000f121848 */
[----:B------:R-:W-:-:S03]  /*7ec0*/  ISETP.GT.AND P6, PT, R26, 0x3f, PT ;  /* 0x0000003f1a00780c */ /* 0x000fc60003fc4270 */
[----:B------:R1:W-:Y:S04]  /*7ed0*/  LDGSTS.E [R17+0x7600], [R24.64], !P4 ;  /* 0x0760000018117fae */ /* 0x0003e8000e121848 */
[----:B------:R1:W-:Y:S04]  /*7ee0*/  LDGSTS.E [R17+0x7680], [R22.64], !P4 ;  /* 0x0768000016117fae */ /* 0x0003e8000e121848 */
[----:B------:R1:W-:Y:S04]  /*7ef0*/  LDGSTS.E [R17+0x7700], [R20.64], !P4 ;  /* 0x0770000014117fae */ /* 0x0003e8000e121848 */
[----:B------:R1:W-:Y:S04]  /*7f00*/  STL.64 [R1+0x548], R18 ;  /* 0x0005481201007387 */ /* 0x0003e80000100a00 */
[----:B------:R1:W-:Y:S01]  /*7f10*/  LDGSTS.E [R17+0x7780], [R18.64], !P4 ;  /* 0x0778000012117fae */ /* 0x0003e2000e121848 */
[----:B------:R-:W-:-:S02]  /*7f20*/  ISETP.GE.AND P4, PT, R16, c[0x0][0x180], PT ;  /* 0x0000600010007a0c */ /* 0x000fc40003f86270 */
[----:B------:R-:W-:Y:S02]  /*7f30*/  SEL R0, RZ, 0x4, !P6 ;  /* 0x00000004ff007807 */ /* 0x000fe40007000000 */
[----:B------:R-:W-:Y:S02]  /*7f40*/  ISETP.GE.U32.AND P6, PT, R14, 0x7fffff70, PT ;  /* 0x7fffff700e00780c */ /* 0x000fe40003fc6070 */
[----:B-1----:R-:W-:Y:S01]  /*7f50*/  LOP3.LUT R18, R16, 0x20, RZ, 0xfc, !PT ;  /* 0x0000002010127812 */ /* 0x002fe200078efcff */
[----:B------:R-:W-:Y:S01]  /*7f60*/  IMAD R16, R250, 0x3f, RZ ;  /* 0x0000003ffa107824 */ /* 0x000fe200078e02ff */
[----:B------:R-:W-:-:S03]  /*7f70*/  SEL R14, R0, RZ, !P4 ;  /* 0x000000ff000e7207 */ /* 0x000fc60006000000 */
[----:B------:R-:W-:Y:S01]  /*7f80*/  IMAD.WIDE R22, R16, 0x4, R8 ;  /* 0x0000000410167825 */ /* 0x000fe200078e0208 */
[----:B------:R-:W-:Y:S01]  /*7f90*/  ISETP.GE.AND P4, PT, R18, c[0x0][0x180], PT ;  /* 0x0000600012007a0c */ /* 0x000fe20003f86270 */
[----:B------:R-:W-:Y:S02]  /*7fa0*/  STL.64 [R1+0x1938], R8 ;  /* 0x0019380801007387 */ /* 0x000fe40000100a00 */
[C---:B------:R-:W-:Y:S02]  /*7fb0*/  IMAD.WIDE R20, R16.reuse, 0x4, R2 ;  /* 0x0000000410147825 */ /* 0x040fe400078e0202 */
[----:B------:R1:W-:Y:S02]  /*7fc0*/  STL.64 [R1+0x1940], R2 ;  /* 0x0019400201007387 */ /* 0x0003e40000100a00 */
[C---:B------:R-:W-:Y:S02]  /*7fd0*/  IMAD.WIDE R18, R16.reuse, 0x4, R4 ;  /* 0x0000000410127825 */ /* 0x040fe400078e0204 */
[----:B------:R3:W-:Y:S04]  /*7fe0*/  STL.64 [R1+0x540], R22 ;  /* 0x0005401601007387 */ /* 0x0007e80000100a00 */
[----:B------:R-:W-:Y:S01]  /*7ff0*/  STL.64 [R1+0x1948], R4 ;  /* 0x0019480401007387 */ /* 0x000fe20000100a00 */
[----:B-1----:R-:W-:-:S03]  /*8000*/  IMAD.WIDE R2, R16, 0x4, R6 ;  /* 0x0000000410027825 */ /* 0x002fc600078e0206 */
[----:B------:R1:W-:Y:S04]  /*8010*/  STL.64 [R1+0x538], R20 ;  /* 0x0005381401007387 */ /* 0x0003e80000100a00 */
[----:B------:R-:W-:Y:S04]  /*8020*/  STL.64 [R1+0x1950], R6 ;  /* 0x0019500601007387 */ /* 0x000fe80000100a00 */
[----:B------:R1:W-:Y:S04]  /*8030*/  STL.64 [R1+0x530], R18 ;  /* 0x0005301201007387 */ /* 0x0003e80000100a00 */
[----:B------:R1:W-:Y:S04]  /*8040*/  STL.64 [R1+0x528], R2 ;  /* 0x0005280201007387 */ /* 0x0003e80000100a00 */
[----:B------:R-:W2:Y:S04]  /*8050*/  LDL.LU R250, [R1+0x470] ;  /* 0x0004700001fa7983 */ /* 0x000ea80000300800 */
        /* <DEDUP_REMOVED lines=11> */
[----:B---3--:R-:W3:Y:S04]  /*8110*/  LDL.LU R32, [R1+0x440] ;  /* 0x0004400001207983 */ /* 0x008ee80000300800 */
[----:B------:R-:W3:Y:S04]  /*8120*/  LDL.LU R33, [R1+0x43c] ;  /* 0x00043c0001217983 */ /* 0x000ee80000300800 */
[----:B------:R-:W3:Y:S04]  /*8130*/  LDL.LU R24, [R1+0x438] ;  /* 0x0004380001187983 */ /* 0x000ee80000300800 */
[----:B----4-:R-:W4:Y:S04]  /*8140*/  LDL.LU R30, [R1+0x434] ;  /* 0x00043400011e7983 */ /* 0x010f280000300800 */
[----:B------:R-:W4:Y:S04]  /*8150*/  LDL.LU R31, [R1+0x430] ;  /* 0x00043000011f7983 */ /* 0x000f280000300800 */
[----:B------:R-:W4:Y:S04]  /*8160*/  LDL.LU R28, [R1+0x42c] ;  /* 0x00042c00011c7983 */ /* 0x000f280000300800 */
[----:B------:R-:W4:Y:S04]  /*8170*/  LDL.LU R29, [R1+0x428] ;  /* 0x00042800011d7983 */ /* 0x000f280000300800 */
[----:B------:R-:W4:Y:S01]  /*8180*/  LDL.LU R26, [R1+0x424] ;  /* 0x00042400011a7983 */ /* 0x000f220000300800 */
[----:B------:R-:W-:-:S03]  /*8190*/  SEL R0, R0, RZ, !P4 ;  /* 0x000000ff00007207 */ /* 0x000fc60006000000 */
[----:B------:R1:W-:Y:S04]  /*81a0*/  LDGSTS.E [R17+0x7e00], [R22.64], !P5 ;  /* 0x07e0000016117fae */ /* 0x0003e8000e921848 */
[----:B------:R-:W4:Y:S04]  /*81b0*/  LDL.LU R27, [R1+0x420] ;  /* 0x00042000011b7983 */ /* 0x000f280000300800 */
[----:B------:R1:W-:Y:S04]  /*81c0*/  LDGSTS.E [R17+0x7e80], [R20.64], !P5 ;  /* 0x07e8000014117fae */ /* 0x0003e8000e921848 */
[----:B-1----:R-:W4:Y:S01]  /*81d0*/  LDL.LU R22, [R1+0x41c] ;  /* 0x00041c0001167983 */ /* 0x002f220000300800 */
[----:B------:R-:W-:-:S03]  /*81e0*/  ISETP.NE.U32.AND P4, PT, R0, RZ, PT ;  /* 0x000000ff0000720c */ /* 0x000fc60003f85070 */
[----:B------:R1:W-:Y:S04]  /*81f0*/  LDGSTS.E [R17+0x7f00], [R18.64], !P5 ;  /* 0x07f0000012117fae */ /* 0x0003e8000e921848 */
[----:B------:R-:W4:Y:S04]  /*8200*/  LDL.LU R21, [R1+0x418] ;  /* 0x0004180001157983 */ /* 0x000f280000300800 */
[----:B------:R-:W4:Y:S04]  /*8210*/  LDL.LU R23, [R1+0x414] ;  /* 0x0004140001177983 */ /* 0x000f280000300800 */
[----:B------:R-:W4:Y:S04]  /*8220*/  LDL.LU R20, [R1+0x410] ;  /* 0x0004100001147983 */ /* 0x000f280000300800 */
[----:B-1----:R-:W4:Y:S04]  /*8230*/  LDL.LU R18, [R1+0x40c] ;  /* 0x00040c0001127983 */ /* 0x002f280000300800 */
[----:B------:R1:W-:Y:S01]  /*8240*/  LDGSTS.E [R17+0x7f80], [R2.64], !P5 ;  /* 0x07f8000002117fae */ /* 0x0003e2000e921848 */
[----:B------:R-:W-:-:S03]  /*8250*/  ISETP.NE.U32.AND P5, PT, R14, RZ, PT ;  /* 0x000000ff0e00720c */ /* 0x000fc60003fa5070 */
[----:B------:R-:W4:Y:S04]  /*8260*/  LDL.LU R19, [R1+0x408] ;  /* 0x0004080001137983 */ /* 0x000f280000300800 */
[----:B------:R-:W4:Y:S04]  /*8270*/  LDL.LU R16, [R1+0x404] ;  /* 0x0004040001107983 */ /* 0x000f280000300800 */
[----:B------:R-:W4:Y:S01]  /*8280*/  LDL.LU R14, [R1+0x400] ;  /* 0x00040000010e7983 */ /* 0x000f220000300800 */
[----:B------:R-:W-:-:S03]  /*8290*/  IMAD R252, R252, c[0x0][0x190], RZ ;  /* 0x00006400fcfc7a24 */ /* 0x000fc600078e02ff */
[----:B------:R-:W0:Y:S01]  /*82a0*/  LDGDEPBAR ;  /* 0x00000000000079af */ /* 0x000e220000000000 */
[----:B--2---:R-:W-:-:S03]  /*82b0*/  IMAD R0, R251, c[0x0][0x190], RZ ;  /* 0x00006400fb007a24 */ /* 0x004fc600078e02ff */
[----:B------:R-:W2:Y:S01]  /*82c0*/  LDL.LU R251, [R1+0x3fc] ;  /* 0x0003fc0001fb7983 */ /* 0x000ea20000300800 */
[----:B------:R-:W-:-:S03]  /*82d0*/  IMAD R119, R250, c[0x0][0x190], RZ ;  /* 0x00006400fa777a24 */ /* 0x000fc600078e02ff */
[----:B------:R-:W4:Y:S01]  /*82e0*/  LDL.LU R250, [R1+0x3f8] ;  /* 0x0003f80001fa7983 */ /* 0x000f220000300800 */
[----:B------:R-:W-:Y:S02]  /*82f0*/  IMAD R101, R37, c[0x0][0x190], RZ ;  /* 0x0000640025657a24 */ /* 0x000fe400078e02ff */
[----:B---3--:R-:W-:Y:S02]  /*8300*/  IMAD R37, R33, c[0x0][0x190], RZ ;  /* 0x0000640021257a24 */ /* 0x008fe400078e02ff */
[----:B--2---:R-:W-:Y:S02]  /*8310*/  IMAD R33, R251, c[0x0][0x190], RZ ;  /* 0x00006400fb217a24 */ /* 0x004fe400078e02ff */
[----:B------:R-:W2:Y:S04]  /*8320*/  LDL.LU R251, [R1+0x3f4] ;  /* 0x0003f40001fb7983 */ /* 0x000ea80000300800 */
[----:B------:R-:W3:Y:S01]  /*8330*/  LDL.LU R55, [R1+0x3f0] ;  /* 0x0003f00001377983 */ /* 0x000ee20000300800 */
[----:B------:R-:W-:-:S03]  /*8340*/  IMAD R53, R32, c[0x0][0x190], RZ ;  /* 0x0000640020357a24 */ /* 0x000fc600078e02ff */
[----:B------:R-:W3:Y:S01]  /*8350*/  LDL.LU R50, [R1+0x3ec] ;  /* 0x0003ec0001327983 */ /* 0x000ee20000300800 */
[----:B----4-:R-:W-:-:S03]  /*8360*/  IMAD R81, R19, c[0x0][0x190], RZ ;  /* 0x0000640013517a24 */ /* 0x010fc600078e02ff */
[----:B------:R-:W4:Y:S04]  /*8370*/  LDL.LU R51, [R1+0x3e8] ;  /* 0x0003e80001337983 */ /* 0x000f280000300800 */
[----:B------:R-:W3:Y:S04]  /*8380*/  LDL.LU R48, [R1+0x3e4] ;  /* 0x0003e40001307983 */ /* 0x000ee80000300800 */
[----:B------:R-:W3:Y:S04]  /*8390*/  LDL.LU R46, [R1+0x3e0] ;  /* 0x0003e000012e7983 */ /* 0x000ee80000300800 */
[----:B------:R-:W3:Y:S01]  /*83a0*/  LDL.LU R32, [R1+0x3dc] ;  /* 0x0003dc0001207983 */ /* 0x000ee20000300800 */
[----:B------:R-:W-:-:S03]  /*83b0*/  IMAD R104, R42, c[0x0][0x190], RZ ;  /* 0x000064002a687a24 */ /* 0x000fc600078e02ff */
[----:B------:R-:W3:Y:S01]  /*83c0*/  LDL.LU R19, [R1+0x3d8] ;  /* 0x0003d80001137983 */ /* 0x000ee20000300800 */
[----:B------:R-:W-:-:S03]  /*83d0*/  IMAD R88, R43, c[0x0][0x190], RZ ;  /* 0x000064002b587a24 */ /* 0x000fc600078e02ff */
[----:B------:R-:W3:Y:S01]  /*83e0*/  LDL.LU R47, [R1+0x3d4] ;  /* 0x0003d400012f7983 */ /* 0x000ee20000300800 */
[----:B------:R-:W-:-:S03]  /*83f0*/  IMAD R56, R41, c[0x0][0x190], RZ ;  /* 0x0000640029387a24 */ /* 0x000fc600078e02ff */
[----:B------:R-:W4:Y:S01]  /*8400*/  LDL.LU R44, [R1+0x3d0] ;  /* 0x0003d000012c7983 */ /* 0x000f220000300800 */
        /* <DEDUP_REMOVED lines=31> */
[----:B------:R-:W4:Y:S04]  /*8600*/  LDL.LU R27, [R1+0x378] ;  /* 0x00037800011b7983 */ /* 0x000f280000300800 */
[----:B------:R-:W4:Y:S04]  /*8610*/  LDL.LU R22, [R1+0x264] ;  /* 0x0002640001167983 */ /* 0x000f280000300800 */
[----:B------:R-:W4:Y:S01]  /*8620*/  LDL.LU R23, [R1+0x260] ;  /* 0x0002600001177983 */ /* 0x000f220000300800 */
[----:B------:R-:W-:-:S03]  /*8630*/  IMAD R49, R14, c[0x0][0x190], RZ ;  /* 0x000064000e317a24 */ /* 0x000fc600078e02ff */
[----:B------:R-:W4:Y:S01]  /*8640*/  LDL.LU R14, [R1+0x254] ;  /* 0x00025400010e7983 */ /* 0x000f220000300800 */
[----:B------:R-:W-:Y:S02]  /*8650*/  IMAD R114, R20, c[0x0][0x190], RZ ;  /* 0x0000640014727a24 */ /* 0x000fe400078e02ff */
[----:B------:R-:W-:Y:S02]  /*8660*/  IMAD R20, R250, c[0x0][0x190], RZ ;  /* 0x00006400fa147a24 */ /* 0x000fe400078e02ff */
[----:B------:R-:W4:Y:S01]  /*8670*/  LDL.LU R250, [R1+0x250] ;  /* 0x0002500001fa7983 */ /* 0x000f220000300800 */
[----:B--2---:R-:W-:-:S03]  /*8680*/  IMAD R4, R251, c[0x0][0x190], RZ ;  /* 0x00006400fb047a24 */ /* 0x004fc600078e02ff */
[----:B------:R-:W2:Y:S01]  /*8690*/  LDL.LU R251, [R1+0x47c] ;  /* 0x00047c0001fb7983 */ /* 0x000ea20000300800 */
[----:B-1----:R-:W-:-:S04]  /*86a0*/  IMAD.WIDE R2, R0, 0x4, R12 ;  /* 0x0000000400027825 */ /* 0x002fc800078e020c */
[--C-:B------:R-:W-:Y:S01]  /*86b0*/  IMAD.WIDE R6, R126, 0x4, R12.reuse ;  /* 0x000000047e067825 */ /* 0x100fe200078e020c */
[----:B------:R1:W-:Y:S03]  /*86c0*/  STL.64 [R1+0xd40], R2 ;  /* 0x000d400201007387 */ /* 0x0003e60000100a00 */
[----:B-1----:R-:W-:-:S04]  /*86d0*/  IMAD.WIDE R2, R9, 0x4, R12 ;  /* 0x0000000409027825 */ /* 0x002fc800078e020c */
[----:B---3--:R-:W-:Y:S02]  /*86e0*/  IMAD R8, R47, c[0x0][0x190], RZ ;  /* 0x000064002f087a24 */ /* 0x008fe400078e02ff */
[----:B------:R-:W-:-:S04]  /*86f0*/  IMAD.WIDE R238, R119, 0x4, R12 ;  /* 0x0000000477ee7825 */ /* 0x000fc800078e020c */
[----:B------:R-:W-:-:S04]  /*8700*/  IMAD.WIDE R234, R118, 0x4, R12 ;  /* 0x0000000476ea7825 */ /* 0x000fc800078e020c */
[----:B------:R-:W-:Y:S02]  /*8710*/  IMAD R111, R55, c[0x0][0x190], RZ ;  /* 0x00006400376f7a24 */ /* 0x000fe400078e02ff */
[----:B------:R-:W-:-:S04]  /*8720*/  IMAD.WIDE R230, R115, 0x4, R12 ;  /* 0x0000000473e67825 */ /* 0x000fc800078e020c */
[----:B----4-:R-:W-:Y:S02]  /*8730*/  IMAD R110, R44, c[0x0][0x190], RZ ;  /* 0x000064002c6e7a24 */ /* 0x010fe400078e02ff */
[----:B------:R-:W-:-:S04]  /*8740*/  IMAD.WIDE R226, R114, 0x4, R12 ;  /* 0x0000000472e27825 */ /* 0x000fc800078e020c */
[----:B------:R-:W-:-:S04]  /*8750*/  IMAD R123, R38, c[0x0][0x190], RZ ;  /* 0x00006400267b7a24 */ /* 0x000fc800078e02ff */
[----:B------:R-:W-:-:S04]  /*8760*/  IMAD.WIDE R248, R123, 0x4, R12 ;  /* 0x000000047bf87825 */ /* 0x000fc800078e020c */
[----:B------:R-:W-:Y:S02]  /*8770*/  IMAD R108, R39, c[0x0][0x190], RZ ;  /* 0x00006400276c7a24 */ /* 0x000fe400078e02ff */
[----:B------:R-:W-:-:S04]  /*8780*/  IMAD.WIDE R222, R111, 0x4, R12 ;  /* 0x000000046fde7825 */ /* 0x000fc800078e020c */
[----:B------:R-:W-:-:S04]  /*8790*/  IMAD.WIDE R218, R110, 0x4, R12 ;  /* 0x000000046eda7825 */ /* 0x000fc800078e020c */
[----:B------:R-:W-:Y:S02]  /*87a0*/  IMAD R89, R22, c[0x0][0x190], RZ ;  /* 0x0000640016597a24 */ /* 0x000fe400078e02ff */
[----:B------:R-:W-:Y:S02]  /*87b0*/  IMAD R73, R23, c[0x0][0x190], RZ ;  /* 0x0000640017497a24 */ /* 0x000fe400078e02ff */
[----:B------:R-:W-:-:S05]  /*87c0*/  IMAD.WIDE R22, R0, 0x4, R10 ;  /* 0x0000000400167825 */ /* 0x000fca00078e020a */
[----:B------:R1:W-:Y:S01]  /*87d0*/  STL.64 [R1+0xd38], R22 ;  /* 0x000d381601007387 */ /* 0x0003e20000100a00 */
[----:B------:R-:W-:-:S03]  /*87e0*/  IMAD R122, R26, c[0x0][0x190], RZ ;  /* 0x000064001a7a7a24 */ /* 0x000fc600078e02ff */
[----:B------:R3:W-:Y:S04]  /*87f0*/  STL.64 [R1+0xcf8], R6 ;  /* 0x000cf80601007387 */ /* 0x0007e80000100a00 */
[----:B------:R4:W-:Y:S01]  /*8800*/  STL.64 [R1+0xcb8], R2 ;  /* 0x000cb80201007387 */ /* 0x0009e20000100a00 */
[----:B-1----:R-:W-:-:S04]  /*8810*/  IMAD.WIDE R22, R5, 0x4, R12 ;  /* 0x0000000405167825 */ /* 0x002fc800078e020c */
[--C-:B---3--:R-:W-:Y:S01]  /*8820*/  IMAD.WIDE R6, R4, 0x4, R12.reuse ;  /* 0x0000000404067825 */ /* 0x108fe200078e020c */
[----:B------:R1:W-:Y:S03]  /*8830*/  STL.64 [R1+0xc78], R22 ;  /* 0x000c781601007387 */ /* 0x0003e60000100a00 */
[--C-:B----4-:R-:W-:Y:S01]  /*8840*/  IMAD.WIDE R2, R8, 0x4, R12.reuse ;  /* 0x0000000408027825 */ /* 0x110fe200078e020c */
[----:B------:R-:W-:Y:S03]  /*8850*/  STL.64 [R1+0xc38], R6 ;  /* 0x000c380601007387 */ /* 0x000fe60000100a00 */
[----:B------:R-:W-:Y:S01]  /*8860*/  IMAD.WIDE R244, R122, 0x4, R12 ;  /* 0x000000047af47825 */ /* 0x000fe200078e020c */
[----:B------:R-:W-:Y:S04]  /*8870*/  STL.64 [R1+0x1958], R6 ;  /* 0x0019580601007387 */ /* 0x000fe80000100a00 */
[----:B------:R-:W-:Y:S04]  /*8880*/  STL.64 [R1+0xbf8], R2 ;  /* 0x000bf80201007387 */ /* 0x000fe80000100a00 */
[----:B------:R-:W-:Y:S04]  /*8890*/  STL.64 [R1+0x1960], R2 ;  /* 0x0019600201007387 */ /* 0x000fe80000100a00 */
[----:B------:R-:W-:Y:S04]  /*88a0*/  STL.64 [R1+0xbb8], R248 ;  /* 0x000bb8f801007387 */ /* 0x000fe80000100a00 */
[----:B------:R-:W-:Y:S04]  /*88b0*/  STL.64 [R1+0x1968], R248 ;  /* 0x001968f801007387 */ /* 0x000fe80000100a00 */
[----:B------:R-:W-:Y:S01]  /*88c0*/  STL.64 [R1+0xb78], R244 ;  /* 0x000b78f401007387 */ /* 0x000fe20000100a00 */
[----:B------:R-:W-:-:S03]  /*88d0*/  IMAD R105, R27, c[0x0][0x190], RZ ;  /* 0x000064001b697a24 */ /* 0x000fc600078e02ff */
[----:B------:R-:W-:Y:S04]  /*88e0*/  STL.64 [R1+0x1970], R244 ;  /* 0x001970f401007387 */ /* 0x000fe80000100a00 */
[----:B------:R-:W-:Y:S04]  /*88f0*/  STL.64 [R1+0xd30], R238 ;  /* 0x000d30ee01007387 */ /* 0x000fe80000100a00 */
[----:B------:R3:W-:Y:S01]  /*8900*/  STL.64 [R1+0x1978], R238 ;  /* 0x001978ee01007387 */ /* 0x0007e20000100a00 */
[----:B------:R-:W-:-:S03]  /*8910*/  IMAD.WIDE R214, R108, 0x4, R12 ;  /* 0x000000046cd67825 */ /* 0x000fc600078e020c */
[----:B------:R-:W-:Y:S01]  /*8920*/  STL.64 [R1+0xcf0], R234 ;  /* 0x000cf0ea01007387 */ /* 0x000fe20000100a00 */
[----:B------:R-:W-:-:S03]  /*8930*/  IMAD.WIDE R210, R105, 0x4, R12 ;  /* 0x0000000469d27825 */ /* 0x000fc600078e020c */
[----:B------:R-:W-:Y:S01]  /*8940*/  STL.64 [R1+0x1980], R234 ;  /* 0x001980ea01007387 */ /* 0x000fe20000100a00 */
[----:B------:R-:W-:-:S03]  /*8950*/  IMAD R96, R50, c[0x0][0x190], RZ ;  /* 0x0000640032607a24 */ /* 0x000fc600078e02ff */
[----:B------:R-:W-:Y:S01]  /*8960*/  STL.64 [R1+0xcb0], R230 ;  /* 0x000cb0e601007387 */ /* 0x000fe20000100a00 */
[----:B------:R-:W-:-:S03]  /*8970*/  IMAD.WIDE R206, R104, 0x4, R12 ;  /* 0x0000000468ce7825 */ /* 0x000fc600078e020c */
[----:B------:R-:W-:Y:S01]  /*8980*/  STL.64 [R1+0x1988], R230 ;  /* 0x001988e601007387 */ /* 0x000fe20000100a00 */
[----:B------:R-:W-:-:S03]  /*8990*/  IMAD R93, R45, c[0x0][0x190], RZ ;  /* 0x000064002d5d7a24 */ /* 0x000fc600078e02ff */
[----:B------:R-:W-:Y:S01]  /*89a0*/  STL.64 [R1+0xc70], R226 ;  /* 0x000c70e201007387 */ /* 0x000fe20000100a00 */
[----:B------:R-:W-:-:S03]  /*89b0*/  IMAD.WIDE R202, R101, 0x4, R12 ;  /* 0x0000000465ca7825 */ /* 0x000fc600078e020c */
[----:B------:R4:W-:Y:S01]  /*89c0*/  STL.64 [R1+0x1990], R226 ;  /* 0x001990e201007387 */ /* 0x0009e20000100a00 */
[----:B------:R-:W-:Y:S02]  /*89d0*/  IMAD R92, R34, c[0x0][0x190], RZ ;  /* 0x00006400225c7a24 */ /* 0x000fe400078e02ff */
[--C-:B------:R-:W-:Y:S01]  /*89e0*/  IMAD.WIDE R198, R100, 0x4, R12.reuse ;  /* 0x0000000464c67825 */ /* 0x100fe200078e020c */
[----:B------:R-:W-:Y:S03]  /*89f0*/  STL.64 [R1+0xc30], R222 ;  /* 0x000c30de01007387 */ /* 0x000fe60000100a00 */
        /* <DEDUP_REMOVED lines=10> */
[----:B------:R-:W-:Y:S01]  /*8aa0*/  IMAD R80, R51, c[0x0][0x190], RZ ;  /* 0x0000640033507a24 */ /* 0x000fe200078e02ff */
[----:B------:R-:W-:Y:S01]  /*8ab0*/  STL.64 [R1+0xca8], R198 ;  /* 0x000ca8c601007387 */ /* 0x000fe20000100a00 */
[----:B------:R-:W-:-:S03]  /*8ac0*/  IMAD.WIDE R172, R88, 0x4, R12 ;  /* 0x0000000458ac7825 */ /* 0x000fc600078e020c */
[----:B------:R-:W-:Y:S01]  /*8ad0*/  STL.64 [R1+0xc68], R194 ;  /* 0x000c68c201007387 */ /* 0x000fe20000100a00 */
[----:B------:R-:W-:Y:S02]  /*8ae0*/  IMAD R77, R42, c[0x0][0x190], RZ ;  /* 0x000064002a4d7a24 */ /* 0x000fe400078e02ff */
[--C-:B------:R-:W-:Y:S01]  /*8af0*/  IMAD.WIDE R168, R85, 0x4, R12.reuse ;  /* 0x0000000455a87825 */ /* 0x100fe200078e020c */
[----:B------:R-:W-:Y:S03]  /*8b00*/  STL.64 [R1+0xc28], R190 ;  /* 0x000c28be01007387 */ /* 0x000fe60000100a00 */
[----:B------:R-:W-:Y:S01]  /*8b10*/  IMAD R76, R35, c[0x0][0x190], RZ ;  /* 0x00006400234c7a24 */ /* 0x000fe200078e02ff */
[----:B------:R-:W-:Y:S01]  /*8b20*/  STL.64 [R1+0xbe8], R186 ;  /* 0x000be8ba01007387 */ /* 0x000fe20000100a00 */
[----:B------:R-:W-:-:S03]  /*8b30*/  IMAD.WIDE R164, R84, 0x4, R12 ;  /* 0x0000000454a47825 */ /* 0x000fc600078e020c */
        /* <DEDUP_REMOVED lines=30> */
[----:B------:R-:W-:Y:S01]  /*8d20*/  IMAD.WIDE R112, R57, 0x4, R12 ;  /* 0x0000000439707825 */ /* 0x000fe200078e020c */
[----:B------:R-:W-:Y:S03]  /*8d30*/  STL.64 [R1+0xc18], R124 ;  /* 0x000c187c01007387 */ /* 0x000fe60000100a00 */
[----:B------:R-:W-:-:S02]  /*8d40*/  IMAD R48, R46, c[0x0][0x190], RZ ;  /* 0x000064002e307a24 */ /* 0x000fc400078e02ff */
[--C-:B------:R-:W-:Y:S01]  /*8d50*/  IMAD.WIDE R106, R56, 0x4, R12.reuse ;  /* 0x00000004386a7825 */ /* 0x100fe200078e020c */
[----:B------:R-:W-:Y:S03]  /*8d60*/  STL.64 [R1+0xbd8], R120 ;  /* 0x000bd87801007387 */ /* 0x000fe60000100a00 */
[----:B------:R-:W-:Y:S02]  /*8d70*/  IMAD R45, R41, c[0x0][0x190], RZ ;  /* 0x00006400292d7a24 */ /* 0x000fe400078e02ff */
[----:B------:R-:W-:Y:S01]  /*8d80*/  IMAD.WIDE R102, R53, 0x4, R12 ;  /* 0x0000000435667825 */ /* 0x000fe200078e020c */
[----:B------:R-:W-:Y:S03]  /*8d90*/  STL.64 [R1+0xb98], R116 ;  /* 0x000b987401007387 */ /* 0x000fe60000100a00 */
[----:B------:R-:W-:-:S02]  /*8da0*/  IMAD R44, R31, c[0x0][0x190], RZ ;  /* 0x000064001f2c7a24 */ /* 0x000fc400078e02ff */
        /* <DEDUP_REMOVED lines=46> */
[----:B------:R-:W-:Y:S01]  /*9090*/  IMAD.WIDE R26, R19, 0x4, R12 ;  /* 0x00000004131a7825 */ /* 0x000fe200078e020c */
[----:B------:R-:W-:Y:S03]  /*90a0*/  STL.64 [R1+0xcc0], R38 ;  /* 0x000cc02601007387 */ /* 0x000fe60000100a00 */
[----:B--2---:R-:W-:-:S02]  /*90b0*/  IMAD R14, R251, c[0x0][0x190], RZ ;  /* 0x00006400fb0e7a24 */ /* 0x004fc400078e02ff */
[--C-:B-1----:R-:W-:Y:S01]  /*90c0*/  IMAD.WIDE R22, R18, 0x4, R12.reuse ;  /* 0x0000000412167825 */ /* 0x102fe200078e020c */
[----:B------:R-:W-:Y:S03]  /*90d0*/  STL.64 [R1+0xc80], R34 ;  /* 0x000c802201007387 */ /* 0x000fe60000100a00 */
[----:B------:R-:W-:Y:S01]  /*90e0*/  IMAD.WIDE R250, R16, 0x4, R12 ;  /* 0x0000000410fa7825 */ /* 0x000fe200078e020c */
[----:B------:R-:W-:Y:S03]  /*90f0*/  STL.64 [R1+0xc40], R30 ;  /* 0x000c401e01007387 */ /* 0x000fe60000100a00 */
[--C-:B---3--:R-:W-:Y:S01]  /*9100*/  IMAD.WIDE R238, R126, 0x4, R10.reuse ;  /* 0x000000047eee7825 */ /* 0x108fe200078e020a */
[----:B------:R-:W-:Y:S03]  /*9110*/  STL.64 [R1+0xc00], R26 ;  /* 0x000c001a01007387 */ /* 0x000fe60000100a00 */
[--C-:B------:R-:W-:Y:S01]  /*9120*/  IMAD.WIDE R248, R9, 0x4, R10.reuse ;  /* 0x0000000409f87825 */ /* 0x100fe200078e020a */
[----:B------:R-:W-:Y:S03]  /*9130*/  STL.64 [R1+0xbc0], R22 ;  /* 0x000bc01601007387 */ /* 0x000fe60000100a00 */
[--C-:B------:R-:W-:Y:S01]  /*9140*/  IMAD.WIDE R6, R5, 0x4, R10.reuse ;  /* 0x0000000405067825 */ /* 0x100fe200078e020a */
[----:B------:R-:W-:Y:S03]  /*9150*/  STL.64 [R1+0xb80], R250 ;  /* 0x000b80fa01007387 */ /* 0x000fe60000100a00 */
[--C-:B------:R-:W-:Y:S01]  /*9160*/  IMAD.WIDE R4, R4, 0x4, R10.reuse ;  /* 0x0000000404047825 */ /* 0x100fe200078e020a */
[----:B------:R1:W-:Y:S03]  /*9170*/  STL.64 [R1+0xb08], R238 ;  /* 0x000b08ee01007387 */ /* 0x0003e60000100a00 */
        /* <DEDUP_REMOVED lines=95> */
[----:B------:R-:W-:Y:S03]  /*9770*/  STL.64 [R1+0xad8], R68 ;  /* 0x000ad84401007387 */ /* 0x000fe60000100a00 */
[--C-:B------:R-:W-:Y:S01]  /*9780*/  IMAD.WIDE R52, R29, 0x4, R10.reuse ;  /* 0x000000041d347825 */ /* 0x100fe200078e020a */
[----:B------:R-:W-:Y:S04]  /*9790*/  STL.64 [R1+0xa98], R64 ;  /* 0x000a984001007387 */ /* 0x000fe80000100a00 */
[----:B------:R-:W-:Y:S01]  /*97a0*/  STL.64 [R1+0xa58], R60 ;  /* 0x000a583c01007387 */ /* 0x000fe20000100a00 */
[----:B------:R-:W-:-:S03]  /*97b0*/  IMAD.WIDE R48, R28, 0x4, R10 ;  /* 0x000000041c307825 */ /* 0x000fc600078e020a */
[----:B------:R-:W-:Y:S04]  /*97c0*/  STL.64 [R1+0xa18], R56 ;  /* 0x000a183801007387 */ /* 0x000fe80000100a00 */
[----:B----4-:R-:W4:Y:S04]  /*97d0*/  LDL.64 R226, [R1+0xd40] ;  /* 0x000d400001e27983 */ /* 0x010f280000100a00 */
[----:B------:R-:W2:Y:S04]  /*97e0*/  LDL.64 R230, [R1+0xd38] ;  /* 0x000d380001e67983 */ /* 0x000ea80000100a00 */
[----:B------:R-:W-:Y:S04]  /*97f0*/  STL.64 [R1+0x9d8], R52 ;  /* 0x0009d83401007387 */ /* 0x000fe80000100a00 */
[----:B------:R-:W3:Y:S04]  /*9800*/  LDL.64 R234, [R1+0xcf8] ;  /* 0x000cf80001ea7983 */ /* 0x000ee80000100a00 */
[----:B------:R-:W3:Y:S04]  /*9810*/  LDL.64 R244, [R1+0xcb8] ;  /* 0x000cb80001f47983 */ /* 0x000ee80000100a00 */
[----:B------:R-:W-:Y:S04]  /*9820*/  STL.64 [R1+0x998], R48 ;  /* 0x0009983001007387 */ /* 0x000fe80000100a00 */
[----:B------:R-:W3:Y:S01]  /*9830*/  LDL.64 R2, [R1+0xc78] ;  /* 0x000c780001027983 */ /* 0x000ee20000100a00 */
[----:B------:R-:W-:-:S04]  /*9840*/  IMAD.WIDE R44, R252, 0x4, R10 ;  /* 0x00000004fc2c7825 */ /* 0x000fc800078e020a */
        /* <DEDUP_REMOVED lines=13> */
[----:B------:R-:W-:Y:S04]  /*9920*/  STL.64 [R1+0x9d0], R20 ;  /* 0x0009d01401007387 */ /* 0x000fe80000100a00 */
[----:B------:R1:W-:Y:S04]  /*9930*/  STL.64 [R1+0x990], R18 ;  /* 0x0009901201007387 */ /* 0x0003e80000100a00 */
[----:B----4-:R4:W-:Y:S04]  /*9940*/  LDGSTS.E [R241+0x10000], [R226.64], P5 ;  /* 0x10000000e2f17fae */ /* 0x0109e8000a921848 */
[----:B--2---:R2:W-:Y:S04]  /*9950*/  LDGSTS.E [R241+0x10080], [R230.64], P4 ;  /* 0x10080000e6f17fae */ /* 0x0045e8000a121848 */
[----:B----4-:R-:W2:Y:S04]  /*9960*/  LDL.LU.64 R226, [R1+0x1990] ;  /* 0x0019900001e27983 */ /* 0x010ea80000300a00 */
[----:B--2---:R-:W2:Y:S04]  /*9970*/  LDL.LU.64 R230, [R1+0x1988] ;  /* 0x0019880001e67983 */ /* 0x004ea80000300a00 */
[----:B---3--:R3:W-:Y:S04]  /*9980*/  LDGSTS.E [R241+0x10800], [R234.64], P5 ;  /* 0x10800000eaf17fae */ /* 0x0087e8000a921848 */
[----:B------:R1:W-:Y:S04]  /*9990*/  LDGSTS.E [R241+0x10880], [R238.64], P4 ;  /* 0x10880000eef17fae */ /* 0x0003e8000a121848 */
[----:B------:R1:W-:Y:S04]  /*99a0*/  LDGSTS.E [R241+0x11000], [R244.64], P5 ;  /* 0x11000000f4f17fae */ /* 0x0003e8000a921848 */
[----:B---3--:R-:W3:Y:S04]  /*99b0*/  LDL.LU.64 R234, [R1+0x1980] ;  /* 0x0019800001ea7983 */ /* 0x008ee80000300a00 */
[----:B-1----:R-:W2:Y:S04]  /*99c0*/  LDL.LU.64 R238, [R1+0x1978] ;  /* 0x0019780001ee7983 */ /* 0x002ea80000300a00 */
[----:B------:R-:W2:Y:S04]  /*99d0*/  LDL.LU.64 R244, [R1+0x1970] ;  /* 0x0019700001f47983 */ /* 0x000ea80000300a00 */
[----:B------:R1:W-:Y:S04]  /*99e0*/  LDGSTS.E [R241+0x11080], [R248.64], P4 ;  /* 0x11080000f8f17fae */ /* 0x0003e8000a121848 */
[----:B------:R1:W-:Y:S04]  /*99f0*/  LDGSTS.E [R241+0x11800], [R2.64], P5 ;  /* 0x1180000002f17fae */ /* 0x0003e8000a921848 */
[----:B------:R1:W-:Y:S04]  /*9a00*/  LDGSTS.E [R241+0x11880], [R6.64], P4 ;  /* 0x1188000006f17fae */ /* 0x0003e8000a121848 */
[----:B-1----:R-:W2:Y:S04]  /*9a10*/  LDL.LU.64 R248, [R1+0x1968] ;  /* 0x0019680001f87983 */ /* 0x002ea80000300a00 */
[----:B------:R-:W2:Y:S04]  /*9a20*/  LDL.LU.64 R2, [R1+0x1960] ;  /* 0x0019600001027983 */ /* 0x000ea80000300a00 */
[----:B------:R-:W2:Y:S01]  /*9a30*/  LDL.LU.64 R6, [R1+0x1958] ;  /* 0x0019580001067983 */ /* 0x000ea20000300a00 */
[C---:B------:R-:W-:Y:S01]  /*9a40*/  LOP3.LUT R174, R241.reuse, 0x10, RZ, 0x3c, !PT ;  /* 0x00000010f1ae7812 */ /* 0x040fe200078e3cff */
[----:B------:R-:W-:Y:S01]  /*9a50*/  IMAD.WIDE R12, R14, 0x4, R12 ;  /* 0x000000040e0c7825 */ /* 0x000fe200078e020c */
[----:B------:R-:W-:-:S02]  /*9a60*/  LOP3.LUT R108, R241, 0x30, RZ, 0x3c, !PT ;  /* 0x00000030f16c7812 */ /* 0x000fc400078e3cff */
[C---:B------:R-:W-:Y:S01]  /*9a70*/  LOP3.LUT R252, R241.reuse, 0x50, RZ, 0x3c, !PT ;  /* 0x00000050f1fc7812 */ /* 0x040fe200078e3cff */
[----:B------:R-:W-:Y:S01]  /*9a80*/  IMAD.WIDE R10, R14, 0x4, R10 ;  /* 0x000000040e0a7825 */ /* 0x000fe200078e020a */
[----:B------:R-:W-:Y:S01]  /*9a90*/  LOP3.LUT R14, R241, 0x70, RZ, 0x3c, !PT ;  /* 0x00000070f10e7812 */ /* 0x000fe200078e3cff */
[----:B--2---:R1:W-:Y:S04]  /*9aa0*/  LDGSTS.E [R241+0x12000], [R6.64], P5 ;  /* 0x1200000006f17fae */ /* 0x0043e8000a921848 */
[----:B------:R2:W-:Y:S04]  /*9ab0*/  LDGSTS.E [R241+0x12080], [R4.64], P4 ;  /* 0x1208000004f17fae */ /* 0x0005e8000a121848 */
[----:B------:R3:W-:Y:S04]  /*9ac0*/  LDGSTS.E [R241+0x12800], [R2.64], P5 ;  /* 0x1280000002f17fae */ /* 0x0007e8000a921848 */
[----:B-1----:R-:W4:Y:S04]  /*9ad0*/  LDL.LU.64 R6, [R1+0x1950] ;  /* 0x0019500001067983 */ /* 0x002f280000300a00 */
[----:B--2---:R-:W2:Y:S04]  /*9ae0*/  LDL.LU.64 R4, [R1+0x1948] ;  /* 0x0019480001047983 */ /* 0x004ea80000300a00 */
[----:B---3--:R-:W3:Y:S04]  /*9af0*/  LDL.LU.64 R2, [R1+0x1940] ;  /* 0x0019400001027983 */ /* 0x008ee80000300a00 */
[----:B------:R1:W-:Y:S04]  /*9b00*/  LDGSTS.E [R241+0x12880], [R8.64], P4 ;  /* 0x1288000008f17fae */ /* 0x0003e8000a121848 */
[----:B------:R1:W-:Y:S04]  /*9b10*/  LDGSTS.E [R241+0x13000], [R248.64], P5 ;  /* 0x13000000f8f17fae */ /* 0x0003e8000a921848 */
[----:B------:R1:W-:Y:S04]  /*9b20*/  LDGSTS.E [R241+0x13080], [R246.64], P4 ;  /* 0x13080000f6f17fae */ /* 0x0003e8000a121848 */
[----:B-1----:R-:W2:Y:S04]  /*9b30*/  LDL.LU.64 R8, [R1+0x1938] ;  /* 0x0019380001087983 */ /* 0x002ea80000300a00 */
[----:B------:R1:W-:Y:S04]  /*9b40*/  LDGSTS.E [R241+0x13800], [R244.64], P5 ;  /* 0x13800000f4f17fae */ /* 0x0003e8000a921848 */
        /* <DEDUP_REMOVED lines=22> */
[----:B------:R-:W2:Y:S04]  /*9cb0*/  LDL.LU.64 R248, [R1+0x1930] ;  /* 0x0019300001f87983 */ /* 0x000ea80000300a00 */
[----:B------:R1:W-:Y:S04]  /*9cc0*/  LDGSTS.E [R175+0x11280], [R196.64], P4 ;  /* 0x11280000c4af7fae */ /* 0x0003e8000a121848 */
[----:B------:R-:W2:Y:S04]  /*9cd0*/  LDL.LU.64 R246, [R1+0x1928] ;  /* 0x0019280001f67983 */ /* 0x000ea80000300a00 */
[----:B------:R3:W-:Y:S04]  /*9ce0*/  LDGSTS.E [R175+0x11a00], [R194.64], P5 ;  /* 0x11a00000c2af7fae */ /* 0x0007e8000a921848 */
[----:B-1----:R-:W2:Y:S04]  /*9cf0*/  LDL.LU.64 R244, [R1+0x1920] ;  /* 0x0019200001f47983 */ /* 0x002ea80000300a00 */
[----:B------:R1:W-:Y:S04]  /*9d00*/  LDGSTS.E [R175+0x11a80], [R192.64], P4 ;  /* 0x11a80000c0af7fae */ /* 0x0003e8000a121848 */
[----:B------:R-:W2:Y:S04]  /*9d10*/  LDL.LU.64 R242, [R1+0x1918] ;  /* 0x0019180001f27983 */ /* 0x000ea80000300a00 */
[----:B------:R1:W-:Y:S04]  /*9d20*/  LDGSTS.E [R175+0x12200], [R190.64], P5 ;  /* 0x12200000beaf7fae */ /* 0x0003e8000a921848 */
[----:B------:R-:W2:Y:S04]  /*9d30*/  LDL.LU R241, [R1+0x1910] ;  /* 0x0019100001f17983 */ /* 0x000ea80000300800 */
[----:B------:R1:W-:Y:S04]  /*9d40*/  LDGSTS.E [R175+0x12280], [R188.64], P4 ;  /* 0x12280000bcaf7fae */ /* 0x0003e8000a121848 */
[----:B------:R-:W2:Y:S04]  /*9d50*/  LDL.LU.64 R238, [R1+0x1908] ;  /* 0x0019080001ee7983 */ /* 0x000ea80000300a00 */
        /* <DEDUP_REMOVED lines=45> */
[----:B---3--:R-:W3:Y:S04]  /*a030*/  LDL.LU.64 R194, [R1+0x1850] ;  /* 0x0018500001c27983 */ /* 0x008ee80000300a00 */
[----:B------:R4:W-:Y:S04]  /*a040*/  LDGSTS.E [R109+0x10480], [R138.64], P4 ;  /* 0x104800008a6d7fae */ /* 0x0009e8000a121848 */
[----:B-1----:R-:W2:Y:S04]  /*a050*/  LDL.LU.64 R192, [R1+0x1848] ;  /* 0x0018480001c07983 */ /* 0x002ea80000300a00 */
        /* <DEDUP_REMOVED lines=55> */
[----:B----4-:R-:W4:Y:S04]  /*a3d0*/  LDL.LU.64 R138, [R1+0x1768] ;  /* 0x00176800018a7983 */ /* 0x010f280000300a00 */
        /* <DEDUP_REMOVED lines=15> */
[----:B------:R-:W4:Y:S04]  /*a4d0*/  LDL.LU.64 R122, [R1+0x1728] ;  /* 0x00172800017a7983 */ /* 0x000f280000300a00 */
        /* <DEDUP_REMOVED lines=13> */
[----:B------:R-:W4:Y:S04]  /*a5b0*/  LDL.LU R109, [R1+0x16f0] ;  /* 0x0016f000016d7983 */ /* 0x000f280000300800 */
        /* <DEDUP_REMOVED lines=29> */
[----:B---3--:R-:W3:Y:S04]  /*a790*/  LDL.LU.64 R78, [R1+0x1678] ;  /* 0x00167800014e7983 */ /* 0x008ee80000300a00 */
[----:B------:R2:W-:Y:S04]  /*a7a0*/  LDGSTS.E [R14+0x13700], [R250.64], P5 ;  /* 0x13700000fa0e7fae */ /* 0x0005e8000a921848 */
[----:B-1----:R-:W3:Y:S04]  /*a7b0*/  LDL.LU.64 R76, [R1+0x1670] ;  /* 0x00167000014c7983 */ /* 0x002ee80000300a00 */
[----:B------:R1:W-:Y:S04]  /*a7c0*/  LDGSTS.E [R14+0x13780], [R18.64], P4 ;  /* 0x13780000120e7fae */ /* 0x0003e8000a121848 */
[----:B------:R-:W3:Y:S04]  /*a7d0*/  LDL.LU.64 R74, [R1+0x1668] ;  /* 0x00166800014a7983 */ /* 0x000ee80000300a00 */
[----:B------:R-:W3:Y:S04]  /*a7e0*/  LDL.LU.64 R72, [R1+0x1660] ;  /* 0x0016600001487983 */ /* 0x000ee80000300a00 */
[----:B-1----:R-:W1:Y:S04]  /*a7f0*/  S2R R19, SR_TID.X ;  /* 0x0000000000137919 */ /* 0x002e680000002100 */
[----:B------:R-:W3:Y:S04]  /*a800*/  LDL.LU.64 R70, [R1+0x1658] ;  /* 0x0016580001467983 */ /* 0x000ee80000300a00 */
[----:B------:R-:W3:Y:S04]  /*a810*/  LDL.LU.64 R68, [R1+0x1650] ;  /* 0x0016500001447983 */ /* 0x000ee80000300a00 */
[----:B------:R-:W3:Y:S04]  /*a820*/  LDL.LU.64 R66, [R1+0x1648] ;  /* 0x0016480001427983 */ /* 0x000ee80000300a00 */
[----:B------:R-:W3:Y:S04]  /*a830*/  LDL.LU.64 R64, [R1+0x1640] ;  /* 0x0016400001407983 */ /* 0x000ee80000300a00 */
[----:B------:R-:W3:Y:S04]  /*a840*/  LDL.LU.64 R62, [R1+0x1638] ;  /* 0x00163800013e7983 */ /* 0x000ee80000300a00 */
[----:B------:R-:W3:Y:S04]  /*a850*/  LDL.LU.64 R60, [R1+0x1630] ;  /* 0x00163000013c7983 */ /* 0x000ee80000300a00 */
[----:B------:R2:W-:Y:S04]  /*a860*/  LDGSTS.E [R14+0x13f00], [R12.64], P5 ;  /* 0x13f000000c0e7fae */ /* 0x0005e8000a921848 */
[----:B------:R-:W3:Y:S04]  /*a870*/  LDL.LU.64 R58, [R1+0x1628] ;  /* 0x00162800013a7983 */ /* 0x000ee80000300a00 */
[----:B------:R2:W-:Y:S04]  /*a880*/  LDGSTS.E [R14+0x13f80], [R10.64], P4 ;  /* 0x13f800000a0e7fae */ /* 0x0005e8000a121848 */
[----:B------:R-:W3:Y:S04]  /*a890*/  LDL.LU.64 R56, [R1+0x1620] ;  /* 0x0016200001387983 */ /* 0x000ee80000300a00 */
[----:B------:R-:W0:Y:S01]  /*a8a0*/  LDGDEPBAR ;  /* 0x00000000000079af */ /* 0x000e220000000000 */
[----:B------:R-:W-:-:S03]  /*a8b0*/  IMAD.MOV.U32 R252, RZ, RZ, c[0x0][0x188] ;  /* 0x00006200fffc7624 */ /* 0x000fc600078e00ff */
[----:B------:R-:W3:Y:S04]  /*a8c0*/  LDL.LU.64 R54, [R1+0x1618] ;  /* 0x0016180001367983 */ /* 0x000ee80000300a00 */
[----:B------:R-:W3:Y:S04]  /*a8d0*/  LDL.LU.64 R52, [R1+0x1610] ;  /* 0x0016100001347983 */ /* 0x000ee80000300a00 */
[----:B------:R-:W3:Y:S04]  /*a8e0*/  LDL.LU.64 R50, [R1+0x1608] ;  /* 0x0016080001327983 */ /* 0x000ee80000300a00 */
[----:B------:R-:W3:Y:S01]  /*a8f0*/  LDL.LU.64 R48, [R1+0x1600] ;  /* 0x0016000001307983 */ /* 0x000ee20000300a00 */
[----:B------:R-:W-:-:S03]  /*a900*/  IADD3 R0, R15, -0x59, RZ ;  /* 0xffffffa70f007810 */ /* 0x000fc60007ffe0ff */
[----:B------:R-:W3:Y:S01]  /*a910*/  LDL.LU.64 R46, [R1+0x15f8] ;  /* 0x0015f800012e7983 */ /* 0x000ee20000300a00 */
[----:B------:R-:W-:-:S03]  /*a920*/  SHF.L.U32 R252, R252, 0x6, RZ ;  /* 0x00000006fcfc7819 */ /* 0x000fc600000006ff */
[----:B------:R-:W3:Y:S04]  /*a930*/  LDL.LU.64 R44, [R1+0x15f0] ;  /* 0x0015f000012c7983 */ /* 0x000ee80000300a00 */
[----:B------:R-:W3:Y:S04]  /*a940*/  LDL.LU.64 R42, [R1+0x15e8] ;  /* 0x0015e800012a7983 */ /* 0x000ee80000300a00 */
[----:B------:R-:W3:Y:S04]  /*a950*/  LDL.LU.64 R40, [R1+0x15e0] ;  /* 0x0015e00001287983 */ /* 0x000ee80000300a00 */
[----:B------:R-:W-:Y:S01]  /*a960*/  BAR.SYNC.DEFER_BLOCKING 0x0 ;  /* 0x0000000000007b1d */ /* 0x000fe20000010000 */
[----:B------:R-:W-:-:S05]  /*a970*/  ISETP.GE.U32.AND P4, PT, R0, 0x7fffff68, PT ;  /* 0x7fffff680000780c */ /* 0x000fca0003f86070 */
[----:B------:R-:W3:Y:S01]  /*a980*/  LDL.LU.64 R38, [R1+0x15d8] ;  /* 0x0015d80001267983 */ /* 0x000ee20000300a00 */
[----:B------:R-:W-:-:S03]  /*a990*/  IADD3 R16, R15, -0x55, RZ ;  /* 0xffffffab0f107810 */ /* 0x000fc60007ffe0ff */
[----:B------:R-:W3:Y:S01]  /*a9a0*/  LDL.LU.64 R36, [R1+0x15d0] ;  /* 0x0015d00001247983 */ /* 0x000ee20000300a00 */
[----:B------:R-:W-:-:S03]  /*a9b0*/  IADD3 R0, R15, -0x5d, RZ ;  /* 0xffffffa30f007810 */ /* 0x000fc60007ffe0ff */
[----:B------:R-:W3:Y:S01]  /*a9c0*/  LDL.LU.64 R34, [R1+0x15c8] ;  /* 0x0015c80001227983 */ /* 0x000ee20000300a00 */
[----:B--2---:R-:W-:-:S03]  /*a9d0*/  IMAD.WIDE R14, R252, 0x4, R8 ;  /* 0x00000004fc0e7825 */ /* 0x004fc600078e0208 */
[----:B------:R-:W2:Y:S01]  /*a9e0*/  LDL.LU.64 R32, [R1+0x15c0] ;  /* 0x0015c00001207983 */ /* 0x000ea20000300a00 */
[----:B-1----:R-:W-:-:S03]  /*a9f0*/  LOP3.LUT R9, R19, 0x1f, RZ, 0xc0, !PT ;  /* 0x0000001f13097812 */ /* 0x002fc600078ec0ff */
[----:B------:R-:W2:Y:S04]  /*aa00*/  LDL.LU.64 R30, [R1+0x15b8] ;  /* 0x0015b800011e7983 */ /* 0x000ea80000300a00 */
[----:B------:R-:W2:Y:S01]  /*aa10*/  LDL.LU.64 R28, [R1+0x15b0] ;  /* 0x0015b000011c7983 */ /* 0x000ea20000300a00 */
[----:B------:R-:W-:-:S03]  /*aa20*/  ISETP.GE.U32.AND P5, PT, R16, 0x7fffff6c, PT ;  /* 0x7fffff6c1000780c */ /* 0x000fc60003fa6070 */
[----:B------:R-:W2:Y:S01]  /*aa30*/  LDL.LU.64 R26, [R1+0x15a8] ;  /* 0x0015a800011a7983 */ /* 0x000ea20000300a00 */
[----:B------:R-:W-:-:S03]  /*aa40*/  IMAD.WIDE R16, R252, 0x4, R2 ;  /* 0x00000004fc107825 */ /* 0x000fc600078e0202 */
[----:B------:R-:W2:Y:S01]  /*aa50*/  LDL.LU.64 R24, [R1+0x15a0] ;  /* 0x0015a00001187983 */ /* 0x000ea20000300a00 */
[----:B------:R-:W-:-:S03]  /*aa60*/  IMAD.WIDE R18, R252, 0x4, R4 ;  /* 0x00000004fc127825 */ /* 0x000fc600078e0204 */
[----:B------:R-:W2:Y:S01]  /*aa70*/  LDL.LU.64 R22, [R1+0x1598] ;  /* 0x0015980001167983 */ /* 0x000ea20000300a00 */
[----:B------:R-:W-:-:S03]  /*aa80*/  IMAD.SHL.U32 R9, R9, 0x4, RZ ;  /* 0x0000000409097824 */ /* 0x000fc600078e00ff */
[----:B------:R-:W2:Y:S01]  /*aa90*/  LDL.LU.64 R20, [R1+0x1590] ;  /* 0x0015900001147983 */ /* 0x000ea20000300a00 */
[----:B------:R-:W-:-:S03]  /*aaa0*/  IMAD.WIDE R4, R252, 0x4, R6 ;  /* 0x00000004fc047825 */ /* 0x000fc600078e0206 */
[----:B------:R-:W2:Y:S04]  /*aab0*/  LDL.LU.64 R250, [R1+0x1588] ;  /* 0x0015880001fa7983 */ /* 0x000ea80000300a00 */
[----:B------:R-:W3:Y:S04]  /*aac0*/  LDL.LU.64 R2, [R1] ;  /* 0x0000000001027983 */ /* 0x000ee80000300a00 */
[----:B------:R1:W-:Y:S04]  /*aad0*/  STL.64 [R1+0x678], R14 ;  /* 0x0006780e01007387 */ /* 0x0003e80000100a00 */
[----:B------:R1:W-:Y:S04]  /*aae0*/  STL.64 [R1+0x680], R16 ;  /* 0x0006801001007387 */ /* 0x0003e80000100a00 */
[----:B------:R1:W-:Y:S04]  /*aaf0*/  STL.64 [R1+0x6a8], R18 ;  /* 0x0006a81201007387 */ /* 0x0003e80000100a00 */
[----:B------:R-:W-:Y:S01]  /*ab00*/  @!PT LDS RZ, [RZ] ;  /* 0x00000000fffff984 */ /* 0x000fe20000000800 */
[----:B------:R-:W-:Y:S01]  /*ab10*/  @!PT LDS RZ, [RZ] ;  /* 0x00000000fffff984 */ /* 0x000fe20000000800 */
[----:B------:R-:W-:Y:S01]  /*ab20*/  @!PT LDS RZ, [RZ] ;  /* 0x00000000fffff984 */ /* 0x000fe20000000800 */
[----:B------:R1:W-:Y:S04]  /*ab30*/  LDGSTS.E [R9+0x8000], [R14.64], !P2 ;  /* 0x080000000e097fae */ /* 0x0003e8000d121848 */
[----:B------:R1:W-:Y:S04]  /*ab40*/  LDGSTS.E [R9+0x8080], [R16.64], !P2 ;  /* 0x0808000010097fae */ /* 0x0003e8000d121848 */
[----:B------:R1:W-:Y:S04]  /*ab50*/  LDGSTS.E [R9+0x8100], [R18.64], !P2 ;  /* 0x0810000012097fae */ /* 0x0003e8000d121848 */
[----:B-1----:R-:W4:Y:S04]  /*ab60*/  LDL.LU.64 R14, [R1+0x1580] ;  /* 0x00158000010e7983 */ /* 0x002f280000300a00 */
[----:B------:R4:W-:Y:S04]  /*ab70*/  STL.64 [R1+0x6b0], R4 ;  /* 0x0006b00401007387 */ /* 0x0009e80000100a00 */
[----:B------:R-:W4:Y:S04]  /*ab80*/  LDL.LU.64 R16, [R1+0x1578] ;  /* 0x0015780001107983 */ /* 0x000f280000300a00 */
[----:B------:R-:W4:Y:S04]  /*ab90*/  LDL.LU.64 R18, [R1+0x1570] ;  /* 0x0015700001127983 */ /* 0x000f280000300a00 */
[----:B------:R4:W-:Y:S01]  /*aba0*/  LDGSTS.E [R9+0x8180], [R4.64], !P2 ;  /* 0x0818000004097fae */ /* 0x0009e2000d121848 */
[----:B------:R-:W-:Y:S01]  /*abb0*/  IMAD.MOV.U32 R8, RZ, RZ, c[0x0][0x180] ;  /* 0x00006000ff087624 */ /* 0x000fe200078e00ff */
[----:B------:R-:W-:-:S04]  /*abc0*/  ISETP.GE.U32.AND P2, PT, R0, 0x7fffff64, PT ;  /* 0x7fffff640000780c */ /* 0x000fc80003f46070 */
[----:B------:R-:W-:Y:S01]  /*abd0*/  IADD3 R0, R8, -0x61, RZ ;  /* 0xffffff9f08007810 */ /* 0x000fe20007ffe0ff */
[----:B--2---:R-:W-:-:S04]  /*abe0*/  IMAD.WIDE R6, R252, 0x4, R250 ;  /* 0x00000004fc067825 */ /* 0x004fc800078e02fa */
[----:B---3--:R-:W-:-:S04]  /*abf0*/  IMAD.WIDE R2, R252, 0x4, R2 ;  /* 0x00000004fc027825 */ /* 0x008fc800078e0202 */
[----:B------:R-:W-:Y:S01]  /*ac00*/  IMAD.MOV.U32 R251, RZ, RZ, R3 ;  /* 0x000000fffffb7224 */ /* 0x000fe200078e0003 */
[----:B------:R-:W-:Y:S01]  /*ac10*/  MOV R250, R2 ;  /* 0x0000000200fa7202 */ /* 0x000fe20000000f00 */
[----:B------:R-:W-:Y:S04]  /*ac20*/  STL.64 [R1+0x3f0], R2 ;  /* 0x0003f00201007387 */ /* 0x000fe80000100a00 */
[----:B------:R1:W-:Y:S04]  /*ac30*/  LDGSTS.E [R9+0x8800], [R250.64], !P3 ;  /* 0x08800000fa097fae */ /* 0x0003e8000d921848 */
[----:B------:R2:W-:Y:S04]  /*ac40*/  STL.64 [R1+0x400], R6 ;  /* 0x0004000601007387 */ /* 0x0005e80000100a00 */
[----:B------:R2:W-:Y:S01]  /*ac50*/  LDGSTS.E [R9+0x8880], [R6.64], !P3 ;  /* 0x0888000006097fae */ /* 0x0005e2000d921848 */
[----:B----4-:R-:W-:-:S04]  /*ac60*/  IMAD.WIDE R4, R252, 0x4, R14 ;  /* 0x00000004fc047825 */ /* 0x010fc800078e020e */
[----:B--2---:R-:W-:-:S04]  /*ac70*/  IMAD.WIDE R6, R252, 0x4, R20 ;  /* 0x00000004fc067825 */ /* 0x004fc800078e0214 */
[C---:B------:R-:W-:Y:S01]  /*ac80*/  IMAD.WIDE R2, R252.reuse, 0x4, R16 ;  /* 0x00000004fc027825 */ /* 0x040fe200078e0210 */
[----:B------:R2:W-:Y:S03]  /*ac90*/  STL.64 [R1+0x410], R4 ;  /* 0x0004100401007387 */ /* 0x0005e60000100a00 */
[C---:B------:R-:W-:Y:S01]  /*aca0*/  IMAD.WIDE R14, R252.reuse, 0x4, R18 ;  /* 0x00000004fc0e7825 */ /* 0x040fe200078e0212 */
[----:B------:R2:W-:Y:S04]  /*acb0*/  LDGSTS.E [R9+0x8900], [R4.64], !P3 ;  /* 0x0890000004097fae */ /* 0x0005e8000d921848 */
[----:B------:R3:W-:Y:S04]  /*acc0*/  STL.64 [R1+0x420], R2 ;  /* 0x0004200201007387 */ /* 0x0007e80000100a00 */
[----:B------:R3:W-:Y:S01]  /*acd0*/  LDGSTS.E [R9+0x8980], [R2.64], !P3 ;  /* 0x0898000002097fae */ /* 0x0007e2000d921848 */
[----:B--2---:R-:W-:-:S03]  /*ace0*/  IMAD.WIDE R4, R252, 0x4, R22 ;  /* 0x00000004fc047825 */ /* 0x004fc600078e0216 */
[----:B------:R2:W-:Y:S04]  /*acf0*/  STL.64 [R1+0x430], R14 ;  /* 0x0004300e01007387 */ /* 0x0005e80000100a00 */
[----:B------:R2:W-:Y:S01]  /*ad00*/  LDGSTS.E [R9+0x9000], [R14.64], !P1 ;  /* 0x090000000e097fae */ /* 0x0005e2000c921848 */
[----:B---3--:R-:W-:-:S03]  /*ad10*/  IMAD.WIDE R2, R252, 0x4, R24 ;  /* 0x00000004fc027825 */ /* 0x008fc600078e0218 */
        /* <DEDUP_REMOVED lines=39> */
[----:B------:R2:W-:Y:S01]  /*af90*/  STL.64 [R1+0x600], R4 ;  /* 0x0006000401007387 */ /* 0x0005e20000100a00 */
[----:B------:R-:W-:-:S03]  /*afa0*/  ISETP.GE.U32.AND P3, PT, R0, 0x7fffff60, PT ;  /* 0x7fffff600000780c */ /* 0x000fc60003f66070 */
[----:B------:R2:W-:Y:S01]  /*afb0*/  LDGSTS.E [R9+0xa900], [R4.64], !P5 ;  /* 0x0a90000004097fae */ /* 0x0005e2000e921848 */
[----:B---3--:R-:W-:-:S03]  /*afc0*/  IMAD.WIDE R6, R252, 0x4, R52 ;  /* 0x00000004fc067825 */ /* 0x008fc600078e0234 */
[----:B------:R3:W-:Y:S04]  /*afd0*/  STL.64 [R1+0x630], R2 ;  /* 0x0006300201007387 */ /* 0x0007e80000100a00 */
[----:B------:R3:W-:Y:S01]  /*afe0*/  LDGSTS.E [R9+0xa980], [R2.64], !P5 ;  /* 0x0a98000002097fae */ /* 0x0007e2000e921848 */
[----:B--2---:R-:W-:-:S03]  /*aff0*/  IMAD.WIDE R4, R252, 0x4, R54 ;  /* 0x00000004fc047825 */ /* 0x004fc600078e0236 */
[----:B------:R2:W-:Y:S01]  /*b000*/  STL.64 [R1+0x640], R14 ;  /* 0x0006400e01007387 */ /* 0x0005e20000100a00 */
[----:B------:R-:W-:-:S03]  /*b010*/  IADD3 R0, R8, -0x65, RZ ;  /* 0xffffff9b08007810 */ /* 0x000fc60007ffe0ff */
        /* <DEDUP_REMOVED lines=78> */
[----:B------:R-:W-:Y:S04]  /*b500*/  STL.64 [R1+0x858], R14 ;  /* 0x0008580e01007387 */ /* 0x000fe80000100a00 */
[----:B------:R2:W-:Y:S01]  /*b510*/  STL.64 [R1+0x860], R6 ;  /* 0x0008600601007387 */ /* 0x0005e20000100a00 */
[----:B---3--:R-:W-:-:S03]  /*b520*/  IMAD.WIDE R2, R252, 0x4, R104 ;  /* 0x00000004fc027825 */ /* 0x008fc600078e0268 */
[----:B------:R3:W-:Y:S04]  /*b530*/  LDGSTS.E [R9+0xe000], [R14.64], !P5 ;  /* 0x0e0000000e097fae */ /* 0x0007e8000e921848 */
[----:B------:R4:W-:Y:S04]  /*b540*/  STL.64 [R1+0x880], R4 ;  /* 0x0008800401007387 */ /* 0x0009e80000100a00 */
[----:B------:R2:W-:Y:S04]  /*b550*/  LDGSTS.E [R9+0xe080], [R6.64], !P5 ;  /* 0x0e08000006097fae */ /* 0x0005e8000e921848 */
[----:B------:R1:W-:Y:S04]  /*b560*/  STL.64 [R1+0x8b0], R2 ;  /* 0x0008b00201007387 */ /* 0x0003e80000100a00 */
[----:B------:R4:W-:Y:S04]  /*b570*/  LDGSTS.E [R9+0xe100], [R4.64], !P5 ;  /* 0x0e10000004097fae */ /* 0x0009e8000e921848 */
[----:B--2---:R-:W2:Y:S04]  /*b580*/  LDL.LU.64 R6, [R1+0x28] ;  /* 0x0000280001067983 */ /* 0x004ea80000300a00 */
[----:B------:R1:W-:Y:S04]  /*b590*/  LDGSTS.E [R9+0xe180], [R2.64], !P5 ;  /* 0x0e18000002097fae */ /* 0x0003e8000e921848 */
[----:B----4-:R-:W4:Y:S04]  /*b5a0*/  LDL.LU.64 R4, [R1+0x20] ;  /* 0x0000200001047983 */ /* 0x010f280000300a00 */
[----:B-1----:R-:W4:Y:S04]  /*b5b0*/  LDL.LU.64 R2, [R1+0x18] ;  /* 0x0000180001027983 */ /* 0x002f280000300a00 */
[----:B------:R-:W4:Y:S01]  /*b5c0*/  LDL.LU.64 R250, [R1+0x10] ;  /* 0x0000100001fa7983 */ /* 0x000f220000300a00 */
[----:B------:R-:W-:-:S04]  /*b5d0*/  IADD3 R0, R8, -0x75, RZ ;  /* 0xffffff8b08007810 */ /* 0x000fc80007ffe0ff */
[----:B------:R-:W-:Y:S02]  /*b5e0*/  ISETP.GE.U32.AND P4, PT, R0, 0x7fffff4c, PT ;  /* 0x7fffff4c0000780c */ /* 0x000fe40003f86070 */
[----:B------:R-:W-:Y:S01]  /*b5f0*/  IADD3 R0, R8, -0x79, RZ ;  /* 0xffffff8708007810 */ /* 0x000fe20007ffe0ff */
[----:B------:R-:W-:-:S03]  /*b600*/  IMAD.WIDE R20, R252, 0x4, R106 ;  /* 0x00000004fc147825 */ /* 0x000fc600078e026a */
[----:B------:R-:W-:Y:S01]  /*b610*/  ISETP.GE.U32.AND P2, PT, R0, 0x7fffff48, PT ;  /* 0x7fffff480000780c */ /* 0x000fe20003f46070 */
[C---:B------:R-:W-:Y:S01]  /*b620*/  IMAD.WIDE R18, R252.reuse, 0x4, R108 ;  /* 0x00000004fc127825 */ /* 0x040fe200078e026c */
[----:B------:R1:W-:Y:S03]  /*b630*/  STL.64 [R1+0x8b8], R20 ;  /* 0x0008b81401007387 */ /* 0x0003e60000100a00 */
[C---:B------:R-:W-:Y:S01]  /*b640*/  IMAD.WIDE R16, R252.reuse, 0x4, R110 ;  /* 0x00000004fc107825 */ /* 0x040fe200078e026e */
[----:B------:R1:W-:Y:S03]  /*b650*/  STL.64 [R1+0x8c0], R18 ;  /* 0x0008c01201007387 */ /* 0x0003e60000100a00 */
[C---:B---3--:R-:W-:Y:S01]  /*b660*/  IMAD.WIDE R14, R252.reuse, 0x4, R112 ;  /* 0x00000004fc0e7825 */ /* 0x048fe200078e0270 */
[----:B------:R1:W-:Y:S04]  /*b670*/  LDGSTS.E [R9+0xe800], [R20.64], !P4 ;  /* 0x0e80000014097fae */ /* 0x0003e8000e121848 */
[----:B------:R3:W-:Y:S04]  /*b680*/  LDGSTS.E [R9+0xe880], [R18.64], !P4 ;  /* 0x0e88000012097fae */ /* 0x0007e8000e121848 */
[----:B------:R3:W-:Y:S01]  /*b690*/  STL.64 [R1+0x8c8], R16 ;  /* 0x0008c81001007387 */ /* 0x0007e20000100a00 */
[----:B-1----:R-:W-:-:S03]  /*b6a0*/  IMAD.WIDE R20, R252, 0x4, R114 ;  /* 0x00000004fc147825 */ /* 0x002fc600078e0272 */
[----:B------:R1:W-:Y:S01]  /*b6b0*/  LDGSTS.E [R9+0xe900], [R16.64], !P4 ;  /* 0x0e90000010097fae */ /* 0x0003e2000e121848 */
[----:B---3--:R-:W-:-:S03]  /*b6c0*/  IMAD.WIDE R18, R252, 0x4, R116 ;  /* 0x00000004fc127825 */ /* 0x008fc600078e0274 */
[----:B------:R3:W-:Y:S04]  /*b6d0*/  STL.64 [R1+0x8d0], R14 ;  /* 0x0008d00e01007387 */ /* 0x0007e80000100a00 */
[----:B------:R3:W-:Y:S01]  /*b6e0*/  LDGSTS.E [R9+0xe980], [R14.64], !P4 ;  /* 0x0e9800000e097fae */ /* 0x0007e2000e121848 */
[----:B-1----:R-:W-:-:S03]  /*b6f0*/  IMAD.WIDE R16, R252, 0x4, R118 ;  /* 0x00000004fc107825 */ /* 0x002fc600078e0276 */
[----:B------:R-:W-:Y:S04]  /*b700*/  STL.64 [R1+0x8d8], R20 ;  /* 0x0008d81401007387 */ /* 0x000fe80000100a00 */
[----:B------:R1:W-:Y:S01]  /*b710*/  LDGSTS.E [R9+0xf000], [R20.64], !P2 ;  /* 0x0f00000014097fae */ /* 0x0003e2000d121848 */
[----:B---3--:R-:W-:-:S03]  /*b720*/  IMAD.WIDE R14, R252, 0x4, R120 ;  /* 0x00000004fc0e7825 */ /* 0x008fc600078e0278 */
[----:B------:R-:W-:Y:S04]  /*b730*/  STL.64 [R1+0x8e0], R18 ;  /* 0x0008e01201007387 */ /* 0x000fe80000100a00 */
[----:B------:R3:W-:Y:S04]  /*b740*/  LDGSTS.E [R9+0xf080], [R18.64], !P2 ;  /* 0x0f08000012097fae */ /* 0x0007e8000d121848 */
[----:B------:R-:W-:Y:S04]  /*b750*/  STL.64 [R1+0x928], R16 ;  /* 0x0009281001007387 */ /* 0x000fe80000100a00 */
[----:B------:R1:W-:Y:S04]  /*b760*/  LDGSTS.E [R9+0xf100], [R16.64], !P2 ;  /* 0x0f10000010097fae */ /* 0x0003e8000d121848 */
[----:B------:R1:W-:Y:S04]  /*b770*/  STL.64 [R1+0x930], R14 ;  /* 0x0009300e01007387 */ /* 0x0003e80000100a00 */
[----:B------:R1:W-:Y:S04]  /*b780*/  LDGSTS.E [R9+0xf180], [R14.64], !P2 ;  /* 0x0f1800000e097fae */ /* 0x0003e8000d121848 */
[----:B-1----:R-:W1:Y:S01]  /*b790*/  S2R R15, SR_TID.X ;  /* 0x00000000000f7919 */ /* 0x002e620000002100 */
[----:B------:R-:W-:-:S04]  /*b7a0*/  IADD3 R0, R8, -0x7d, RZ ;  /* 0xffffff8308007810 */ /* 0x000fc80007ffe0ff */
[----:B------:R-:W-:Y:S02]  /*b7b0*/  ISETP.GE.U32.AND P3, PT, R0, 0x7fffff44, PT ;  /* 0x7fffff440000780c */ /* 0x000fe40003f66070 */
[----:B------:R-:W-:-:S04]  /*b7c0*/  IADD3 R0, R8, -0x42, RZ ;  /* 0xffffffbe08007810 */ /* 0x000fc80007ffe0ff */
[----:B------:R-:W-:Y:S02]  /*b7d0*/  ISETP.GE.U32.AND P1, PT, R0, 0x7fffff7f, PT ;  /* 0x7fffff7f0000780c */ /* 0x000fe40003f26070 */
[----:B------:R-:W-:Y:S01]  /*b7e0*/  IADD3 R0, R8, -0x46, RZ ;  /* 0xffffffba08007810 */ /* 0x000fe20007ffe0ff */
[----:B------:R-:W-:-:S03]  /*b7f0*/  IMAD.WIDE R22, R252, 0x4, R122 ;  /* 0x00000004fc167825 */ /* 0x000fc600078e027a */
[----:B------:R-:W-:Y:S02]  /*b800*/  ISETP.GE.U32.AND P0, PT, R0, 0x7fffff7b, PT ;  /* 0x7fffff7b0000780c */ /* 0x000fe40003f06070 */
[----:B-1----:R-:W-:Y:S01]  /*b810*/  LOP3.LUT R15, R15, 0x1f, RZ, 0xc0, !PT ;  /* 0x0000001f0f0f7812 */ /* 0x002fe200078ec0ff */
[----:B------:R-:W-:Y:S01]  /*b820*/  IMAD.WIDE R20, R252, 0x4, R124 ;  /* 0x00000004fc147825 */ /* 0x000fe200078e027c */
[----:B------:R1:W-:Y:S03]  /*b830*/  LDGSTS.E [R9+0xf800], [R22.64], !P3 ;  /* 0x0f80000016097fae */ /* 0x0003e6000d921848 */
[----:B------:R-:W-:Y:S01]  /*b840*/  IMAD.SHL.U32 R15, R15, 0x4, RZ ;  /* 0x000000040f0f7824 */ /* 0x000fe200078e00ff */
[----:B------:R-:W-:Y:S01]  /*b850*/  IADD3 R0, R8, -0x4a, RZ ;  /* 0xffffffb608007810 */ /* 0x000fe20007ffe0ff */
[C---:B---3--:R-:W-:Y:S01]  /*b860*/  IMAD.WIDE R18, R252.reuse, 0x4, R126 ;  /* 0x00000004fc127825 */ /* 0x048fe200078e027e */
[----:B------:R-:W-:Y:S02]  /*b870*/  STL.64 [R1+0x938], R22 ;  /* 0x0009381601007387 */ /* 0x000fe40000100a00 */
[----:B------:R-:W-:Y:S01]  /*b880*/  LOP3.LUT R25, R15, 0x20, RZ, 0x3c, !PT ;  /* 0x000000200f197812 */ /* 0x000fe200078e3cff */
[----:B------:R-:W-:Y:S01]  /*b890*/  IMAD.WIDE R16, R252, 0x4, R128 ;  /* 0x00000004fc107825 */ /* 0x000fe200078e0280 */
[----:B------:R-:W-:Y:S01]  /*b8a0*/  STL.64 [R1+0x940], R20 ;  /* 0x0009401401007387 */ /* 0x000fe20000100a00 */
[----:B------:R-:W-:-:S03]  /*b8b0*/  ISETP.GE.U32.AND P6, PT, R0, 0x7fffff77, PT ;  /* 0x7fffff770000780c */ /* 0x000fc60003fc6070 */
[----:B------:R3:W-:Y:S01]  /*b8c0*/  LDGSTS.E [R9+0xf880], [R20.64], !P3 ;  /* 0x0f88000014097fae */ /* 0x0007e2000d921848 */
[----:B------:R-:W-:Y:S01]  /*b8d0*/  IADD3 R0, R8, -0x4e, RZ ;  /* 0xffffffb208007810 */ /* 0x000fe20007ffe0ff */
[----:B------:R-:W-:Y:S02]  /*b8e0*/  IMAD.WIDE R14, R252, 0x4, R130 ;  /* 0x00000004fc0e7825 */ /* 0x000fe400078e0282 */
[----:B------:R-:W-:Y:S04]  /*b8f0*/  STL.64 [R1+0x948], R18 ;  /* 0x0009481201007387 */ /* 0x000fe80000100a00 */
[----:B------:R1:W-:Y:S04]  /*b900*/  LDGSTS.E [R9+0xf900], [R18.64], !P3 ;  /* 0x0f90000012097fae */ /* 0x0003e8000d921848 */
[----:B------:R-:W-:Y:S04]  /*b910*/  STL.64 [R1+0x950], R16 ;  /* 0x0009501001007387 */ /* 0x000fe80000100a00 */
[----:B------:R1:W-:Y:S01]  /*b920*/  LDGSTS.E [R9+0xf980], [R16.64], !P3 ;  /* 0x0f98000010097fae */ /* 0x0003e2000d921848 */
[----:B------:R-:W-:-:S02]  /*b930*/  ISETP.GE.U32.AND P5, PT, R0, 0x7fffff73, PT ;  /* 0x7fffff730000780c */ /* 0x000fc40003fa6070 */
[----:B------:R-:W-:-:S04]  /*b940*/  IADD3 R0, R8, -0x52, RZ ;  /* 0xffffffae08007810 */ /* 0x000fc80007ffe0ff */
[----:B------:R-:W-:Y:S02]  /*b950*/  ISETP.GE.U32.AND P4, PT, R0, 0x7fffff6f, PT ;  /* 0x7fffff6f0000780c */ /* 0x000fe40003f86070 */
[----:B------:R-:W-:-:S04]  /*b960*/  IADD3 R0, R8, -0x56, RZ ;  /* 0xffffffaa08007810 */ /* 0x000fc80007ffe0ff */
[----:B------:R-:W-:Y:S02]  /*b970*/  ISETP.GE.U32.AND P2, PT, R0, 0x7fffff6b, PT ;  /* 0x7fffff6b0000780c */ /* 0x000fe40003f46070 */
[----:B------:R-:W-:-:S04]  /*b980*/  IADD3 R0, R8, -0x5a, RZ ;  /* 0xffffffa608007810 */ /* 0x000fc80007ffe0ff */
[----:B------:R-:W-:Y:S02]  /*b990*/  ISETP.GE.U32.AND P3, PT, R0, 0x7fffff67, PT ;  /* 0x7fffff670000780c */ /* 0x000fe40003f66070 */
[----:B------:R-:W-:Y:S01]  /*b9a0*/  IADD3 R0, R8, -0x5e, RZ ;  /* 0xffffffa208007810 */ /* 0x000fe20007ffe0ff */
[----:B--2---:R-:W-:-:S04]  /*b9b0*/  IMAD.WIDE R6, R252, 0x4, R6 ;  /* 0x00000004fc067825 */ /* 0x004fc800078e0206 */
[C---:B----4-:R-:W-:Y:S01]  /*b9c0*/  IMAD.WIDE R4, R252.reuse, 0x4, R4 ;  /* 0x00000004fc047825 */ /* 0x050fe200078e0204 */
[----:B------:R2:W-:Y:S04]  /*b9d0*/  STL.64 [R1+0x260], R6 ;  /* 0x0002600601007387 */ /* 0x0005e80000100a00 */
[----:B------:R2:W-:Y:S01]  /*b9e0*/  LDGSTS.E [R25+0x8200], [R6.64], !P1 ;  /* 0x0820000006197fae */ /* 0x0005e2000c921848 */
[----:B------:R-:W-:-:S03]  /*b9f0*/  IMAD.WIDE R2, R252, 0x4, R2 ;  /* 0x00000004fc027825 */ /* 0x000fc600078e0202 */
[----:B------:R4:W-:Y:S01]  /*ba00*/  STL.64 [R1+0x250], R4 ;  /* 0x0002500401007387 */ /* 0x0009e20000100a00 */
[----:B------:R-:W-:-:S03]  /*ba10*/  IMAD.WIDE R250, R252, 0x4, R250 ;  /* 0x00000004fcfa7825 */ /* 0x000fc600078e02fa */
[----:B------:R4:W-:Y:S01]  /*ba20*/  LDGSTS.E [R25+0x8280], [R4.64], !P1 ;  /* 0x0828000004197fae */ /* 0x0009e2000c921848 */
[----:B--2---:R-:W-:-:S03]  /*ba30*/  IMAD.WIDE R6, R252, 0x4, R132 ;  /* 0x00000004fc067825 */ /* 0x004fc600078e0284 */
[----:B------:R2:W-:Y:S04]  /*ba40*/  STL.64 [R1], R2 ;  /* 0x0000000201007387 */ /* 0x0005e80000100a00 */
[----:B------:R2:W-:Y:S01]  /*ba50*/  LDGSTS.E [R25+0x8300], [R2.64], !P1 ;  /* 0x0830000002197fae */ /* 0x0005e2000c921848 */
[----:B----4-:R-:W-:-:S03]  /*ba60*/  IMAD.WIDE R4, R252, 0x4, R134 ;  /* 0x00000004fc047825 */ /* 0x010fc600078e0286 */
[----:B------:R4:W-:Y:S04]  /*ba70*/  LDGSTS.E [R25+0x8380], [R250.64], !P1 ;  /* 0x08380000fa197fae */ /* 0x0009e8000c921848 */
[----:B------:R-:W-:Y:S01]  /*ba80*/  STL.64 [R1+0x1278], R250 ;  /* 0x001278fa01007387 */ /* 0x000fe20000100a00 */
[----:B--2---:R-:W-:-:S03]  /*ba90*/  IMAD.WIDE R2, R252, 0x4, R136 ;  /* 0x00000004fc027825 */ /* 0x004fc600078e0288 */
[----:B------:R2:W-:Y:S04]  /*baa0*/  STL.64 [R1+0x378], R14 ;  /* 0x0003780e01007387 */ /* 0x0005e80000100a00 */
[----:B------:R2:W-:Y:S04]  /*bab0*/  LDGSTS.E [R25+0x8a00], [R14.64], !P0 ;  /* 0x08a000000e197fae */ /* 0x0005e8000c121848 */
        /* <DEDUP_REMOVED lines=39> */
[----:B------:R2:W-:Y:S01]  /*bd30*/  STL.64 [R1+0x448], R4 ;  /* 0x0004480401007387 */ /* 0x0005e20000100a00 */
[----:B------:R-:W-:-:S03]  /*bd40*/  ISETP.GE.U32.AND P1, PT, R0, 0x7fffff63, PT ;  /* 0x7fffff630000780c */ /* 0x000fc60003f26070 */
[----:B------:R2:W-:Y:S01]  /*bd50*/  LDGSTS.E [R25+0xa300], [R4.64], !P4 ;  /* 0x0a30000004197fae */ /* 0x0005e2000e121848 */
[----:B-1----:R-:W-:-:S03]  /*bd60*/  IMAD.WIDE R6, R252, 0x4, R164 ;  /* 0x00000004fc067825 */ /* 0x002fc600078e02a4 */
[----:B------:R1:W-:Y:S04]  /*bd70*/  STL.64 [R1+0x458], R2 ;  /* 0x0004580201007387 */ /* 0x0003e80000100a00 */
[----:B------:R1:W-:Y:S01]  /*bd80*/  LDGSTS.E [R25+0xa380], [R2.64], !P4 ;  /* 0x0a38000002197fae */ /* 0x0003e2000e121848 */
[----:B--2---:R-:W-:-:S03]  /*bd90*/  IMAD.WIDE R4, R252, 0x4, R166 ;  /* 0x00000004fc047825 */ /* 0x004fc600078e02a6 */
[----:B------:R2:W-:Y:S01]  /*bda0*/  STL.64 [R1+0x468], R14 ;  /* 0x0004680e01007387 */ /* 0x0005e20000100a00 */
[----:B------:R-:W-:-:S03]  /*bdb0*/  IADD3 R0, R8, -0x62, RZ ;  /* 0xffffff9e08007810 */ /* 0x000fc60007ffe0ff */
        /* <DEDUP_REMOVED lines=77> */
[----:B------:R1:W-:Y:S01]  /*c290*/  STL.64 [R1+0x748], R2 ;  /* 0x0007480201007387 */ /* 0x0003e20000100a00 */
[----:B------:R-:W-:-:S03]  /*c2a0*/  IADD3 R0, R8, -0x76, RZ ;  /* 0xffffff8a08007810 */ /* 0x000fc60007ffe0ff */
[----:B------:R1:W-:Y:S01]  /*c2b0*/  LDGSTS.E [R25+0xd380], [R2.64], !P5 ;  /* 0x0d38000002197fae */ /* 0x0003e2000e921848 */
[----:B--2---:R-:W-:-:S03]  /*c2c0*/  IMAD.WIDE R4, R252, 0x4, R214 ;  /* 0x00000004fc047825 */ /* 0x004fc600078e02d6 */
[----:B------:R2:W-:Y:S04]  /*c2d0*/  STL.64 [R1+0x758], R14 ;  /* 0x0007580e01007387 */ /* 0x0005e80000100a00 */
[----:B------:R2:W-:Y:S01]  /*c2e0*/  LDGSTS.E [R25+0xda00], [R14.64], !P4 ;  /* 0x0da000000e197fae */ /* 0x0005e2000e121848 */
[----:B-1----:R-:W-:-:S03]  /*c2f0*/  IMAD.WIDE R2, R252, 0x4, R216 ;  /* 0x00000004fc027825 */ /* 0x002fc600078e02d8 */
[----:B------:R1:W-:Y:S01]  /*c300*/  STL.64 [R1+0x768], R6 ;  /* 0x0007680601007387 */ /* 0x0003e20000100a00 */
[----:B------:R-:W-:-:S03]  /*c310*/  ISETP.GE.U32.AND P3, PT, R0, 0x7fffff4b, PT ;  /* 0x7fffff4b0000780c */ /* 0x000fc60003f66070 */
        /* <DEDUP_REMOVED lines=21> */
[----:B------:R2:W-:Y:S01]  /*c470*/  STL.64 [R1+0x828], R6 ;  /* 0x0008280601007387 */ /* 0x0005e20000100a00 */
[----:B-1----:R-:W-:-:S03]  /*c480*/  IMAD.WIDE R2, R252, 0x4, R232 ;  /* 0x00000004fc027825 */ /* 0x002fc600078e02e8 */
[----:B------:R1:W-:Y:S04]  /*c490*/  STL.64 [R1+0x838], R4 ;  /* 0x0008380401007387 */ /* 0x0003e80000100a00 */
[----:B------:R1:W-:Y:S04]  /*c4a0*/  STL.64 [R1+0x848], R2 ;  /* 0x0008480201007387 */ /* 0x0003e80000100a00 */
[----:B---3--:R-:W3:Y:S04]  /*c4b0*/  LDL.LU.64 R20, [R1+0x8] ;  /* 0x0000080001147983 */ /* 0x008ee80000300a00 */
[----:B------:R2:W-:Y:S04]  /*c4c0*/  LDGSTS.E [R25+0xea00], [R14.64], !P3 ;  /* 0x0ea000000e197fae */ /* 0x0005e8000d921848 */
[----:B------:R-:W4:Y:S04]  /*c4d0*/  LDL.LU.64 R16, [R1+0x30] ;  /* 0x0000300001107983 */ /* 0x000f280000300a00 */
[----:B------:R1:W-:Y:S04]  /*c4e0*/  LDGSTS.E [R25+0xea80], [R6.64], !P3 ;  /* 0x0ea8000006197fae */ /* 0x0003e8000d921848 */
[----:B--2---:R-:W2:Y:S01]  /*c4f0*/  LDL.LU.64 R14, [R1+0x38] ;  /* 0x00003800010e7983 */ /* 0x004ea20000300a00 */
[----:B------:R-:W-:Y:S01]  /*c500*/  IADD3 R0, R8, -0x7a, RZ ;  /* 0xffffff8608007810 */ /* 0x000fe20007ffe0ff */
[----:B------:R-:W-:-:S02]  /*c510*/  IMAD.WIDE R22, R252, 0x4, R234 ;  /* 0x00000004fc167825 */ /* 0x000fc400078e02ea */
[----:B------:R1:W-:Y:S04]  /*c520*/  LDGSTS.E [R25+0xeb00], [R4.64], !P3 ;  /* 0x0eb0000004197fae */ /* 0x0003e8000d921848 */
[----:B-1----:R-:W2:Y:S01]  /*c530*/  LDL.LU.64 R6, [R1+0x40] ;  /* 0x0000400001067983 */ /* 0x002ea20000300a00 */
[----:B------:R-:W-:Y:S01]  /*c540*/  ISETP.GE.U32.AND P1, PT, R0, 0x7fffff47, PT ;  /* 0x7fffff470000780c */ /* 0x000fe20003f26070 */
[C---:B------:R-:W-:Y:S02]  /*c550*/  IMAD.WIDE R18, R252.reuse, 0x4, R236 ;  /* 0x00000004fc127825 */ /* 0x040fe400078e02ec */
[----:B------:R1:W-:Y:S02]  /*c560*/  LDGSTS.E [R25+0xeb80], [R2.64], !P3 ;  /* 0x0eb8000002197fae */ /* 0x0003e4000d921848 */
[----:B------:R-:W-:-:S02]  /*c570*/  IMAD.WIDE R4, R252, 0x4, R238 ;  /* 0x00000004fc047825 */ /* 0x000fc400078e02ee */
[----:B------:R1:W-:Y:S04]  /*c580*/  STL.64 [R1+0x868], R22 ;  /* 0x0008681601007387 */ /* 0x0003e80000100a00 */
[----:B------:R1:W-:Y:S02]  /*c590*/  STL.64 [R1+0x870], R18 ;  /* 0x0008701201007387 */ /* 0x0003e40000100a00 */
[C---:B-1----:R-:W-:Y:S02]  /*c5a0*/  IMAD.WIDE R2, R252.reuse, 0x4, R240 ;  /* 0x00000004fc027825 */ /* 0x042fe400078e02f0 */
[----:B------:R1:W-:Y:S04]  /*c5b0*/  STL.64 [R1+0x878], R4 ;  /* 0x0008780401007387 */ /* 0x0003e80000100a00 */
[----:B------:R1:W-:Y:S04]  /*c5c0*/  LDGSTS.E [R25+0xf200], [R22.64], !P1 ;  /* 0x0f20000016197fae */ /* 0x0003e8000c921848 */
[----:B------:R1:W-:Y:S01]  /*c5d0*/  STL.64 [R1+0x8a8], R2 ;  /* 0x0008a80201007387 */ /* 0x0003e20000100a00 */
[----:B------:R-:W-:-:S03]  /*c5e0*/  IMAD.WIDE R32, R252, 0x4, R242 ;  /* 0x00000004fc207825 */ /* 0x000fc600078e02f2 */
[----:B------:R1:W-:Y:S04]  /*c5f0*/  LDGSTS.E [R25+0xf280], [R18.64], !P1 ;  /* 0x0f28000012197fae */ /* 0x0003e8000c921848 */
[----:B-1----:R-:W2:Y:S01]  /*c600*/  LDL.LU.64 R22, [R1+0x48] ;  /* 0x0000480001167983 */ /* 0x002ea20000300a00 */
[----:B------:R-:W-:-:S03]  /*c610*/  IMAD.WIDE R30, R252, 0x4, R244 ;  /* 0x00000004fc1e7825 */ /* 0x000fc600078e02f4 */
[----:B------:R1:W-:Y:S04]  /*c620*/  LDGSTS.E [R25+0xf300], [R4.64], !P1 ;  /* 0x0f30000004197fae */ /* 0x0003e8000c921848 */
[----:B------:R-:W2:Y:S01]  /*c630*/  LDL.LU.64 R18, [R1+0x50] ;  /* 0x0000500001127983 */ /* 0x000ea20000300a00 */
[----:B------:R-:W-:-:S03]  /*c640*/  IMAD.WIDE R28, R252, 0x4, R246 ;  /* 0x00000004fc1c7825 */ /* 0x000fc600078e02f6 */
[----:B------:R1:W-:Y:S04]  /*c650*/  LDGSTS.E [R25+0xf380], [R2.64], !P1 ;  /* 0x0f38000002197fae */ /* 0x0003e8000c921848 */
[----:B-1----:R-:W2:Y:S01]  /*c660*/  LDL.LU.64 R4, [R1+0x58] ;  /* 0x0000580001047983 */ /* 0x002ea20000300a00 */
[----:B------:R-:W-:-:S03]  /*c670*/  IMAD.WIDE R26, R252, 0x4, R248 ;  /* 0x00000004fc1a7825 */ /* 0x000fc600078e02f8 */
[----:B------:R-:W2:Y:S04]  /*c680*/  LDL.LU.64 R2, [R1+0x60] ;  /* 0x0000600001027983 */ /* 0x000ea80000300a00 */
[----:B------:R-:W-:Y:S04]  /*c690*/  STL.64 [R1+0x8e8], R32 ;  /* 0x0008e82001007387 */ /* 0x000fe80000100a00 */
[----:B------:R-:W-:Y:S04]  /*c6a0*/  STL.64 [R1+0x8f0], R30 ;  /* 0x0008f01e01007387 */ /* 0x000fe80000100a00 */
[----:B------:R-:W-:Y:S04]  /*c6b0*/  STL.64 [R1+0x8f8], R28 ;  /* 0x0008f81c01007387 */ /* 0x000fe80000100a00 */
[----:B------:R1:W-:Y:S01]  /*c6c0*/  STL.64 [R1+0x900], R26 ;  /* 0x0009001a01007387 */ /* 0x0003e20000100a00 */
[----:B---3--:R-:W-:-:S03]  /*c6d0*/  IMAD.WIDE R244, R252, 0x4, R20 ;  /* 0x00000004fcf47825 */ /* 0x008fc600078e0214 */
[----:B------:R-:W3:Y:S01]  /*c6e0*/  LDL.LU.64 R20, [R1+0x68] ;  /* 0x0000680001147983 */ /* 0x000ee20000300a00 */
[----:B----4-:R-:W-:-:S03]  /*c6f0*/  IMAD.WIDE R242, R252, 0x4, R16 ;  /* 0x00000004fcf27825 */ /* 0x010fc600078e0210 */
[----:B------:R-:W4:Y:S01]  /*c700*/  LDL.LU.64 R16, [R1+0x70] ;  /* 0x0000700001107983 */ /* 0x000f220000300a00 */
[----:B--2---:R-:W-:-:S03]  /*c710*/  IMAD.WIDE R240, R252, 0x4, R14 ;  /* 0x00000004fcf07825 */ /* 0x004fc600078e020e */
[----:B------:R-:W2:Y:S01]  /*c720*/  LDL.LU.64 R14, [R1+0x78] ;  /* 0x00007800010e7983 */ /* 0x000ea20000300a00 */
[----:B------:R-:W-:-:S03]  /*c730*/  IMAD.WIDE R234, R252, 0x4, R6 ;  /* 0x00000004fcea7825 */ /* 0x000fc600078e0206 */
[----:B------:R-:W2:Y:S01]  /*c740*/  LDL.LU.64 R6, [R1+0x80] ;  /* 0x0000800001067983 */ /* 0x000ea20000300a00 */
[----:B------:R-:W-:-:S04]  /*c750*/  IADD3 R0, R8, -0x7e, RZ ;  /* 0xffffff8208007810 */ /* 0x000fc80007ffe0ff */
[----:B------:R-:W-:Y:S01]  /*c760*/  ISETP.GE.U32.AND P0, PT, R0, 0x7fffff43, PT ;  /* 0x7fffff430000780c */ /* 0x000fe20003f06070 */
[----:B------:R-:W-:Y:S04]  /*c770*/  STL.64 [R1+0x1280], R244 ;  /* 0x001280f401007387 */ /* 0x000fe80000100a00 */
[----:B------:R-:W-:Y:S04]  /*c780*/  STL.64 [R1+0x1288], R242 ;  /* 0x001288f201007387 */ /* 0x000fe80000100a00 */
[----:B------:R-:W-:Y:S04]  /*c790*/  STL.64 [R1+0x1290], R240 ;  /* 0x001290f001007387 */ /* 0x000fe80000100a00 */
[----:B------:R1:W-:Y:S04]  /*c7a0*/  LDGSTS.E [R25+0xfa00], [R32.64], !P0 ;  /* 0x0fa0000020197fae */ /* 0x0003e8000c121848 */
[----:B------:R1:W-:Y:S04]  /*c7b0*/  LDGSTS.E [R25+0xfa80], [R30.64], !P0 ;  /* 0x0fa800001e197fae */ /* 0x0003e8000c121848 */
[----:B------:R1:W-:Y:S04]  /*c7c0*/  LDGSTS.E [R25+0xfb00], [R28.64], !P0 ;  /* 0x0fb000001c197fae */ /* 0x0003e8000c121848 */
[----:B------:R-:W-:Y:S01]  /*c7d0*/  STL.64 [R1+0x1298], R234 ;  /* 0x001298ea01007387 */ /* 0x000fe20000100a00 */
[----:B------:R-:W-:-:S03]  /*c7e0*/  IMAD.WIDE R104, R252, 0x4, R22 ;  /* 0x00000004fc687825 */ /* 0x000fc600078e0216 */
[----:B------:R1:W-:Y:S01]  /*c7f0*/  LDGSTS.E [R25+0xfb80], [R26.64], !P0 ;  /* 0x0fb800001a197fae */ /* 0x0003e2000c121848 */
[----:B------:R-:W-:-:S04]  /*c800*/  IMAD.WIDE R102, R252, 0x4, R18 ;  /* 0x00000004fc667825 */ /* 0x000fc800078e0212 */
[C---:B------:R-:W-:Y:S02]  /*c810*/  IMAD.WIDE R100, R252.reuse, 0x4, R4 ;  /* 0x00000004fc647825 */ /* 0x040fe400078e0204 */
[----:B------:R-:W2:Y:S04]  /*c820*/  LDL.LU.64 R4, [R1+0x220] ;  /* 0x0002200001047983 */ /* 0x000ea80000300a00 */
[----:B-1----:R-:W2:Y:S01]  /*c830*/  LDL.LU.64 R26, [R1+0x218] ;  /* 0x00021800011a7983 */ /* 0x002ea20000300a00 */
[----:B------:R-:W-:-:S03]  /*c840*/  IMAD.WIDE R98, R252, 0x4, R2 ;  /* 0x00000004fc627825 */ /* 0x000fc600078e0202 */
[----:B------:R-:W2:Y:S04]  /*c850*/  LDL.LU.64 R2, [R1+0x210] ;  /* 0x0002100001027983 */ /* 0x000ea80000300a00 */
[----:B------:R-:W2:Y:S04]  /*c860*/  LDL.LU.64 R18, [R1+0x208] ;  /* 0x0002080001127983 */ /* 0x000ea80000300a00 */
[----:B------:R-:W-:Y:S04]  /*c870*/  STL.64 [R1+0x12a0], R104 ;  /* 0x0012a06801007387 */ /* 0x000fe80000100a00 */
[----:B------:R-:W-:Y:S04]  /*c880*/  STL.64 [R1+0x12a8], R102 ;  /* 0x0012a86601007387 */ /* 0x000fe80000100a00 */
[----:B------:R-:W-:Y:S04]  /*c890*/  STL.64 [R1+0x12b0], R100 ;  /* 0x0012b06401007387 */ /* 0x000fe80000100a00 */
[----:B------:R-:W-:Y:S04]  /*c8a0*/  STL.64 [R1+0x12b8], R98 ;  /* 0x0012b86201007387 */ /* 0x000fe80000100a00 */
[----:B------:R-:W2:Y:S01]  /*c8b0*/  LDL.LU.64 R22, [R1+0x200] ;  /* 0x0002000001167983 */ /* 0x000ea20000300a00 */
[----:B---3--:R-:W-:-:S03]  /*c8c0*/  IMAD.WIDE R88, R252, 0x4, R20 ;  /* 0x00000004fc587825 */ /* 0x008fc600078e0214 */
[----:B------:R-:W3:Y:S01]  /*c8d0*/  LDL.LU.64 R20, [R1+0x1f8] ;  /* 0x0001f80001147983 */ /* 0x000ee20000300a00 */
[----:B----4-:R-:W-:-:S03]  /*c8e0*/  IMAD.WIDE R86, R252, 0x4, R16 ;  /* 0x00000004fc567825 */ /* 0x010fc600078e0210 */
[----:B------:R-:W4:Y:S01]  /*c8f0*/  LDL.LU.64 R16, [R1+0x1f0] ;  /* 0x0001f00001107983 */ /* 0x000f220000300a00 */
[----:B--2---:R-:W-:-:S03]  /*c900*/  IMAD.WIDE R84, R252, 0x4, R14 ;  /* 0x00000004fc547825 */ /* 0x004fc600078e020e */
[----:B------:R-:W2:Y:S04]  /*c910*/  LDL.LU.64 R14, [R1+0x1e8] ;  /* 0x0001e800010e7983 */ /* 0x000ea80000300a00 */
[----:B------:R-:W-:Y:S01]  /*c920*/  STL.64 [R1+0x12c0], R88 ;  /* 0x0012c05801007387 */ /* 0x000fe20000100a00 */
[----:B------:R-:W-:-:S03]  /*c930*/  IMAD.WIDE R82, R252, 0x4, R6 ;  /* 0x00000004fc527825 */ /* 0x000fc600078e0206 */
[----:B------:R-:W-:Y:S04]  /*c940*/  STL.64 [R1+0x12c8], R86 ;  /* 0x0012c85601007387 */ /* 0x000fe80000100a00 */
[----:B------:R-:W-:Y:S04]  /*c950*/  STL.64 [R1+0x12d0], R84 ;  /* 0x0012d05401007387 */ /* 0x000fe80000100a00 */
[----:B------:R-:W-:Y:S04]  /*c960*/  STL.64 [R1+0x12d8], R82 ;  /* 0x0012d85201007387 */ /* 0x000fe80000100a00 */
[----:B------:R-:W2:Y:S01]  /*c970*/  LDL.LU.64 R30, [R1+0x1e0] ;  /* 0x0001e000011e7983 */ /* 0x000ea20000300a00 */
[----:B------:R-:W-:-:S02]  /*c980*/  IADD3 R0, R8, -0x43, RZ ;  /* 0xffffffbd08007810 */ /* 0x000fc40007ffe0ff */
[----:B------:R-:W-:Y:S01]  /*c990*/  LOP3.LUT R25, R9, 0x40, RZ, 0x3c, !PT ;  /* 0x0000004009197812 */ /* 0x000fe200078e3cff */
[----:B------:R-:W2:Y:S01]  /*c9a0*/  LDL.LU.64 R6, [R1+0x1d8] ;  /* 0x0001d80001067983 */ /* 0x000ea20000300a00 */
[----:B------:R-:W-:Y:S02]  /*c9b0*/  ISETP.GE.U32.AND P6, PT, R0, 0x7fffff7e, PT ;  /* 0x7fffff7e0000780c */ /* 0x000fe40003fc6070 */
[----:B------:R-:W-:-:S04]  /*c9c0*/  IADD3 R0, R8, -0x47, RZ ;  /* 0xffffffb908007810 */ /* 0x000fc80007ffe0ff */
[----:B------:R-:W-:Y:S02]  /*c9d0*/  ISETP.GE.U32.AND P5, PT, R0, 0x7fffff7a, PT ;  /* 0x7fffff7a0000780c */ /* 0x000fe40003fa6070 */
[----:B------:R-:W-:-:S04]  /*c9e0*/  IADD3 R0, R8, -0x4b, RZ ;  /* 0xffffffb508007810 */ /* 0x000fc80007ffe0ff */
[----:B------:R-:W-:Y:S01]  /*c9f0*/  ISETP.GE.U32.AND P4, PT, R0, 0x7fffff76, PT ;  /* 0x7fffff760000780c */ /* 0x000fe20003f86070 */
[----:B------:R1:W-:Y:S01]  /*ca00*/  LDGSTS.E [R25+0x8400], [R244.64], !P6 ;  /* 0x08400000f4197fae */ /* 0x0003e2000f121848 */
[----:B------:R-:W-:-:S03]  /*ca10*/  IADD3 R0, R8, -0x4f, RZ ;  /* 0xffffffb108007810 */ /* 0x000fc60007ffe0ff */
[----:B------:R1:W-:Y:S01]  /*ca20*/  LDGSTS.E [R25+0x8480], [R242.64], !P6 ;  /* 0x08480000f2197fae */ /* 0x0003e2000f121848 */
[----:B------:R-:W-:Y:S02]  /*ca30*/  ISETP.GE.U32.AND P2, PT, R0, 0x7fffff72, PT ;  /* 0x7fffff720000780c */ /* 0x000fe40003f46070 */
[----:B------:R-:W-:Y:S01]  /*ca40*/  IADD3 R0, R8, -0x53, RZ ;  /* 0xffffffad08007810 */ /* 0x000fe20007ffe0ff */
[----:B------:R1:W-:Y:S04]  /*ca50*/  LDGSTS.E [R25+0x8500], [R240.64], !P6 ;  /* 0x08500000f0197fae */ /* 0x0003e8000f121848 */
[----:B------:R1:W-:Y:S01]  /*ca60*/  LDGSTS.E [R25+0x8580], [R234.64], !P6 ;  /* 0x08580000ea197fae */ /* 0x0003e2000f121848 */
[----:B------:R-:W-:-:S03]  /*ca70*/  ISETP.GE.U32.AND P3, PT, R0, 0x7fffff6e, PT ;  /* 0x7fffff6e0000780c */ /* 0x000fc60003f66070 */
[----:B------:R1:W-:Y:S01]  /*ca80*/  LDGSTS.E [R25+0x8c00], [R104.64], !P5 ;  /* 0x08c0000068197fae */ /* 0x0003e2000e921848 */
[----:B------:R-:W-:-:S03]  /*ca90*/  IMAD.WIDE R248, R252, 0x4, R4 ;  /* 0x00000004fcf87825 */ /* 0x000fc600078e0204 */
[----:B------:R1:W-:Y:S01]  /*caa0*/  LDGSTS.E [R25+0x8c80], [R102.64], !P5 ;  /* 0x08c8000066197fae */ /* 0x0003e2000e921848 */
[----:B------:R-:W-:-:S03]  /*cab0*/  IMAD.WIDE R28, R252, 0x4, R26 ;  /* 0x00000004fc1c7825 */ /* 0x000fc600078e021a */
[----:B------:R1:W-:Y:S01]  /*cac0*/  LDGSTS.E [R25+0x8d00], [R100.64], !P5 ;  /* 0x08d0000064197fae */ /* 0x0003e2000e921848 */
[----:B------:R-:W-:-:S03]  /*cad0*/  IMAD.WIDE R26, R252, 0x4, R2 ;  /* 0x00000004fc1a7825 */ /* 0x000fc600078e0202 */
[----:B------:R1:W-:Y:S01]  /*cae0*/  LDGSTS.E [R25+0x8d80], [R98.64], !P5 ;  /* 0x08d8000062197fae */ /* 0x0003e2000e921848 */
[----:B------:R-:W-:-:S03]  /*caf0*/  IMAD.WIDE R18, R252, 0x4, R18 ;  /* 0x00000004fc127825 */ /* 0x000fc600078e0212 */
[----:B------:R1:W-:Y:S04]  /*cb00*/  LDGSTS.E [R25+0x9400], [R88.64], !P4 ;  /* 0x0940000058197fae */ /* 0x0003e8000e121848 */
[----:B------:R-:W2:Y:S04]  /*cb10*/  LDL.LU.64 R4, [R1+0x1d0] ;  /* 0x0001d00001047983 */ /* 0x000ea80000300a00 */
[----:B------:R1:W-:Y:S04]  /*cb20*/  LDGSTS.E [R25+0x9480], [R86.64], !P4 ;  /* 0x0948000056197fae */ /* 0x0003e8000e121848 */
[----:B------:R-:W2:Y:S04]  /*cb30*/  LDL.LU.64 R2, [R1+0x1c8] ;  /* 0x0001c80001027983 */ /* 0x000ea80000300a00 */
[----:B------:R1:W-:Y:S01]  /*cb40*/  LDGSTS.E [R25+0x9500], [R84.64], !P4 ;  /* 0x0950000054197fae */ /* 0x0003e2000e121848 */
[----:B------:R-:W-:-:S03]  /*cb50*/  IMAD.WIDE R32, R252, 0x4, R22 ;  /* 0x00000004fc207825 */ /* 0x000fc600078e0216 */
[----:B------:R1:W-:Y:S04]  /*cb60*/  STL.64 [R1+0x50], R28 ;  /* 0x0000501c01007387 */ /* 0x0003e80000100a00 */
[----:B------:R1:W-:Y:S04]  /*cb70*/  LDGSTS.E [R25+0x9580], [R82.64], !P4 ;  /* 0x0958000052197fae */ /* 0x0003e8000e121848 */
[----:B------:R1:W-:Y:S04]  /*cb80*/  STL.64 [R1+0x60], R26 ;  /* 0x0000601a01007387 */ /* 0x0003e80000100a00 */
[----:B------:R1:W-:Y:S04]  /*cb90*/  LDGSTS.E [R25+0x9c00], [R248.64], !P2 ;  /* 0x09c00000f8197fae */ /* 0x0003e8000d121848 */
[----:B------:R-:W-:Y:S04]  /*cba0*/  STL.64 [R1+0x12e0], R248 ;  /* 0x0012e0f801007387 */ /* 0x000fe80000100a00 */
[----:B------:R1:W-:Y:S04]  /*cbb0*/  STL.64 [R1+0x390], R18 ;  /* 0x0003901201007387 */ /* 0x0003e80000100a00 */
[----:B------:R1:W-:Y:S04]  /*cbc0*/  LDGSTS.E [R25+0x9c80], [R28.64], !P2 ;  /* 0x09c800001c197fae */ /* 0x0003e8000d121848 */
[----:B------:R1:W-:Y:S04]  /*cbd0*/  LDGSTS.E [R25+0x9d00], [R26.64], !P2 ;  /* 0x09d000001a197fae */ /* 0x0003e8000d121848 */
[----:B------:R1:W-:Y:S04]  /*cbe0*/  LDGSTS.E [R25+0x9d80], [R18.64], !P2 ;  /* 0x09d8000012197fae */ /* 0x0003e8000d121848 */
[----:B-1----:R-:W2:Y:S04]  /*cbf0*/  LDL.LU.64 R28, [R1+0x1c0] ;  /* 0x0001c000011c7983 */ /* 0x002ea80000300a00 */
[----:B------:R-:W2:Y:S04]  /*cc00*/  LDL.LU.64 R26, [R1+0x1b8] ;  /* 0x0001b800011a7983 */ /* 0x000ea80000300a00 */
[----:B------:R-:W2:Y:S04]  /*cc10*/  LDL.LU.64 R18, [R1+0x1b0] ;  /* 0x0001b00001127983 */ /* 0x000ea80000300a00 */
[----:B------:R-:W2:Y:S04]  /*cc20*/  LDL.LU.64 R22, [R1+0x1a8] ;  /* 0x0001a80001167983 */ /* 0x000ea80000300a00 */
[----:B------:R-:W-:Y:S04]  /*cc30*/  STL.64 [R1+0x3c0], R32 ;  /* 0x0003c02001007387 */ /* 0x000fe80000100a00 */
[----:B------:R1:W-:Y:S01]  /*cc40*/  LDGSTS.E [R25+0xa400], [R32.64], !P3 ;  /* 0x0a40000020197fae */ /* 0x0003e2000d921848 */
[----:B---3--:R-:W-:-:S04]  /*cc50*/  IMAD.WIDE R20, R252, 0x4, R20 ;  /* 0x00000004fc147825 */ /* 0x008fc800078e0214 */
[C---:B----4-:R-:W-:Y:S01]  /*cc60*/  IMAD.WIDE R16, R252.reuse, 0x4, R16 ;  /* 0x00000004fc107825 */ /* 0x050fe200078e0210 */
[----:B------:R3:W-:Y:S03]  /*cc70*/  STL.64 [R1+0x1f8], R20 ;  /* 0x0001f81401007387 */ /* 0x0007e60000100a00 */
[C---:B--2---:R-:W-:Y:S01]  /*cc80*/  IMAD.WIDE R14, R252.reuse, 0x4, R14 ;  /* 0x00000004fc0e7825 */ /* 0x044fe200078e020e */
[----:B------:R2:W-:Y:S04]  /*cc90*/  STL.64 [R1+0x1f0], R16 ;  /* 0x0001f01001007387 */ /* 0x0005e80000100a00 */
[----:B------:R3:W-:Y:S04]  /*cca0*/  LDGSTS.E [R25+0xa480], [R20.64], !P3 ;  /* 0x0a48000014197fae */ /* 0x0007e8000d921848 */
[----:B------:R4:W-:Y:S04]  /*ccb0*/  STL.64 [R1+0x1e8], R14 ;  /* 0x0001e80e01007387 */ /* 0x0009e80000100a00 */
[----:B------:R2:W-:Y:S04]  /*ccc0*/  LDGSTS.E [R25+0xa500], [R16.64], !P3 ;  /* 0x0a50000010197fae */ /* 0x0005e8000d921848 */
[----:B---3--:R-:W3:Y:S01]  /*ccd0*/  LDL.LU.64 R20, [R1+0x1a0] ;  /* 0x0001a00001147983 */ /* 0x008ee20000300a00 */
[----:B-1----:R-:W-:-:S03]  /*cce0*/  IMAD.WIDE R32, R252, 0x4, R30 ;  /* 0x00000004fc207825 */ /* 0x002fc600078e021e */
[----:B------:R4:W-:Y:S04]  /*ccf0*/  LDGSTS.E [R25+0xa580], [R14.64], !P3 ;  /* 0x0a5800000e197fae */ /* 0x0009e8000d921848 */
[----:B--2---:R-:W2:Y:S04]  /*cd00*/  LDL.LU.64 R16, [R1+0x198] ;  /* 0x0001980001107983 */ /* 0x004ea80000300a00 */
[----:B----4-:R-:W4:Y:S04]  /*cd10*/  LDL.LU.64 R14, [R1+0x190] ;  /* 0x00019000010e7983 */ /* 0x010f280000300a00 */
[----:B------:R-:W4:Y:S01]  /*cd20*/  LDL.LU.64 R30, [R1+0x188] ;  /* 0x00018800011e7983 */ /* 0x000f220000300a00 */
[----:B------:R-:W-:-:S04]  /*cd30*/  IADD3 R0, R8, -0x57, RZ ;  /* 0xffffffa908007810 */ /* 0x000fc80007ffe0ff */
[----:B------:R-:W-:Y:S02]  /*cd40*/  ISETP.GE.U32.AND P1, PT, R0, 0x7fffff6a, PT ;  /* 0x7fffff6a0000780c */ /* 0x000fe40003f26070 */
[----:B------:R-:W-:Y:S01]  /*cd50*/  IADD3 R0, R8, -0x5b, RZ ;  /* 0xffffffa508007810 */ /* 0x000fe20007ffe0ff */
[----:B------:R-:W-:-:S03]  /*cd60*/  IMAD.WIDE R6, R252, 0x4, R6 ;  /* 0x00000004fc067825 */ /* 0x000fc600078e0206 */
[----:B------:R-:W-:Y:S01]  /*cd70*/  ISETP.GE.U32.AND P0, PT, R0, 0x7fffff66, PT ;  /* 0x7fffff660000780c */ /* 0x000fe20003f06070 */
[----:B------:R-:W-:Y:S01]  /*cd80*/  STL.64 [R1+0x1e0], R32 ;  /* 0x0001e02001007387 */ /* 0x000fe20000100a00 */
[----:B------:R-:W-:-:S03]  /*cd90*/  IADD3 R0, R8, -0x5f, RZ ;  /* 0xffffffa108007810 */ /* 0x000fc60007ffe0ff */
[----:B------:R1:W-:Y:S04]  /*cda0*/  STL.64 [R1+0x1d8], R6 ;  /* 0x0001d80601007387 */ /* 0x0003e80000100a00 */
[----:B------:R1:W-:Y:S01]  /*cdb0*/  LDGSTS.E [R25+0xac00], [R32.64], !P1 ;  /* 0x0ac0000020197fae */ /* 0x0003e2000c921848 */
[----:B------:R-:W-:-:S03]  /*cdc0*/  ISETP.GE.U32.AND P6, PT, R0, 0x7fffff62, PT ;  /* 0x7fffff620000780c */ /* 0x000fc60003fc6070 */
[----:B------:R1:W-:Y:S01]  /*cdd0*/  LDGSTS.E [R25+0xac80], [R6.64], !P1 ;  /* 0x0ac8000006197fae */ /* 0x0003e2000c921848 */
[----:B------:R-:W-:-:S04]  /*cde0*/  IMAD.WIDE R4, R252, 0x4, R4 ;  /* 0x00000004fc047825 */ /* 0x000fc800078e0204 */
[C---:B------:R-:W-:Y:S01]  /*cdf0*/  IMAD.WIDE R2, R252.reuse, 0x4, R2 ;  /* 0x00000004fc027825 */ /* 0x040fe200078e0202 */
[----:B------:R-:W-:Y:S04]  /*ce00*/  STL.64 [R1+0x1d0], R4 ;  /* 0x0001d00401007387 */ /* 0x000fe80000100a00 */
[----:B------:R1:W-:Y:S04]  /*ce10*/  STL.64 [R1+0x1c8], R2 ;  /* 0x0001c80201007387 */ /* 0x0003e80000100a00 */
[----:B------:R1:W-:Y:S04]  /*ce20*/  LDGSTS.E [R25+0xad00], [R4.64], !P1 ;  /* 0x0ad0000004197fae */ /* 0x0003e8000c921848 */
[----:B------:R1:W-:Y:S04]  /*ce30*/  LDGSTS.E [R25+0xad80], [R2.64], !P1 ;  /* 0x0ad8000002197fae */ /* 0x0003e8000c921848 */
[----:B-1----:R-:W4:Y:S04]  /*ce40*/  LDL.LU.64 R6, [R1+0x180] ;  /* 0x0001800001067983 */ /* 0x002f280000300a00 */
[----:B------:R-:W4:Y:S04]  /*ce50*/  LDL.LU.64 R2, [R1+0x178] ;  /* 0x0001780001027983 */ /* 0x000f280000300a00 */
[----:B------:R-:W4:Y:S01]  /*ce60*/  LDL.LU.64 R4, [R1+0x170] ;  /* 0x0001700001047983 */ /* 0x000f220000300a00 */
[----:B------:R-:W-:-:S03]  /*ce70*/  IMAD.WIDE R32, R252, 0x4, R28 ;  /* 0x00000004fc207825 */ /* 0x000fc600078e021c */
[----:B------:R-:W4:Y:S01]  /*ce80*/  LDL.LU.64 R28, [R1+0x168] ;  /* 0x00016800011c7983 */ /* 0x000f220000300a00 */
[----:B------:R-:W-:-:S04]  /*ce90*/  IMAD.WIDE R26, R252, 0x4, R26 ;  /* 0x00000004fc1a7825 */ /* 0x000fc800078e021a */
[C---:B------:R-:W-:Y:S01]  /*cea0*/  IMAD.WIDE R18, R252.reuse, 0x4, R18 ;  /* 0x00000004fc127825 */ /* 0x040fe200078e0212 */
[----:B------:R-:W-:Y:S03]  /*ceb0*/  STL.64 [R1+0x1c0], R32 ;  /* 0x0001c02001007387 */ /* 0x000fe60000100a00 */
[C---:B------:R-:W-:Y:S01]  /*cec0*/  IMAD.WIDE R22, R252.reuse, 0x4, R22 ;  /* 0x00000004fc167825 */ /* 0x040fe200078e0216 */
[----:B------:R1:W-:Y:S04]  /*ced0*/  STL.64 [R1+0x1b8], R26 ;  /* 0x0001b81a01007387 */ /* 0x0003e80000100a00 */
[----:B------:R3:W-:Y:S04]  /*cee0*/  LDGSTS.E [R25+0xb400], [R32.64], !P0 ;  /* 0x0b40000020197fae */ /* 0x0007e8000c121848 */
[----:B------:R1:W-:Y:S04]  /*cef0*/  STL.64 [R1+0x1b0], R18 ;  /* 0x0001b01201007387 */ /* 0x0003e80000100a00 */
[----:B------:R1:W-:Y:S04]  /*cf00*/  LDGSTS.E [R25+0xb480], [R26.64], !P0 ;  /* 0x0b4800001a197fae */ /* 0x0003e8000c121848 */
[----:B------:R1:W-:Y:S04]  /*cf10*/  STL.64 [R1+0x1a8], R22 ;  /* 0x0001a81601007387 */ /* 0x0003e80000100a00 */
[----:B------:R1:W-:Y:S04]  /*cf20*/  LDGSTS.E [R25+0xb500], [R18.64], !P0 ;  /* 0x0b50000012197fae */ /* 0x0003e8000c121848 */
[----:B-1----:R-:W4:Y:S04]  /*cf30*/  LDL.LU.64 R26, [R1+0x160] ;  /* 0x00016000011a7983 */ /* 0x002f280000300a00 */
[----:B------:R1:W-:Y:S04]  /*cf40*/  LDGSTS.E [R25+0xb580], [R22.64], !P0 ;  /* 0x0b58000016197fae */ /* 0x0003e8000c121848 */
[----:B------:R-:W4:Y:S04]  /*cf50*/  LDL.LU.64 R18, [R1+0x158] ;  /* 0x0001580001127983 */ /* 0x000f280000300a00 */
[----:B-1----:R-:W4:Y:S01]  /*cf60*/  LDL.LU.64 R22, [R1+0x150] ;  /* 0x0001500001167983 */ /* 0x002f220000300a00 */
[----:B---3--:R-:W-:-:S05]  /*cf70*/  IMAD.WIDE R32, R252, 0x4, R20 ;  /* 0x00000004fc207825 */ /* 0x008fca00078e0214 */
[----:B------:R-:W-:Y:S01]  /*cf80*/  STL.64 [R1+0x1a0], R32 ;  /* 0x0001a02001007387 */ /* 0x000fe20000100a00 */
[----:B--2---:R-:W-:-:S03]  /*cf90*/  IMAD.WIDE R16, R252, 0x4, R16 ;  /* 0x00000004fc107825 */ /* 0x004fc600078e0210 */
[----:B------:R-:W2:Y:S01]  /*cfa0*/  LDL.LU.64 R20, [R1+0x148] ;  /* 0x0001480001147983 */ /* 0x000ea20000300a00 */
[----:B----4-:R-:W-:-:S03]  /*cfb0*/  IMAD.WIDE R14, R252, 0x4, R14 ;  /* 0x00000004fc0e7825 */ /* 0x010fc600078e020e */
[----:B------:R1:W-:Y:S01]  /*cfc0*/  STL.64 [R1+0x198], R16 ;  /* 0x0001981001007387 */ /* 0x0003e20000100a00 */
[----:B------:R-:W-:-:S03]  /*cfd0*/  IMAD.WIDE R30, R252, 0x4, R30 ;  /* 0x00000004fc1e7825 */ /* 0x000fc600078e021e */
[----:B------:R3:W-:Y:S04]  /*cfe0*/  STL.64 [R1+0x518], R14 ;  /* 0x0005180e01007387 */ /* 0x0007e80000100a00 */
[----:B------:R4:W-:Y:S04]  /*cff0*/  LDGSTS.E [R25+0xbc00], [R32.64], !P6 ;  /* 0x0bc0000020197fae */ /* 0x0009e8000f121848 */
[----:B------:R1:W-:Y:S04]  /*d000*/  LDGSTS.E [R25+0xbc80], [R16.64], !P6 ;  /* 0x0bc8000010197fae */ /* 0x0003e8000f121848 */
[----:B------:R3:W-:Y:S01]  /*d010*/  STL.64 [R1+0x520], R30 ;  /* 0x0005201e01007387 */ /* 0x0007e20000100a00 */
[----:B------:R-:W-:-:S03]  /*d020*/  IADD3 R0, R8, -0x63, RZ ;  /* 0xffffff9d08007810 */ /* 0x000fc60007ffe0ff */
[----:B------:R3:W-:Y:S04]  /*d030*/  LDGSTS.E [R25+0xbd00], [R14.64], !P6 ;  /* 0x0bd000000e197fae */ /* 0x0007e8000f121848 */
[----:B-1----:R-:W2:Y:S01]  /*d040*/  LDL.LU.64 R16, [R1+0x140] ;  /* 0x0001400001107983 */ /* 0x002ea20000300a00 */
[----:B------:R-:W-:Y:S02]  /*d050*/  ISETP.GE.U32.AND P5, PT, R0, 0x7fffff5e, PT ;  /* 0x7fffff5e0000780c */ /* 0x000fe40003fa6070 */
[----:B------:R-:W-:Y:S01]  /*d060*/  IADD3 R0, R8, -0x67, RZ ;  /* 0xffffff9908007810 */ /* 0x000fe20007ffe0ff */
[----:B------:R1:W-:Y:S03]  /*d070*/  LDGSTS.E [R25+0xbd80], [R30.64], !P6 ;  /* 0x0bd800001e197fae */ /* 0x0003e6000f121848 */
[----:B------:R-:W-:Y:S01]  /*d080*/  ISETP.GE.U32.AND P4, PT, R0, 0x7fffff5a, PT ;  /* 0x7fffff5a0000780c */ /* 0x000fe20003f86070 */
[----:B---3--:R-:W3:Y:S01]  /*d090*/  LDL.LU.64 R14, [R1+0x138] ;  /* 0x00013800010e7983 */ /* 0x008ee20000300a00 */
[----:B----4-:R-:W-:-:S03]  /*d0a0*/  IMAD.WIDE R32, R252, 0x4, R6 ;  /* 0x00000004fc207825 */ /* 0x010fc600078e0206 */
[----:B------:R-:W3:Y:S01]  /*d0b0*/  LDL.LU.64 R6, [R1+0x130] ;  /* 0x0001300001067983 */ /* 0x000ee20000300a00 */
[----:B------:R-:W-:-:S03]  /*d0c0*/  IMAD.WIDE R2, R252, 0x4, R2 ;  /* 0x00000004fc027825 */ /* 0x000fc600078e0202 */
[----:B------:R-:W-:Y:S01]  /*d0d0*/  STL.64 [R1+0x588], R32 ;  /* 0x0005882001007387 */ /* 0x000fe20000100a00 */
[----:B-1----:R-:W-:-:S03]  /*d0e0*/  IMAD.WIDE R30, R252, 0x4, R4 ;  /* 0x00000004fc1e7825 */ /* 0x002fc600078e0204 */
[----:B------:R1:W-:Y:S04]  /*d0f0*/  LDGSTS.E [R25+0xc400], [R32.64], !P5 ;  /* 0x0c40000020197fae */ /* 0x0003e8000e921848 */
[----:B------:R-:W3:Y:S04]  /*d100*/  LDL.LU.64 R4, [R1+0x128] ;  /* 0x0001280001047983 */ /* 0x000ee80000300a00 */
[----:B------:R1:W-:Y:S04]  /*d110*/  STL.64 [R1+0x590], R2 ;  /* 0x0005900201007387 */ /* 0x0003e80000100a00 */
[----:B------:R1:W-:Y:S01]  /*d120*/  STL.64 [R1+0x598], R30 ;  /* 0x0005981e01007387 */ /* 0x0003e20000100a00 */
[----:B------:R-:W-:-:S03]  /*d130*/  IMAD.WIDE R28, R252, 0x4, R28 ;  /* 0x00000004fc1c7825 */ /* 0x000fc600078e021c */
[----:B------:R1:W-:Y:S04]  /*d140*/  LDGSTS.E [R25+0xc480], [R2.64], !P5 ;  /* 0x0c48000002197fae */ /* 0x0003e8000e921848 */
[----:B------:R1:W-:Y:S04]  /*d150*/  STL.64 [R1+0x5a0], R28 ;  /* 0x0005a01c01007387 */ /* 0x0003e80000100a00 */
[----:B------:R1:W-:Y:S04]  /*d160*/  LDGSTS.E [R25+0xc500], [R30.64], !P5 ;  /* 0x0c5000001e197fae */ /* 0x0003e8000e921848 */
[----:B-1----:R-:W3:Y:S04]  /*d170*/  LDL.LU.64 R2, [R1+0x120] ;  /* 0x0001200001027983 */ /* 0x002ee80000300a00 */
[----:B------:R1:W-:Y:S04]  /*d180*/  LDGSTS.E [R25+0xc580], [R28.64], !P5 ;  /* 0x0c5800001c197fae */ /* 0x0003e8000e921848 */
[----:B------:R-:W3:Y:S04]  /*d190*/  LDL.LU.64 R30, [R1+0x118] ;  /* 0x00011800011e7983 */ /* 0x000ee80000300a00 */
[----:B-1----:R-:W3:Y:S01]  /*d1a0*/  LDL.LU.64 R28, [R1+0x110] ;  /* 0x00011000011c7983 */ /* 0x002ee20000300a00 */
[----:B------:R-:W-:-:S05]  /*d1b0*/  IMAD.WIDE R32, R252, 0x4, R26 ;  /* 0x00000004fc207825 */ /* 0x000fca00078e021a */
[----:B------:R-:W-:Y:S01]  /*d1c0*/  STL.64 [R1+0x608], R32 ;  /* 0x0006082001007387 */ /* 0x000fe20000100a00 */
[----:B------:R-:W-:-:S03]  /*d1d0*/  IMAD.WIDE R18, R252, 0x4, R18 ;  /* 0x00000004fc127825 */ /* 0x000fc600078e0212 */
[----:B------:R-:W3:Y:S01]  /*d1e0*/  LDL.LU.64 R26, [R1+0x108] ;  /* 0x00010800011a7983 */ /* 0x000ee20000300a00 */
[----:B------:R-:W-:-:S03]  /*d1f0*/  IMAD.WIDE R22, R252, 0x4, R22 ;  /* 0x00000004fc167825 */ /* 0x000fc600078e0216 */
[----:B------:R1:W-:Y:S04]  /*d200*/  STL.64 [R1+0x610], R18 ;  /* 0x0006101201007387 */ /* 0x0003e80000100a00 */
[----:B------:R1:W-:Y:S04]  /*d210*/  LDGSTS.E [R25+0xcc00], [R32.64], !P4 ;  /* 0x0cc0000020197fae */ /* 0x0003e8000e121848 */
[----:B------:R1:W-:Y:S04]  /*d220*/  STL.64 [R1+0x618], R22 ;  /* 0x0006181601007387 */ /* 0x0003e80000100a00 */
[----:B------:R1:W-:Y:S04]  /*d230*/  LDGSTS.E [R25+0xcc80], [R18.64], !P4 ;  /* 0x0cc8000012197fae */ /* 0x0003e8000e121848 */
[----:B------:R1:W-:Y:S01]  /*d240*/  LDGSTS.E [R25+0xcd00], [R22.64], !P4 ;  /* 0x0cd0000016197fae */ /* 0x0003e2000e121848 */
[----:B--2---:R-:W-:-:S05]  /*d250*/  IMAD.WIDE R20, R252, 0x4, R20 ;  /* 0x00000004fc147825 */ /* 0x004fca00078e0214 */
[----:B------:R2:W-:Y:S04]  /*d260*/  STL.64 [R1+0x620], R20 ;  /* 0x0006201401007387 */ /* 0x0005e80000100a00 */
[----:B-1----:R-:W4:Y:S04]  /*d270*/  LDL.LU.64 R18, [R1+0x100] ;  /* 0x0001000001127983 */ /* 0x002f280000300a00 */
[----:B------:R2:W-:Y:S01]  /*d280*/  LDGSTS.E [R25+0xcd80], [R20.64], !P4 ;  /* 0x0cd8000014197fae */ /* 0x0005e2000e121848 */
[----:B------:R-:W-:-:S03]  /*d290*/  IMAD.WIDE R32, R252, 0x4, R16 ;  /* 0x00000004fc207825 */ /* 0x000fc600078e0210 */
[----:B------:R-:W4:Y:S04]  /*d2a0*/  LDL.LU.64 R16, [R1+0xf8] ;  /* 0x0000f80001107983 */ /* 0x000f280000300a00 */
[----:B------:R-:W4:Y:S04]  /*d2b0*/  LDL.LU.64 R22, [R1+0xf0] ;  /* 0x0000f00001167983 */ /* 0x000f280000300a00 */
[----:B------:R-:W-:Y:S04]  /*d2c0*/  STL.64 [R1+0x688], R32 ;  /* 0x0006882001007387 */ /* 0x000fe80000100a00 */
[----:B--2---:R-:W2:Y:S01]  /*d2d0*/  LDL.LU.64 R20, [R1+0xe8] ;  /* 0x0000e80001147983 */ /* 0x004ea20000300a00 */
[----:B------:R-:W-:-:S04]  /*d2e0*/  IADD3 R0, R8, -0x6b, RZ ;  /* 0xffffff9508007810 */ /* 0x000fc80007ffe0ff */
[----:B------:R-:W-:Y:S02]  /*d2f0*/  ISETP.GE.U32.AND P2, PT, R0, 0x7fffff56, PT ;  /* 0x7fffff560000780c */ /* 0x000fe40003f46070 */
[----:B------:R-:W-:Y:S01]  /*d300*/  IADD3 R0, R8, -0x6f, RZ ;  /* 0xffffff9108007810 */ /* 0x000fe20007ffe0ff */
[----:B---3--:R-:W-:-:S03]  /*d310*/  IMAD.WIDE R14, R252, 0x4, R14 ;  /* 0x00000004fc0e7825 */ /* 0x008fc600078e020e */
[----:B------:R-:W-:Y:S02]  /*d320*/  ISETP.GE.U32.AND P3, PT, R0, 0x7fffff52, PT ;  /* 0x7fffff520000780c */ /* 0x000fe40003f66070 */
[----:B------:R1:W-:Y:S05]  /*d330*/  STL.64 [R1+0x690], R14 ;  /* 0x0006900e01007387 */ /* 0x0003ea0000100a00 */
[----:B------:R3:W-:Y:S04]  /*d340*/  LDGSTS.E [R25+0xd400], [R32.64], !P2 ;  /* 0x0d40000020197fae */ /* 0x0007e8000d121848 */
[----:B------:R1:W-:Y:S01]  /*d350*/  LDGSTS.E [R25+0xd480], [R14.64], !P2 ;  /* 0x0d4800000e197fae */ /* 0x0003e2000d121848 */
[----:B------:R-:W-:-:S05]  /*d360*/  IMAD.WIDE R6, R252, 0x4, R6 ;  /* 0x00000004fc067825 */ /* 0x000fca00078e0206 */
[----:B------:R1:W-:Y:S04]  /*d370*/  STL.64 [R1+0x698], R6 ;  /* 0x0006980601007387 */ /* 0x0003e80000100a00 */
[----:B------:R1:W-:Y:S01]  /*d380*/  LDGSTS.E [R25+0xd500], [R6.64], !P2 ;  /* 0x0d50000006197fae */ /* 0x0003e2000d121848 */
[----:B------:R-:W-:-:S05]  /*d390*/  IMAD.WIDE R4, R252, 0x4, R4 ;  /* 0x00000004fc047825 */ /* 0x000fca00078e0204 */
[----:B------:R3:W-:Y:S04]  /*d3a0*/  STL.64 [R1+0x6a0], R4 ;  /* 0x0006a00401007387 */ /* 0x0007e80000100a00 */
[----:B-1----:R-:W2:Y:S04]  /*d3b0*/  LDL.LU.64 R14, [R1+0xe0] ;  /* 0x0000e000010e7983 */ /* 0x002ea80000300a00 */
[----:B------:R1:W-:Y:S04]  /*d3c0*/  LDGSTS.E [R25+0xd580], [R4.64], !P2 ;  /* 0x0d58000004197fae */ /* 0x0003e8000d121848 */
[----:B------:R-:W2:Y:S01]  /*d3d0*/  LDL.LU.64 R6, [R1+0xd8] ;  /* 0x0000d80001067983 */ /* 0x000ea20000300a00 */
[----:B---3--:R-:W-:-:S03]  /*d3e0*/  IMAD.WIDE R32, R252, 0x4, R2 ;  /* 0x00000004fc207825 */ /* 0x008fc600078e0202 */
[----:B-1----:R-:W2:Y:S04]  /*d3f0*/  LDL.LU.64 R4, [R1+0xd0] ;  /* 0x0000d00001047983 */ /* 0x002ea80000300a00 */
[----:B------:R1:W-:Y:S01]  /*d400*/  STL.64 [R1+0x708], R32 ;  /* 0x0007082001007387 */ /* 0x0003e20000100a00 */
[----:B------:R-:W-:-:S03]  /*d410*/  IMAD.WIDE R30, R252, 0x4, R30 ;  /* 0x00000004fc1e7825 */ /* 0x000fc600078e021e */
[----:B------:R-:W2:Y:S01]  /*d420*/  LDL.LU.64 R2, [R1+0xc8] ;  /* 0x0000c80001027983 */ /* 0x000ea20000300a00 */
[----:B------:R-:W-:-:S03]  /*d430*/  IMAD.WIDE R28, R252, 0x4, R28 ;  /* 0x00000004fc1c7825 */ /* 0x000fc600078e021c */
[----:B------:R1:W-:Y:S04]  /*d440*/  STL.64 [R1+0x710], R30 ;  /* 0x0007101e01007387 */ /* 0x0003e80000100a00 */
[----:B------:R1:W-:Y:S04]  /*d450*/  STL.64 [R1+0x718], R28 ;  /* 0x0007181c01007387 */ /* 0x0003e80000100a00 */
[----:B------:R1:W-:Y:S04]  /*d460*/  LDGSTS.E [R25+0xdc00], [R32.64], !P3 ;  /* 0x0dc0000020197fae */ /* 0x0003e8000d921848 */
[----:B------:R1:W-:Y:S01]  /*d470*/  LDGSTS.E [R25+0xdc80], [R30.64], !P3 ;  /* 0x0dc800001e197fae */ /* 0x0003e2000d921848 */
[----:B------:R-:W-:-:S03]  /*d480*/  IMAD.WIDE R26, R252, 0x4, R26 ;  /* 0x00000004fc1a7825 */ /* 0x000fc600078e021a */
[----:B------:R1:W-:Y:S04]  /*d490*/  LDGSTS.E [R25+0xdd00], [R28.64], !P3 ;  /* 0x0dd000001c197fae */ /* 0x0003e8000d921848 */
[----:B------:R4:W-:Y:S04]  /*d4a0*/  STL.64 [R1+0x720], R26 ;  /* 0x0007201a01007387 */ /* 0x0009e80000100a00 */
[----:B-1----:R-:W2:Y:S04]  /*d4b0*/  LDL.LU.64 R32, [R1+0xc0] ;  /* 0x0000c00001207983 */ /* 0x002ea80000300a00 */
[----:B------:R-:W2:Y:S04]  /*d4c0*/  LDL.LU.64 R30, [R1+0xb8] ;  /* 0x0000b800011e7983 */ /* 0x000ea80000300a00 */
[----:B------:R-:W2:Y:S04]  /*d4d0*/  LDL.LU.64 R28, [R1+0xb0] ;  /* 0x0000b000011c7983 */ /* 0x000ea80000300a00 */
[----:B------:R1:W-:Y:S01]  /*d4e0*/  LDGSTS.E [R25+0xdd80], [R26.64], !P3 ;  /* 0x0dd800001a197fae */ /* 0x0003e2000d921848 */
[----:B----4-:R-:W-:-:S05]  /*d4f0*/  IMAD.WIDE R18, R252, 0x4, R18 ;  /* 0x00000004fc127825 */ /* 0x010fca00078e0212 */
[----:B------:R4:W-:Y:S04]  /*d500*/  STL.64 [R1+0x788], R18 ;  /* 0x0007881201007387 */ /* 0x0009e80000100a00 */
[----:B-1----:R-:W3:Y:S01]  /*d510*/  LDL.LU.64 R26, [R1+0xa8] ;  /* 0x0000a800011a7983 */ /* 0x002ee20000300a00 */
[----:B------:R-:W-:-:S04]  /*d520*/  IMAD.WIDE R16, R252, 0x4, R16 ;  /* 0x00000004fc107825 */ /* 0x000fc800078e0210 */
[C---:B------:R-:W-:Y:S01]  /*d530*/  IMAD.WIDE R36, R252.reuse, 0x4, R22 ;  /* 0x00000004fc247825 */ /* 0x040fe200078e0216 */
[----:B------:R1:W-:Y:S03]  /*d540*/  STL.64 [R1+0x790], R16 ;  /* 0x0007901001007387 */ /* 0x0003e60000100a00 */
[----:B--2---:R-:W-:Y:S01]  /*d550*/  IMAD.WIDE R34, R252, 0x4, R20 ;  /* 0x00000004fc227825 */ /* 0x004fe200078e0214 */
[----:B------:R-:W-:Y:S04]  /*d560*/  STL.64 [R1+0x798], R36 ;  /* 0x0007982401007387 */ /* 0x000fe80000100a00 */
[----:B------:R-:W-:Y:S04]  /*d570*/  STL.64 [R1+0x7a0], R34 ;  /* 0x0007a02201007387 */ /* 0x000fe80000100a00 */
[----:B------:R-:W2:Y:S04]  /*d580*/  LDL.LU.64 R22, [R1+0xa0] ;  /* 0x0000a00001167983 */ /* 0x000ea80000300a00 */
[----:B------:R-:W2:Y:S01]  /*d590*/  LDL.LU.64 R20, [R1+0x98] ;  /* 0x0000980001147983 */ /* 0x000ea20000300a00 */
[----:B------:R-:W-:-:S04]  /*d5a0*/  IADD3 R0, R8, -0x73, RZ ;  /* 0xffffff8d08007810 */ /* 0x000fc80007ffe0ff */
[----:B------:R-:W-:Y:S02]  /*d5b0*/  ISETP.GE.U32.AND P1, PT, R0, 0x7fffff4e, PT ;  /* 0x7fffff4e0000780c */ /* 0x000fe40003f26070 */
[----:B------:R-:W-:-:S04]  /*d5c0*/  IADD3 R0, R8, -0x77, RZ ;  /* 0xffffff8908007810 */ /* 0x000fc80007ffe0ff */
[----:B------:R-:W-:Y:S02]  /*d5d0*/  ISETP.GE.U32.AND P0, PT, R0, 0x7fffff4a, PT ;  /* 0x7fffff4a0000780c */ /* 0x000fe40003f06070 */
[----:B------:R-:W-:-:S05]  /*d5e0*/  IADD3 R0, R8, -0x7b, RZ ;  /* 0xffffff8508007810 */ /* 0x000fca0007ffe0ff */
[----:B------:R4:W-:Y:S01]  /*d5f0*/  LDGSTS.E [R25+0xe400], [R18.64], !P1 ;  /* 0x0e40000012197fae */ /* 0x0009e2000c921848 */
[----:B------:R-:W-:-:S03]  /*d600*/  ISETP.GE.U32.AND P6, PT, R0, 0x7fffff46, PT ;  /* 0x7fffff460000780c */ /* 0x000fc60003fc6070 */
[----:B------:R1:W-:Y:S04]  /*d610*/  LDGSTS.E [R25+0xe480], [R16.64], !P1 ;  /* 0x0e48000010197fae */ /* 0x0003e8000c921848 */
[----:B------:R2:W-:Y:S04]  /*d620*/  LDGSTS.E [R25+0xe500], [R36.64], !P1 ;  /* 0x0e50000024197fae */ /* 0x0005e8000c921848 */
[----:B----4-:R-:W4:Y:S04]  /*d630*/  LDL.LU.64 R18, [R1+0x90] ;  /* 0x0000900001127983 */ /* 0x010f280000300a00 */
[----:B-1----:R-:W4:Y:S04]  /*d640*/  LDL.LU.64 R16, [R1+0x88] ;  /* 0x0000880001107983 */ /* 0x002f280000300a00 */
[----:B------:R1:W-:Y:S01]  /*d650*/  LDGSTS.E [R25+0xe580], [R34.64], !P1 ;  /* 0x0e58000022197fae */ /* 0x0003e2000c921848 */
[----:B------:R-:W-:-:S04]  /*d660*/  IMAD.WIDE R14, R252, 0x4, R14 ;  /* 0x00000004fc0e7825 */ /* 0x000fc800078e020e */
[C---:B------:R-:W-:Y:S01]  /*d670*/  IMAD.WIDE R6, R252.reuse, 0x4, R6 ;  /* 0x00000004fc067825 */ /* 0x040fe200078e0206 */
[----:B------:R1:W-:Y:S04]  /*d680*/  STL.64 [R1+0x808], R14 ;  /* 0x0008080e01007387 */ /* 0x0003e80000100a00 */
[----:B------:R1:W-:Y:S01]  /*d690*/  STL.64 [R1+0x810], R6 ;  /* 0x0008100601007387 */ /* 0x0003e20000100a00 */
[----:B------:R-:W-:-:S03]  /*d6a0*/  IMAD.WIDE R4, R252, 0x4, R4 ;  /* 0x00000004fc047825 */ /* 0x000fc600078e0204 */
[----:B------:R1:W-:Y:S01]  /*d6b0*/  LDGSTS.E [R25+0xec00], [R14.64], !P0 ;  /* 0x0ec000000e197fae */ /* 0x0003e2000c121848 */
[----:B------:R-:W-:-:S03]  /*d6c0*/  IMAD.WIDE R2, R252, 0x4, R2 ;  /* 0x00000004fc027825 */ /* 0x000fc600078e0202 */
[----:B------:R1:W-:Y:S04]  /*d6d0*/  STL.64 [R1+0x818], R4 ;  /* 0x0008180401007387 */ /* 0x0003e80000100a00 */
[----:B------:R1:W-:Y:S04]  /*d6e0*/  STL.64 [R1+0x820], R2 ;  /* 0x0008200201007387 */ /* 0x0003e80000100a00 */
[----:B------:R1:W-:Y:S04]  /*d6f0*/  LDGSTS.E [R25+0xec80], [R6.64], !P0 ;  /* 0x0ec8000006197fae */ /* 0x0003e8000c121848 */
[----:B-1----:R-:W4:Y:S04]  /*d700*/  LDL.LU.64 R14, [R1+0x228] ;  /* 0x00022800010e7983 */ /* 0x002f280000300a00 */
[----:B------:R1:W-:Y:S04]  /*d710*/  LDGSTS.E [R25+0xed00], [R4.64], !P0 ;  /* 0x0ed0000004197fae */ /* 0x0003e8000c121848 */
[----:B------:R-:W4:Y:S04]  /*d720*/  LDL.LU.64 R6, [R1+0x230] ;  /* 0x0002300001067983 */ /* 0x000f280000300a00 */
[----:B------:R1:W-:Y:S04]  /*d730*/  LDGSTS.E [R25+0xed80], [R2.64], !P0 ;  /* 0x0ed8000002197fae */ /* 0x0003e8000c121848 */
[----:B-1----:R-:W4:Y:S01]  /*d740*/  LDL.LU.64 R4, [R1+0x238] ;  /* 0x0002380001047983 */ /* 0x002f220000300a00 */
[----:B------:R-:W-:-:S04]  /*d750*/  IMAD.WIDE R32, R252, 0x4, R32 ;  /* 0x00000004fc207825 */ /* 0x000fc800078e0220 */
[C---:B------:R-:W-:Y:S01]  /*d760*/  IMAD.WIDE R30, R252.reuse, 0x4, R30 ;  /* 0x00000004fc1e7825 */ /* 0x040fe200078e021e */
[----:B------:R-:W4:Y:S03]  /*d770*/  LDL.LU.64 R2, [R1+0x240] ;  /* 0x0002400001027983 */ /* 0x000f260000300a00 */
[C---:B------:R-:W-:Y:S01]  /*d780*/  IMAD.WIDE R28, R252.reuse, 0x4, R28 ;  /* 0x00000004fc1c7825 */ /* 0x040fe200078e021c */
[----:B------:R2:W-:Y:S04]  /*d790*/  STL.64 [R1+0x888], R32 ;  /* 0x0008882001007387 */ /* 0x0005e80000100a00 */
[----:B------:R2:W-:Y:S04]  /*d7a0*/  LDGSTS.E [R25+0xf400], [R32.64], !P6 ;  /* 0x0f40000020197fae */ /* 0x0005e8000f121848 */
[----:B------:R1:W-:Y:S04]  /*d7b0*/  STL.64 [R1+0x890], R30 ;  /* 0x0008901e01007387 */ /* 0x0003e80000100a00 */
[----:B------:R1:W-:Y:S04]  /*d7c0*/  LDGSTS.E [R25+0xf480], [R30.64], !P6 ;  /* 0x0f4800001e197fae */ /* 0x0003e8000f121848 */
[----:B------:R4:W-:Y:S04]  /*d7d0*/  STL.64 [R1+0x898], R28 ;  /* 0x0008981c01007387 */ /* 0x0009e80000100a00 */
[----:B------:R4:W-:Y:S01]  /*d7e0*/  LDGSTS.E [R25+0xf500], [R28.64], !P6 ;  /* 0x0f5000001c197fae */ /* 0x0009e2000f121848 */
[----:B---3--:R-:W-:-:S05]  /*d7f0*/  IMAD.WIDE R26, R252, 0x4, R26 ;  /* 0x00000004fc1a7825 */ /* 0x008fca00078e021a */
[----:B------:R3:W-:Y:S04]  /*d800*/  STL.64 [R1+0x8a0], R26 ;  /* 0x0008a01a01007387 */ /* 0x0007e80000100a00 */
[----:B------:R3:W-:Y:S01]  /*d810*/  LDGSTS.E [R25+0xf580], [R26.64], !P6 ;  /* 0x0f5800001a197fae */ /* 0x0007e2000f121848 */
[----:B--2---:R-:W-:-:S04]  /*d820*/  IMAD.WIDE R32, R252, 0x4, R22 ;  /* 0x00000004fc207825 */ /* 0x004fc800078e0216 */
[C---:B-1----:R-:W-:Y:S01]  /*d830*/  IMAD.WIDE R30, R252.reuse, 0x4, R20 ;  /* 0x00000004fc1e7825 */ /* 0x042fe200078e0214 */
[----:B------:R-:W-:Y:S04]  /*d840*/  STL.64 [R1+0x908], R32 ;  /* 0x0009082001007387 */ /* 0x000fe80000100a00 */
[----:B------:R-:W2:Y:S04]  /*d850*/  LDL.LU.64 R22, [R1+0x248] ;  /* 0x0002480001167983 */ /* 0x000ea80000300a00 */
[----:B------:R1:W-:Y:S04]  /*d860*/  STL.64 [R1+0x910], R30 ;  /* 0x0009101e01007387 */ /* 0x0003e80000100a00 */
[----:B------:R-:W2:Y:S01]  /*d870*/  LDL.LU.64 R20, [R1+0x258] ;  /* 0x0002580001147983 */ /* 0x000ea20000300a00 */
[----:B----4-:R-:W-:-:S04]  /*d880*/  IMAD.WIDE R28, R252, 0x4, R18 ;  /* 0x00000004fc1c7825 */ /* 0x010fc800078e0212 */
[C---:B---3--:R-:W-:Y:S01]  /*d890*/  IMAD.WIDE R26, R252.reuse, 0x4, R16 ;  /* 0x00000004fc1a7825 */ /* 0x048fe200078e0210 */
[----:B------:R3:W-:Y:S04]  /*d8a0*/  STL.64 [R1+0x918], R28 ;  /* 0x0009181c01007387 */ /* 0x0007e80000100a00 */
[----:B------:R-:W4:Y:S04]  /*d8b0*/  LDL.LU.64 R18, [R1+0x268] ;  /* 0x0002680001127983 */ /* 0x000f280000300a00 */
[----:B------:R1:W-:Y:S04]  /*d8c0*/  STL.64 [R1+0x920], R26 ;  /* 0x0009201a01007387 */ /* 0x0003e80000100a00 */
[----:B------:R-:W3:Y:S01]  /*d8d0*/  LDL.LU.64 R16, [R1+0x270] ;  /* 0x0002700001107983 */ /* 0x000ee20000300a00 */
[----:B------:R-:W-:-:S03]  /*d8e0*/  IMAD.WIDE R232, R252, 0x4, R14 ;  /* 0x00000004fce87825 */ /* 0x000fc600078e020e */
[----:B------:R-:W3:Y:S01]  /*d8f0*/  LDL.LU.64 R14, [R1+0x278] ;  /* 0x00027800010e7983 */ /* 0x000ee20000300a00 */
[----:B------:R-:W-:-:S03]  /*d900*/  IMAD.WIDE R110, R252, 0x4, R6 ;  /* 0x00000004fc6e7825 */ /* 0x000fc600078e0206 */
[----:B------:R-:W3:Y:S01]  /*d910*/  LDL.LU.64 R6, [R1+0x280] ;  /* 0x0002800001067983 */ /* 0x000ee20000300a00 */
[----:B------:R-:W-:-:S03]  /*d920*/  IMAD.WIDE R108, R252, 0x4, R4 ;  /* 0x00000004fc6c7825 */ /* 0x000fc600078e0204 */
[----:B------:R-:W3:Y:S01]  /*d930*/  LDL.LU.64 R4, [R1+0x288] ;  /* 0x0002880001047983 */ /* 0x000ee20000300a00 */
[----:B------:R-:W-:-:S03]  /*d940*/  IMAD.WIDE R106, R252, 0x4, R2 ;  /* 0x00000004fc6a7825 */ /* 0x000fc600078e0202 */
[----:B------:R-:W3:Y:S04]  /*d950*/  LDL.LU.64 R2, [R1+0x290] ;  /* 0x0002900001027983 */ /* 0x000ee80000300a00 */
[----:B------:R-:W-:Y:S04]  /*d960*/  STL.64 [R1+0x12e8], R232 ;  /* 0x0012e8e801007387 */ /* 0x000fe80000100a00 */
[----:B------:R-:W-:Y:S04]  /*d970*/  STL.64 [R1+0x12f0], R110 ;  /* 0x0012f06e01007387 */ /* 0x000fe80000100a00 */
[----:B------:R-:W-:Y:S04]  /*d980*/  STL.64 [R1+0x12f8], R108 ;  /* 0x0012f86c01007387 */ /* 0x000fe80000100a00 */
[----:B------:R-:W-:Y:S01]  /*d990*/  STL.64 [R1+0x1300], R106 ;  /* 0x0013006a01007387 */ /* 0x000fe20000100a00 */
[----:B--2---:R-:W-:-:S03]  /*d9a0*/  IMAD.WIDE R96, R252, 0x4, R22 ;  /* 0x00000004fc607825 */ /* 0x004fc600078e0216 */
[----:B------:R-:W2:Y:S01]  /*d9b0*/  LDL.LU.64 R22, [R1+0x298] ;  /* 0x0002980001167983 */ /* 0x000ea20000300a00 */
[----:B------:R-:W-:-:S03]  /*d9c0*/  IMAD.WIDE R94, R252, 0x4, R20 ;  /* 0x00000004fc5e7825 */ /* 0x000fc600078e0214 */
[----:B------:R-:W1:Y:S01]  /*d9d0*/  LDL.LU.64 R20, [R1+0x2a0] ;  /* 0x0002a00001147983 */ /* 0x000e620000300a00 */
[----:B------:R-:W-:-:S04]  /*d9e0*/  IADD3 R0, R8, -0x7f, RZ ;  /* 0xffffff8108007810 */ /* 0x000fc80007ffe0ff */
[----:B------:R-:W-:-:S13]  /*d9f0*/  ISETP.GE.U32.AND P5, PT, R0, 0x7fffff42, PT ;  /* 0x7fffff420000780c */ /* 0x000fda0003fa6070 */
[----:B------:R2:W-:Y:S04]  /*da00*/  LDGSTS.E [R25+0xfc00], [R32.64], !P5 ;  /* 0x0fc0000020197fae */ /* 0x0005e8000e921848 */
[----:B------:R1:W-:Y:S01]  /*da10*/  LDGSTS.E [R25+0xfc80], [R30.64], !P5 ;  /* 0x0fc800001e197fae */ /* 0x0003e2000e921848 */
[----:B----4-:R-:W-:-:S03]  /*da20*/  IMAD.WIDE R92, R252, 0x4, R18 ;  /* 0x00000004fc5c7825 */ /* 0x010fc600078e0212 */
[----:B------:R-:W4:Y:S01]  /*da30*/  LDL.LU.64 R18, [R1+0x2a8] ;  /* 0x0002a80001127983 */ /* 0x000f220000300a00 */
[----:B---3--:R-:W-:-:S04]  /*da40*/  IMAD.WIDE R90, R252, 0x4, R16 ;  /* 0x00000004fc5a7825 */ /* 0x008fc800078e0210 */
[C---:B------:R-:W-:Y:S01]  /*da50*/  IMAD.WIDE R80, R252.reuse, 0x4, R14 ;  /* 0x00000004fc507825 */ /* 0x040fe200078e020e */
[----:B------:R-:W4:Y:S04]  /*da60*/  LDL.LU.64 R16, [R1+0x2b0] ;  /* 0x0002b00001107983 */ /* 0x000f280000300a00 */
[----:B------:R-:W-:Y:S04]  /*da70*/  STL.64 [R1+0x1308], R96 ;  /* 0x0013086001007387 */ /* 0x000fe80000100a00 */
[----:B------:R-:W-:Y:S01]  /*da80*/  STL.64 [R1+0x1310], R94 ;  /* 0x0013105e01007387 */ /* 0x000fe20000100a00 */
[----:B------:R-:W-:-:S03]  /*da90*/  IMAD.WIDE R42, R252, 0x4, R6 ;  /* 0x00000004fc2a7825 */ /* 0x000fc600078e0206 */
[----:B------:R-:W-:Y:S04]  /*daa0*/  STL.64 [R1+0x1318], R92 ;  /* 0x0013185c01007387 */ /* 0x000fe80000100a00 */
[----:B------:R-:W-:Y:S01]  /*dab0*/  STL.64 [R1+0x1320], R90 ;  /* 0x0013205a01007387 */ /* 0x000fe20000100a00 */
[----:B------:R-:W-:-:S03]  /*dac0*/  IMAD.WIDE R40, R252, 0x4, R4 ;  /* 0x00000004fc287825 */ /* 0x000fc600078e0204 */
[----:B------:R-:W4:Y:S01]  /*dad0*/  LDL.LU.64 R14, [R1+0x2b8] ;  /* 0x0002b800010e7983 */ /* 0x000f220000300a00 */
[----:B------:R-:W-:-:S03]  /*dae0*/  IMAD.WIDE R34, R252, 0x4, R2 ;  /* 0x00000004fc227825 */ /* 0x000fc600078e0202 */
[----:B------:R-:W4:Y:S04]  /*daf0*/  LDL.LU.64 R6, [R1+0x2c0] ;  /* 0x0002c00001067983 */ /* 0x000f280000300a00 */
[----:B------:R-:W4:Y:S04]  /*db00*/  LDL.LU.64 R4, [R1+0x2c8] ;  /* 0x0002c80001047983 */ /* 0x000f280000300a00 */
[----:B------:R-:W4:Y:S04]  /*db10*/  LDL.LU.64 R2, [R1+0x2d0] ;  /* 0x0002d00001027983 */ /* 0x000f280000300a00 */
[----:B------:R-:W-:Y:S04]  /*db20*/  STL.64 [R1+0x1328], R80 ;  /* 0x0013285001007387 */ /* 0x000fe80000100a00 */
[----:B------:R-:W-:Y:S04]  /*db30*/  STL.64 [R1+0x1330], R42 ;  /* 0x0013302a01007387 */ /* 0x000fe80000100a00 */
[----:B------:R-:W-:Y:S04]  /*db40*/  STL.64 [R1+0x1338], R40 ;  /* 0x0013382801007387 */ /* 0x000fe80000100a00 */
[----:B------:R-:W-:Y:S04]  /*db50*/  STL.64 [R1+0x1340], R34 ;  /* 0x0013402201007387 */ /* 0x000fe80000100a00 */
[----:B------:R-:W1:Y:S01]  /*db60*/  S2R R9, SR_TID.X ;  /* 0x0000000000097919 */ /* 0x000e620000002100 */
[----:B------:R-:W-:-:S03]  /*db70*/  IADD3 R0, R8, -0x44, RZ ;  /* 0xffffffbc08007810 */ /* 0x000fc60007ffe0ff */
[----:B------:R4:W-:Y:S01]  /*db80*/  LDGSTS.E [R25+0xfd00], [R28.64], !P5 ;  /* 0x0fd000001c197fae */ /* 0x0009e2000e921848 */
[----:B-1----:R-:W-:Y:S01]  /*db90*/  IMAD.WIDE R30, R252, 0x4, R20 ;  /* 0x00000004fc1e7825 */ /* 0x002fe200078e0214 */
[----:B------:R-:W-:Y:S02]  /*dba0*/  ISETP.GE.U32.AND P4, PT, R0, 0x7fffff7d, PT ;  /* 0x7fffff7d0000780c */ /* 0x000fe40003f86070 */
[----:B------:R-:W3:Y:S04]  /*dbb0*/  LDL.LU.64 R20, [R1+0x370] ;  /* 0x0003700001147983 */ /* 0x000ee80000300a00 */
[----:B------:R-:W3:Y:S04]  /*dbc0*/  LDL.LU.64 R38, [R1+0x368] ;  /* 0x0003680001267983 */ /* 0x000ee80000300a00 */
[----:B------:R-:W3:Y:S04]  /*dbd0*/  LDL.LU.64 R54, [R1+0x360] ;  /* 0x0003600001367983 */ /* 0x000ee80000300a00 */
[----:B------:R-:W3:Y:S01]  /*dbe0*/  LDL.LU.64 R36, [R1+0x358] ;  /* 0x0003580001247983 */ /* 0x000ee20000300a00 */
[----:B------:R-:W-:-:S02]  /*dbf0*/  IADD3 R0, R8, -0x48, RZ ;  /* 0xffffffb808007810 */ /* 0x000fc40007ffe0ff */
[----:B------:R-:W-:Y:S01]  /*dc00*/  LOP3.LUT R9, R9, 0x1f, RZ, 0xc0, !PT ;  /* 0x0000001f09097812 */ /* 0x000fe200078ec0ff */
[----:B--2---:R-:W-:Y:S01]  /*dc10*/  IMAD.WIDE R32, R252, 0x4, R22 ;  /* 0x00000004fc207825 */ /* 0x004fe200078e0216 */
[----:B------:R-:W-:Y:S01]  /*dc20*/  ISETP.GE.U32.AND P2, PT, R0, 0x7fffff79, PT ;  /* 0x7fffff790000780c */ /* 0x000fe20003f46070 */
[----:B------:R1:W-:Y:S01]  /*dc30*/  LDGSTS.E [R25+0xfd80], [R26.64], !P5 ;  /* 0x0fd800001a197fae */ /* 0x0003e2000e921848 */
[----:B------:R-:W-:Y:S02]  /*dc40*/  IADD3 R0, R8, -0x4c, RZ ;  /* 0xffffffb408007810 */ /* 0x000fe40007ffe0ff */
[----:B------:R-:W-:Y:S02]  /*dc50*/  SHF.L.U32 R237, R9, 0x2, RZ ;  /* 0x0000000209ed7819 */ /* 0x000fe400000006ff */
[----:B------:R-:W-:Y:S02]  /*dc60*/  ISETP.GE.U32.AND P3, PT, R0, 0x7fffff75, PT ;  /* 0x7fffff750000780c */ /* 0x000fe40003f66070 */
[----:B------:R-:W-:-:S02]  /*dc70*/  IADD3 R0, R8, -0x50, RZ ;  /* 0xffffffb008007810 */ /* 0x000fc40007ffe0ff */
[----:B------:R-:W-:Y:S02]  /*dc80*/  LOP3.LUT R236, R237, 0x60, RZ, 0x3c, !PT ;  /* 0x00000060edec7812 */ /* 0x000fe400078e3cff */
[----:B------:R-:W-:Y:S01]  /*dc90*/  ISETP.GE.U32.AND P1, PT, R0, 0x7fffff71, PT ;  /* 0x7fffff710000780c */ /* 0x000fe20003f26070 */
[----:B----4-:R-:W-:Y:S01]  /*dca0*/  IMAD.WIDE R28, R252, 0x4, R18 ;  /* 0x00000004fc1c7825 */ /* 0x010fe200078e0212 */
[----:B------:R-:W-:Y:S01]  /*dcb0*/  IADD3 R0, R8, -0x54, RZ ;  /* 0xffffffac08007810 */ /* 0x000fe20007ffe0ff */
[----:B------:R2:W-:Y:S04]  /*dcc0*/  LDGSTS.E [R236+0x8600], [R232.64], !P4 ;  /* 0x08600000e8ec7fae */ /* 0x0005e8000e121848 */
[----:B------:R4:W-:Y:S01]  /*dcd0*/  LDGSTS.E [R236+0x8680], [R110.64], !P4 ;  /* 0x086800006eec7fae */ /* 0x0009e2000e121848 */
[----:B------:R-:W-:-:S03]  /*dce0*/  ISETP.GE.U32.AND P0, PT, R0, 0x7fffff6d, PT ;  /* 0x7fffff6d0000780c */ /* 0x000fc60003f06070 */
[----:B------:R1:W-:Y:S04]  /*dcf0*/  LDGSTS.E [R236+0x8700], [R108.64], !P4 ;  /* 0x087000006cec7fae */ /* 0x0003e8000e121848 */
[----:B------:R1:W-:Y:S04]  /*dd00*/  LDGSTS.E [R236+0x8780], [R106.64], !P4 ;  /* 0x087800006aec7fae */ /* 0x0003e8000e121848 */
[----:B------:R-:W-:Y:S04]  /*dd10*/  STL.64 [R1+0x1348], R32 ;  /* 0x0013482001007387 */ /* 0x000fe80000100a00 */
[----:B------:R1:W-:Y:S04]  /*dd20*/  LDGSTS.E [R236+0x8e00], [R96.64], !P2 ;  /* 0x08e0000060ec7fae */ /* 0x0003e8000d121848 */
[----:B------:R-:W-:Y:S04]  /*dd30*/  STL.64 [R1+0x1350], R30 ;  /* 0x0013501e01007387 */ /* 0x000fe80000100a00 */
[----:B------:R2:W-:Y:S01]  /*dd40*/  LDGSTS.E [R236+0x8e80], [R94.64], !P2 ;  /* 0x08e800005eec7fae */ /* 0x0005e2000d121848 */
[----:B-1----:R-:W-:-:S03]  /*dd50*/  IMAD.WIDE R26, R252, 0x4, R16 ;  /* 0x00000004fc1a7825 */ /* 0x002fc600078e0210 */
[----:B------:R-:W-:Y:S04]  /*dd60*/  STL.64 [R1+0x1358], R28 ;  /* 0x0013581c01007387 */ /* 0x000fe80000100a00 */
[----:B------:R1:W-:Y:S04]  /*dd70*/  LDGSTS.E [R236+0x8f00], [R92.64], !P2 ;  /* 0x08f000005cec7fae */ /* 0x0003e8000d121848 */
[----:B------:R-:W-:Y:S04]  /*dd80*/  STL.64 [R1+0x1360], R26 ;  /* 0x0013601a01007387 */ /* 0x000fe80000100a00 */
[----:B------:R1:W-:Y:S04]  /*dd90*/  LDGSTS.E [R236+0x8f80], [R90.64], !P2 ;  /* 0x08f800005aec7fae */ /* 0x0003e8000d121848 */
[----:B------:R-:W2:Y:S04]  /*dda0*/  LDL.LU.64 R52, [R1+0x350] ;  /* 0x0003500001347983 */ /* 0x000ea80000300a00 */
[----:B------:R1:W-:Y:S01]  /*ddb0*/  LDGSTS.E [R236+0x9600], [R80.64], !P3 ;  /* 0x0960000050ec7fae */ /* 0x0003e2000d921848 */
[----:B------:R-:W-:-:S03]  /*ddc0*/  IMAD.WIDE R24, R252, 0x4, R14 ;  /* 0x00000004fc187825 */ /* 0x000fc600078e020e */
[----:B------:R-:W4:Y:S01]  /*ddd0*/  LDL.LU.64 R50, [R1+0x348] ;  /* 0x0003480001327983 */ /* 0x000f220000300a00 */
[----:B------:R-:W-:-:S03]  /*dde0*/  IMAD.WIDE R6, R252, 0x4, R6 ;  /* 0x00000004fc067825 */ /* 0x000fc600078e0206 */
[----:B------:R1:W-:Y:S04]  /*ddf0*/  LDGSTS.E [R236+0x9680], [R42.64], !P3 ;  /* 0x096800002aec7fae */ /* 0x0003e8000d921848 */
[----:B------:R-:W4:Y:S04]  /*de00*/  LDL.LU.64 R48, [R1+0x340] ;  /* 0x0003400001307983 */ /* 0x000f280000300a00 */
[----:B------:R1:W-:Y:S04]  /*de10*/  LDGSTS.E [R236+0x9700], [R40.64], !P3 ;  /* 0x0970000028ec7fae */ /* 0x0003e8000d921848 */
[----:B------:R-:W4:Y:S01]  /*de20*/  LDL.LU.64 R46, [R1+0x338] ;  /* 0x00033800012e7983 */ /* 0x000f220000300a00 */
[----:B------:R-:W-:-:S03]  /*de30*/  IMAD.WIDE R4, R252, 0x4, R4 ;  /* 0x00000004fc047825 */ /* 0x000fc600078e0204 */
[----:B------:R1:W-:Y:S04]  /*de40*/  LDGSTS.E [R236+0x9780], [R34.64], !P3 ;  /* 0x0978000022ec7fae */ /* 0x0003e8000d921848 */
[----:B------:R-:W4:Y:S01]  /*de50*/  LDL.LU.64 R18, [R1+0x330] ;  /* 0x0003300001127983 */ /* 0x000f220000300a00 */
[----:B------:R-:W-:-:S03]  /*de60*/  IMAD.WIDE R2, R252, 0x4, R2 ;  /* 0x00000004fc027825 */ /* 0x000fc600078e0202 */
[----:B------:R1:W-:Y:S04]  /*de70*/  LDGSTS.E [R236+0x9e00], [R32.64], !P1 ;  /* 0x09e0000020ec7fae */ /* 0x0003e8000c921848 */
[----:B------:R-:W4:Y:S04]  /*de80*/  LDL.LU.64 R14, [R1+0x328] ;  /* 0x00032800010e7983 */ /* 0x000f280000300a00 */
[----:B------:R1:W-:Y:S04]  /*de90*/  LDGSTS.E [R236+0x9e80], [R30.64], !P1 ;  /* 0x09e800001eec7fae */ /* 0x0003e8000c921848 */
[----:B------:R-:W4:Y:S04]  /*dea0*/  LDL.LU.64 R16, [R1+0x310] ;  /* 0x0003100001107983 */ /* 0x000f280000300a00 */
[----:B------:R1:W-:Y:S04]  /*deb0*/  LDGSTS.E [R236+0x9f00], [R28.64], !P1 ;  /* 0x09f000001cec7fae */ /* 0x0003e8000c921848 */
[----:B------:R-:W4:Y:S04]  /*dec0*/  LDL.LU.64 R44, [R1+0x308] ;  /* 0x00030800012c7983 */ /* 0x000f280000300a00 */
[----:B------:R1:W-:Y:S04]  /*ded0*/  LDGSTS.E [R236+0x9f80], [R26.64], !P1 ;  /* 0x09f800001aec7fae */ /* 0x0003e8000c921848 */
[----:B------:R-:W4:Y:S04]  /*dee0*/  LDL.LU.64 R22, [R1+0x320] ;  /* 0x0003200001167983 */ /* 0x000f280000300a00 */
[----:B------:R2:W-:Y:S04]  /*def0*/  LDGSTS.E [R236+0xa600], [R24.64], !P0 ;  /* 0x0a60000018ec7fae */ /* 0x0005e8000c121848 */
[----:B------:R-:W-:Y:S04]  /*df00*/  STL.64 [R1+0x1368], R24 ;  /* 0x0013681801007387 */ /* 0x000fe80000100a00 */
[----:B------:R1:W-:Y:S04]  /*df10*/  LDGSTS.E [R236+0xa680], [R6.64], !P0 ;  /* 0x0a68000006ec7fae */ /* 0x0003e8000c121848 */
[----:B------:R1:W-:Y:S04]  /*df20*/  STL.64 [R1+0x1370], R6 ;  /* 0x0013700601007387 */ /* 0x0003e80000100a00 */
[----:B------:R-:W-:Y:S04]  /*df30*/  STL.64 [R1+0x1378], R4 ;  /* 0x0013780401007387 */ /* 0x000fe80000100a00 */
[----:B------:R1:W-:Y:S04]  /*df40*/  STL.64 [R1+0x1380], R2 ;  /* 0x0013800201007387 */ /* 0x0003e80000100a00 */
[----:B------:R1:W-:Y:S04]  /*df50*/  LDGSTS.E [R236+0xa700], [R4.64], !P0 ;  /* 0x0a70000004ec7fae */ /* 0x0003e8000c121848 */
[----:B------:R1:W-:Y:S01]  /*df60*/  LDGSTS.E [R236+0xa780], [R2.64], !P0 ;  /* 0x0a78000002ec7fae */ /* 0x0003e2000c121848 */
[----:B---3--:R-:W-:-:S03]  /*df70*/  IMAD.WIDE R246, R252, 0x4, R20 ;  /* 0x00000004fcf67825 */ /* 0x008fc600078e0214 */
[----:B------:R-:W3:Y:S01]  /*df80*/  LDL.LU.64 R20, [R1+0x318] ;  /* 0x0003180001147983 */ /* 0x000ee20000300a00 */
[----:B-1----:R-:W-:-:S03]  /*df90*/  IMAD.WIDE R6, R252, 0x4, R38 ;  /* 0x00000004fc067825 */ /* 0x002fc600078e0226 */
[----:B------:R-:W3:Y:S04]  /*dfa0*/  LDL.LU.64 R38, [R1+0x300] ;  /* 0x0003000001267983 */ /* 0x000ee80000300a00 */
[----:B------:R4:W-:Y:S01]  /*dfb0*/  STL.64 [R1+0x8], R6 ;  /* 0x0000080601007387 */ /* 0x0009e20000100a00 */
[----:B------:R-:W-:-:S03]  /*dfc0*/  IMAD.WIDE R2, R252, 0x4, R36 ;  /* 0x00000004fc027825 */ /* 0x000fc600078e0224 */
[----:B------:R-:W3:Y:S01]  /*dfd0*/  LDL.LU.64 R36, [R1+0x2f8] ;  /* 0x0002f80001247983 */ /* 0x000ee20000300a00 */
[----:B------:R-:W-:-:S04]  /*dfe0*/  IADD3 R0, R8, -0x58, RZ ;  /* 0xffffffa808007810 */ /* 0x000fc80007ffe0ff */
[----:B------:R-:W-:Y:S02]  /*dff0*/  ISETP.GE.U32.AND P6, PT, R0, 0x7fffff69, PT ;  /* 0x7fffff690000780c */ /* 0x000fe40003fc6070 */
[----:B------:R-:W-:Y:S01]  /*e000*/  IADD3 R0, R8, -0x5c, RZ ;  /* 0xffffffa408007810 */ /* 0x000fe20007ffe0ff */
[----:B------:R-:W-:-:S03]  /*e010*/  IMAD.WIDE R4, R252, 0x4, R54 ;  /* 0x00000004fc047825 */ /* 0x000fc600078e0236 */
[----:B------:R-:W-:Y:S02]  /*e020*/  ISETP.GE.U32.AND P5, PT, R0, 0x7fffff65, PT ;  /* 0x7fffff650000780c */ /* 0x000fe40003fa6070 */
[----:B------:R-:W-:Y:S01]  /*e030*/  IADD3 R0, R8, -0x60, RZ ;  /* 0xffffffa008007810 */ /* 0x000fe20007ffe0ff */
[----:B------:R1:W-:Y:S04]  /*e040*/  STL.64 [R1+0x58], R4 ;  /* 0x0000580401007387 */ /* 0x0003e80000100a00 */
[----:B------:R1:W-:Y:S01]  /*e050*/  LDGSTS.E [R236+0xae00], [R246.64], !P6 ;  /* 0x0ae00000f6ec7fae */ /* 0x0003e2000f121848 */
[----:B------:R-:W-:-:S03]  /*e060*/  ISETP.GE.U32.AND P4, PT, R0, 0x7fffff61, PT ;  /* 0x7fffff610000780c */ /* 0x000fc60003f86070 */
[----:B------:R4:W-:Y:S04]  /*e070*/  LDGSTS.E [R236+0xae80], [R6.64], !P6 ;  /* 0x0ae8000006ec7fae */ /* 0x0009e8000f121848 */
[----:B------:R1:W-:Y:S04]  /*e080*/  LDGSTS.E [R236+0xaf00], [R4.64], !P6 ;  /* 0x0af0000004ec7fae */ /* 0x0003e8000f121848 */
[----:B------:R1:W-:Y:S04]  /*e090*/  STL.64 [R1+0x68], R2 ;  /* 0x0000680201007387 */ /* 0x0003e80000100a00 */
[----:B------:R1:W-:Y:S04]  /*e0a0*/  LDGSTS.E [R236+0xaf80], [R2.64], !P6 ;  /* 0x0af8000002ec7fae */ /* 0x0003e8000f121848 */
[----:B------:R-:W-:Y:S01]  /*e0b0*/  STL.64 [R1+0x1388], R246 ;  /* 0x001388f601007387 */ /* 0x000fe20000100a00 */
[----:B------:R-:W-:Y:S01]  /*e0c0*/  IADD3 R0, R8, -0x64, RZ ;  /* 0xffffff9c08007810 */ /* 0x000fe20007ffe0ff */
[----:B--2---:R-:W-:-:S04]  /*e0d0*/  IMAD.WIDE R24, R252, 0x4, R52 ;  /* 0x00000004fc187825 */ /* 0x004fc800078e0234 */
[C---:B----4-:R-:W-:Y:S01]  /*e0e0*/  IMAD.WIDE R6, R252.reuse, 0x4, R50 ;  /* 0x00000004fc067825 */ /* 0x050fe200078e0232 */
[----:B------:R-:W-:Y:S03]  /*e0f0*/  STL.64 [R1+0x90], R24 ;  /* 0x0000901801007387 */ /* 0x000fe60000100a00 */
[C---:B-1----:R-:W-:Y:S01]  /*e100*/  IMAD.WIDE R4, R252.reuse, 0x4, R48 ;  /* 0x00000004fc047825 */ /* 0x042fe200078e0230 */
[----:B------:R1:W-:Y:S04]  /*e110*/  STL.64 [R1+0x98], R6 ;  /* 0x0000980601007387 */ /* 0x0003e80000100a00 */
[----:B------:R2:W-:Y:S01]  /*e120*/  LDGSTS.E [R236+0xb600], [R24.64], !P5 ;  /* 0x0b60000018ec7fae */ /* 0x0005e2000e921848 */
[----:B------:R-:W-:-:S03]  /*e130*/  IMAD.WIDE R2, R252, 0x4, R46 ;  /* 0x00000004fc027825 */ /* 0x000fc600078e022e */
[----:B------:R4:W-:Y:S04]  /*e140*/  STL.64 [R1+0xa0], R4 ;  /* 0x0000a00401007387 */ /* 0x0009e80000100a00 */
[----:B------:R1:W-:Y:S01]  /*e150*/  LDGSTS.E [R236+0xb680], [R6.64], !P5 ;  /* 0x0b68000006ec7fae */ /* 0x0003e2000e921848 */
[----:B------:R-:W-:-:S03]  /*e160*/  IMAD.WIDE R18, R252, 0x4, R18 ;  /* 0x00000004fc127825 */ /* 0x000fc600078e0212 */
[----:B------:R1:W-:Y:S04]  /*e170*/  STL.64 [R1+0xa8], R2 ;  /* 0x0000a80201007387 */ /* 0x0003e80000100a00 */
[----:B------:R4:W-:Y:S01]  /*e180*/  LDGSTS.E [R236+0xb700], [R4.64], !P5 ;  /* 0x0b70000004ec7fae */ /* 0x0009e2000e921848 */
[----:B------:R-:W-:-:S03]  /*e190*/  IMAD.WIDE R14, R252, 0x4, R14 ;  /* 0x00000004fc0e7825 */ /* 0x000fc600078e020e */
[----:B------:R1:W-:Y:S01]  /*e1a0*/  STL.64 [R1+0xd8], R18 ;  /* 0x0000d81201007387 */ /* 0x0003e20000100a00 */
[----:B------:R-:W-:-:S03]  /*e1b0*/  IMAD.WIDE R16, R252, 0x4, R16 ;  /* 0x00000004fc107825 */ /* 0x000fc600078e0210 */
[----:B------:R-:W-:Y:S04]  /*e1c0*/  STL.64 [R1+0x158], R14 ;  /* 0x0001580e01007387 */ /* 0x000fe80000100a00 */
[----:B------:R2:W-:Y:S01]  /*e1d0*/  LDGSTS.E [R236+0xb780], [R2.64], !P5 ;  /* 0x0b78000002ec7fae */ /* 0x0005e2000e921848 */
[----:B-1----:R-:W-:-:S03]  /*e1e0*/  IMAD.WIDE R6, R252, 0x4, R44 ;  /* 0x00000004fc067825 */ /* 0x002fc600078e022c */
[----:B------:R-:W-:Y:S04]  /*e1f0*/  STL.64 [R1+0x168], R16 ;  /* 0x0001681001007387 */ /* 0x000fe80000100a00 */
[----:B------:R1:W-:Y:S01]  /*e200*/  LDGSTS.E [R236+0xbe00], [R18.64], !P4 ;  /* 0x0be0000012ec7fae */ /* 0x0003e2000e121848 */
[----:B------:R-:W-:-:S03]  /*e210*/  IMAD.WIDE R22, R252, 0x4, R22 ;  /* 0x00000004fc167825 */ /* 0x000fc600078e0216 */
[----:B------:R1:W-:Y:S04]  /*e220*/  LDGSTS.E [R236+0xbe80], [R14.64], !P4 ;  /* 0x0be800000eec7fae */ /* 0x0003e8000e121848 */
[----:B------:R1:W-:Y:S04]  /*e230*/  STL.64 [R1+0xd0], R22 ;  /* 0x0000d01601007387 */ /* 0x0003e80000100a00 */
[----:B------:R-:W-:Y:S04]  /*e240*/  STL.64 [R1+0x178], R6 ;  /* 0x0001780601007387 */ /* 0x000fe80000100a00 */
[----:B------:R1:W-:Y:S01]  /*e250*/  LDGSTS.E [R236+0xbf00], [R22.64], !P4 ;  /* 0x0bf0000016ec7fae */ /* 0x0003e2000e121848 */
[----:B------:R-:W-:Y:S01]  /*e260*/  ISETP.GE.U32.AND P2, PT, R0, 0x7fffff5d, PT ;  /* 0x7fffff5d0000780c */ /* 0x000fe20003f46070 */
[----:B---3--:R-:W-:-:S04]  /*e270*/  IMAD.WIDE R20, R252, 0x4, R20 ;  /* 0x00000004fc147825 */ /* 0x008fc800078e0214 */
[C---:B----4-:R-:W-:Y:S01]  /*e280*/  IMAD.WIDE R4, R252.reuse, 0x4, R38 ;  /* 0x00000004fc047825 */ /* 0x050fe200078e0226 */
[----:B------:R3:W-:Y:S04]  /*e290*/  STL.64 [R1+0x150], R20 ;  /* 0x0001501401007387 */ /* 0x0007e80000100a00 */
[----:B------:R4:W-:Y:S01]  /*e2a0*/  STL.64 [R1+0x160], R4 ;  /* 0x0001600401007387 */ /* 0x0009e20000100a00 */
[----:B--2---:R-:W-:-:S03]  /*e2b0*/  IMAD.WIDE R2, R252, 0x4, R36 ;  /* 0x00000004fc027825 */ /* 0x004fc600078e0224 */
[----:B-1----:R-:W2:Y:S04]  /*e2c0*/  LDL.LU.64 R18, [R1+0x2f0] ;  /* 0x0002f00001127983 */ /* 0x002ea80000300a00 */
[----:B------:R1:W-:Y:S04]  /*e2d0*/  STL.64 [R1+0x170], R2 ;  /* 0x0001700201007387 */ /* 0x0003e80000100a00 */
[----:B------:R-:W4:Y:S04]  /*e2e0*/  LDL.LU.64 R54, [R1+0x2e8] ;  /* 0x0002e80001367983 */ /* 0x000f280000300a00 */
[----:B------:R-:W4:Y:S04]  /*e2f0*/  LDL.LU.64 R22, [R1+0x2e0] ;  /* 0x0002e00001167983 */ /* 0x000f280000300a00 */
[----:B------:R3:W-:Y:S04]  /*e300*/  LDGSTS.E [R236+0xbf80], [R20.64], !P4 ;  /* 0x0bf8000014ec7fae */ /* 0x0007e8000e121848 */
[----:B------:R1:W-:Y:S01]  /*e310*/  LDGSTS.E [R236+0xc600], [R16.64], !P2 ;  /* 0x0c60000010ec7fae */ /* 0x0003e2000d121848 */
[----:B------:R-:W-:Y:S01]  /*e320*/  IADD3 R0, R8, -0x68, RZ ;  /* 0xffffff9808007810 */ /* 0x000fe20007ffe0ff */
[----:B------:R-:W-:-:S02]  /*e330*/  IMAD.MOV.U32 R15, RZ, RZ, c[0x0][0x180] ;  /* 0x00006000ff0f7624 */ /* 0x000fc400078e00ff */
[----:B------:R4:W-:Y:S04]  /*e340*/  LDGSTS.E [R236+0xc680], [R6.64], !P2 ;  /* 0x0c68000006ec7fae */ /* 0x0009e8000d121848 */
[----:B---3--:R-:W3:Y:S04]  /*e350*/  LDL.LU.64 R20, [R1+0x2d8] ;  /* 0x0002d80001147983 */ /* 0x008ee80000300a00 */
[----:B-1----:R-:W3:Y:S04]  /*e360*/  LDL.LU.64 R16, [R1+0xd40] ;  /* 0x000d400001107983 */ /* 0x002ee80000300a00 */
[----:B------:R-:W3:Y:S04]  /*e370*/  LDL.LU.64 R64, [R1+0xd38] ;  /* 0x000d380001407983 */ /* 0x000ee80000300a00 */
        /* <DEDUP_REMOVED lines=9> */
[----:B------:R-:W3:Y:S01]  /*e410*/  LDL.LU.64 R36, [R1+0xb20] ;  /* 0x000b200001247983 */ /* 0x000ee20000300a00 */
[----:B------:R-:W-:-:S02]  /*e420*/  ISETP.GE.U32.AND P3, PT, R0, 0x7fffff59, PT ;  /* 0x7fffff590000780c */ /* 0x000fc40003f66070 */
[----:B------:R-:W-:Y:S01]  /*e430*/  IADD3 R0, R8, -0x6c, RZ ;  /* 0xffffff9408007810 */ /* 0x000fe20007ffe0ff */
[----:B------:R1:W-:Y:S03]  /*e440*/  LDGSTS.E [R236+0xc700], [R4.64], !P2 ;  /* 0x0c70000004ec7fae */ /* 0x0003e6000d121848 */
[----:B------:R-:W-:Y:S01]  /*e450*/  ISETP.GE.U32.AND P1, PT, R0, 0x7fffff55, PT ;  /* 0x7fffff550000780c */ /* 0x000fe20003f26070 */
[----:B------:R3:W-:Y:S01]  /*e460*/  LDGSTS.E [R236+0xc780], [R2.64], !P2 ;  /* 0x0c78000002ec7fae */ /* 0x0007e2000d121848 */
[----:B------:R-:W-:Y:S02]  /*e470*/  IADD3 R0, R8, -0x70, RZ ;  /* 0xffffff9008007810 */ /* 0x000fe40007ffe0ff */
[----:B------:R-:W-:Y:S02]  /*e480*/  IADD3 R14, R15, -0x40, RZ ;  /* 0xffffffc00f0e7810 */ /* 0x000fe40007ffe0ff */
[----:B------:R-:W-:-:S02]  /*e490*/  ISETP.GE.U32.AND P0, PT, R0, 0x7fffff51, PT ;  /* 0x7fffff510000780c */ /* 0x000fc40003f06070 */
[----:B------:R-:W-:Y:S02]  /*e4a0*/  IADD3 R0, R8, -0x74, RZ ;  /* 0xffffff8c08007810 */ /* 0x000fe40007ffe0ff */
[C---:B------:R-:W-:Y:S02]  /*e4b0*/  ISETP.GE.AND P4, PT, R9.reuse, R14, PT ;  /* 0x0000000e0900720c */ /* 0x040fe40003f86270 */
[----:B------:R-:W-:Y:S01]  /*e4c0*/  LOP3.LUT R15, R9, 0x20, RZ, 0xfc, !PT ;  /* 0x00000020090f7812 */ /* 0x000fe200078efcff */
[----:B------:R-:W-:Y:S01]  /*e4d0*/  IMAD.MOV.U32 R9, RZ, RZ, 0x3f ;  /* 0x0000003fff097424 */ /* 0x000fe200078e00ff */
[----:B------:R-:W-:Y:S02]  /*e4e0*/  ISETP.GE.U32.AND P6, PT, R0, 0x7fffff4d, PT ;  /* 0x7fffff4d0000780c */ /* 0x000fe40003fc6070 */
[----:B------:R-:W-:Y:S01]  /*e4f0*/  IADD3 R0, R8, -0x78, RZ ;  /* 0xffffff8808007810 */ /* 0x000fe20007ffe0ff */
[----:B------:R-:W-:Y:S01]  /*e500*/  ULDC UR4, c[0x0][0x18c] ;  /* 0x0000630000047ab9 */ /* 0x000fe20000000800 */
[----:B------:R-:W-:Y:S01]  /*e510*/  IADD3 R9, R9, c[0x0][0x180], RZ ;  /* 0x0000600009097a10 */ /* 0x000fe20007ffe0ff */
[----:B------:R-:W-:Y:S01]  /*e520*/  USHF.L.U32 UR4, UR4, 0x6, URZ ;  /* 0x0000000604047899 */ /* 0x000fe2000800063f */
[----:B------:R-:W-:-:S02]  /*e530*/  ISETP.GE.U32.AND P5, PT, R0, 0x7fffff49, PT ;  /* 0x7fffff490000780c */ /* 0x000fc40003fa6070 */
[----:B------:R-:W-:Y:S02]  /*e540*/  ISETP.GE.AND P2, PT, R15, R14, PT ;  /* 0x0000000e0f00720c */ /* 0x000fe40003f46270 */
[----:B------:R-:W-:Y:S02]  /*e550*/  IADD3 R0, R8, -0x7c, RZ ;  /* 0xffffff8408007810 */ /* 0x000fe40007ffe0ff */
[----:B------:R-:W-:Y:S02]  /*e560*/  SEL R8, RZ, 0x4, P4 ;  /* 0x00000004ff087807 */ /* 0x000fe40002000000 */
[----:B------:R-:W-:Y:S02]  /*e570*/  ISETP.GT.AND P4, PT, R9, 0x7f, PT ;  /* 0x0000007f0900780c */ /* 0x000fe40003f84270 */
[----:B------:R-:W-:Y:S02]  /*e580*/  SEL R9, RZ, 0x4, P2 ;  /* 0x00000004ff097807 */ /* 0x000fe40001000000 */
[----:B------:R-:W-:-:S02]  /*e590*/  ISETP.GE.U32.AND P2, PT, R0, 0x7fffff45, PT ;  /* 0x7fffff450000780c */ /* 0x000fc40003f46070 */
[----:B------:R-:W-:Y:S01]  /*e5a0*/  MOV R0, UR4 ;  /* 0x0000000400007c02 */ /* 0x000fe20008000f00 */
[----:B--2---:R-:W-:-:S05]  /*e5b0*/  IMAD.WIDE R18, R252, 0x4, R18 ;  /* 0x00000004fc127825 */ /* 0x004fca00078e0212 */
[----:B------:R2:W-:Y:S01]  /*e5c0*/  STL.64 [R1+0x180], R18 ;  /* 0x0001801201007387 */ /* 0x0005e20000100a00 */
[----:B----4-:R-:W-:-:S03]  /*e5d0*/  IMAD.WIDE R6, R252, 0x4, R54 ;  /* 0x00000004fc067825 */ /* 0x010fc600078e0236 */
[----:B------:R-:W4:Y:S01]  /*e5e0*/  LDL.LU.64 R56, [R1+0xd08] ;  /* 0x000d080001387983 */ /* 0x000f220000300a00 */
[----:B-1----:R-:W-:-:S03]  /*e5f0*/  IMAD.WIDE R4, R252, 0x4, R22 ;  /* 0x00000004fc047825 */ /* 0x002fc600078e0216 */
[----:B------:R-:W-:Y:S04]  /*e600*/  STL.64 [R1+0x188], R6 ;  /* 0x0001880601007387 */ /* 0x000fe80000100a00 */
[----:B------:R-:W4:Y:S04]  /*e610*/  LDL.LU.64 R22, [R1+0xb18] ;  /* 0x000b180001167983 */ /* 0x000f280000300a00 */
[----:B------:R-:W-:Y:S04]  /*e620*/  STL.64 [R1+0x190], R4 ;  /* 0x0001900401007387 */ /* 0x000fe80000100a00 */
[----:B------:R2:W-:Y:S01]  /*e630*/  LDGSTS.E [R236+0xce00], [R18.64], !P3 ;  /* 0x0ce0000012ec7fae */ /* 0x0005e2000d921848 */
[----:B---3--:R-:W-:-:S03]  /*e640*/  IMAD.WIDE R2, R252, 0x4, R20 ;  /* 0x00000004fc027825 */ /* 0x008fc600078e0214 */
[----:B------:R1:W-:Y:S04]  /*e650*/  LDGSTS.E [R236+0xce80], [R6.64], !P3 ;  /* 0x0ce8000006ec7fae */ /* 0x0003e8000d921848 */
[----:B------:R3:W-:Y:S04]  /*e660*/  STL.64 [R1+0x240], R2 ;  /* 0x0002400201007387 */ /* 0x0007e80000100a00 */
[----:B------:R-:W4:Y:S04]  /*e670*/  LDL.LU.64 R54, [R1+0xd00] ;  /* 0x000d000001367983 */ /* 0x000f280000300a00 */
[----:B--2---:R-:W2:Y:S04]  /*e680*/  LDL.LU.64 R18, [R1+0xb10] ;  /* 0x000b100001127983 */ /* 0x004ea80000300a00 */
[----:B------:R-:W2:Y:S04]  /*e690*/  LDL.LU.64 R20, [R1+0xcf8] ;  /* 0x000cf80001147983 */ /* 0x000ea80000300a00 */
[----:B------:R1:W-:Y:S04]  /*e6a0*/  LDGSTS.E [R236+0xcf00], [R4.64], !P3 ;  /* 0x0cf0000004ec7fae */ /* 0x0003e8000d921848 */
[----:B------:R3:W-:Y:S02]  /*e6b0*/  LDGSTS.E [R236+0xcf80], [R2.64], !P3 ;  /* 0x0cf8000002ec7fae */ /* 0x0007e4000d921848 */
[----:B---3--:R-:W-:-:S02]  /*e6c0*/  IMAD.WIDE R2, R0, 0x4, R16 ;  /* 0x0000000400027825 */ /* 0x008fc400078e0210 */
[----:B------:R-:W3:Y:S02]  /*e6d0*/  LDL.LU.64 R16, [R1+0xb08] ;  /* 0x000b080001107983 */ /* 0x000ee40000300a00 */
[C---:B-1----:R-:W-:Y:S02]  /*e6e0*/  IMAD.WIDE R6, R0.reuse, 0x4, R64 ;  /* 0x0000000400067825 */ /* 0x042fe400078e0240 */
[----:B------:R1:W-:Y:S02]  /*e6f0*/  STL.64 [R1+0x318], R2 ;  /* 0x0003180201007387 */ /* 0x0003e40000100a00 */
[C---:B------:R-:W-:Y:S02]  /*e700*/  IMAD.WIDE R4, R0.reuse, 0x4, R60 ;  /* 0x0000000400047825 */ /* 0x040fe400078e023c */
[----:B------:R1:W-:Y:S02]  /*e710*/  STL.64 [R1+0x320], R6 ;  /* 0x0003200601007387 */ /* 0x0003e40000100a00 */
[----:B-1----:R-:W-:-:S04]  /*e720*/  IMAD.WIDE R2, R0, 0x4, R62 ;  /* 0x0000000400027825 */ /* 0x002fc800078e023e */
[C---:B------:R-:W-:Y:S01]  /*e730*/  IMAD.WIDE R6, R0.reuse, 0x4, R58 ;  /* 0x0000000400067825 */ /* 0x040fe200078e023a */
[----:B------:R1:W-:Y:S04]  /*e740*/  STL.64 [R1+0x328], R2 ;  /* 0x0003280201007387 */ /* 0x0003e80000100a00 */
[----:B------:R1:W-:Y:S04]  /*e750*/  STL.64 [R1+0x330], R4 ;  /* 0x0003300401007387 */ /* 0x0003e80000100a00 */
[----:B------:R1:W-:Y:S02]  /*e760*/  STL.64 [R1+0x338], R6 ;  /* 0x0003380601007387 */ /* 0x0003e40000100a00 */
[----:B-1----:R-:W-:-:S02]  /*e770*/  IMAD.WIDE R2, R0, 0x4, R52 ;  /* 0x0000000400027825 */ /* 0x002fc400078e0234 */
[----:B------:R-:W3:Y:S02]  /*e780*/  LDL.LU.64 R52, [R1+0xcf0] ;  /* 0x000cf00001347983 */ /* 0x000ee40000300a00 */
[C---:B------:R-:W-:Y:S02]  /*e790*/  IMAD.WIDE R4, R0.reuse, 0x4, R50 ;  /* 0x0000000400047825 */ /* 0x040fe400078e0232 */
[----:B------:R1:W-:Y:S02]  /*e7a0*/  STL.64 [R1+0x340], R2 ;  /* 0x0003400201007387 */ /* 0x0003e40000100a00 */
[C---:B------:R-:W-:Y:S02]  /*e7b0*/  IMAD.WIDE R6, R0.reuse, 0x4, R46 ;  /* 0x0000000400067825 */ /* 0x040fe400078e022e */
[----:B------:R1:W-:Y:S02]  /*e7c0*/  STL.64 [R1+0x348], R4 ;  /* 0x0003480401007387 */ /* 0x0003e40000100a00 */
[----:B-1----:R-:W-:-:S04]  /*e7d0*/  IMAD.WIDE R2, R0, 0x4, R48 ;  /* 0x0000000400027825 */ /* 0x002fc800078e0230 */
[C---:B------:R-:W-:Y:S01]  /*e7e0*/  IMAD.WIDE R4, R0.reuse, 0x4, R44 ;  /* 0x0000000400047825 */ /* 0x040fe200078e022c */
[----:B------:R1:W-:Y:S04]  /*e7f0*/  STL.64 [R1+0x350], R2 ;  /* 0x0003500201007387 */ /* 0x0003e80000100a00 */
[----:B------:R-:W-:Y:S04]  /*e800*/  STL.64 [R1+0x358], R6 ;  /* 0x0003580601007387 */ /* 0x000fe80000100a00 */
[----:B------:R-:W3:Y:S01]  /*e810*/  LDL.LU.64 R50, [R1+0xb00] ;  /* 0x000b000001327983 */ /* 0x000ee20000300a00 */
[----:B-1----:R-:W-:-:S03]  /*e820*/  IMAD.WIDE R2, R0, 0x4, R38 ;  /* 0x0000000400027825 */ /* 0x002fc600078e0226 */
[----:B------:R-:W-:Y:S04]  /*e830*/  STL.64 [R1+0x360], R4 ;  /* 0x0003600401007387 */ /* 0x000fe80000100a00 */
[----:B------:R-:W3:Y:S04]  /*e840*/  LDL.LU.64 R48, [R1+0xce8] ;  /* 0x000ce80001307983 */ /* 0x000ee80000300a00 */
[----:B------:R1:W-:Y:S04]  /*e850*/  STL.64 [R1+0x368], R2 ;  /* 0x0003680201007387 */ /* 0x0003e80000100a00 */
[----:B------:R-:W3:Y:S04]  /*e860*/  LDL.LU.64 R46, [R1+0xaf8] ;  /* 0x000af800012e7983 */ /* 0x000ee80000300a00 */
[----:B------:R-:W3:Y:S01]  /*e870*/  LDL.LU.64 R44, [R1+0xce0] ;  /* 0x000ce000012c7983 */ /* 0x000ee20000300a00 */
[----:B-1----:R-:W-:-:S05]  /*e880*/  IMAD.WIDE R2, R0, 0x4, R36 ;  /* 0x0000000400027825 */ /* 0x002fca00078e0224 */
[----:B------:R1:W-:Y:S04]  /*e890*/  STL.64 [R1+0x370], R2 ;  /* 0x0003700201007387 */ /* 0x0003e80000100a00 */
[----:B------:R-:W3:Y:S04]  /*e8a0*/  LDL.LU.64 R38, [R1+0xaf0] ;  /* 0x000af00001267983 */ /* 0x000ee80000300a00 */
[----:B------:R-:W3:Y:S01]  /*e8b0*/  LDL.LU.64 R36, [R1+0xcd8] ;  /* 0x000cd80001247983 */ /* 0x000ee20000300a00 */
[----:B----4-:R-:W-:-:S03]  /*e8c0*/  IMAD.WIDE R26, R0, 0x4, R22 ;  /* 0x00000004001a7825 */ /* 0x010fc600078e0216 */
[----:B------:R-:W4:Y:S01]  /*e8d0*/  LDL.LU.64 R22, [R1+0xae8] ;  /* 0x000ae80001167983 */ /* 0x000f220000300a00 */
[----:B------:R-:W-:-:S04]  /*e8e0*/  IMAD.WIDE R24, R0, 0x4, R56 ;  /* 0x0000000400187825 */ /* 0x000fc800078e0238 */
[C---:B--2---:R-:W-:Y:S02]  /*e8f0*/  IMAD.WIDE R248, R0.reuse, 0x4, R18 ;  /* 0x0000000400f87825 */ /* 0x044fe400078e0212 */
[----:B------:R-:W2:Y:S02]  /*e900*/  LDL.LU.64 R18, [R1+0xcd0] ;  /* 0x000cd00001127983 */ /* 0x000ea40000300a00 */
[C---:B-1----:R-:W-:Y:S02]  /*e910*/  IMAD.WIDE R2, R0.reuse, 0x4, R20 ;  /* 0x0000000400027825 */ /* 0x042fe400078e0214 */
[----:B------:R-:W-:Y:S04]  /*e920*/  STL.64 [R1+0xb20], R24 ;  /* 0x000b201801007387 */ /* 0x000fe80000100a00 */
[----:B------:R-:W-:Y:S04]  /*e930*/  STL.64 [R1+0x1390], R24 ;  /* 0x0013901801007387 */ /* 0x000fe80000100a00 */
[----:B------:R-:W2:Y:S04]  /*e940*/  LDL.LU.64 R20, [R1+0xae0] ;  /* 0x000ae00001147983 */ /* 0x000ea80000300a00 */
[----:B------:R-:W-:Y:S04]  /*e950*/  STL.64 [R1+0xb18], R26 ;  /* 0x000b181a01007387 */ /* 0x000fe80000100a00 */
[----:B------:R3:W-:Y:S04]  /*e960*/  STL.64 [R1+0xb30], R2 ;  /* 0x000b300201007387 */ /* 0x0007e80000100a00 */
[----:B------:R-:W-:Y:S04]  /*e970*/  STL.64 [R1+0x1398], R26 ;  /* 0x0013981a01007387 */ /* 0x000fe80000100a00 */
[----:B------:R-:W2:Y:S01]  /*e980*/  LDL.LU.64 R64, [R1+0xcc8] ;  /* 0x000cc80001407983 */ /* 0x000ea20000300a00 */
[----:B---3--:R-:W-:-:S03]  /*e990*/  IMAD.WIDE R2, R0, 0x4, R16 ;  /* 0x0000000400027825 */ /* 0x008fc600078e0210 */
[----:B------:R-:W3:Y:S01]  /*e9a0*/  LDL.LU.64 R16, [R1+0xad8] ;  /* 0x000ad80001107983 */ /* 0x000ee20000300a00 */
[----:B------:R-:W-:-:S03]  /*e9b0*/  IMAD.WIDE R232, R0, 0x4, R54 ;  /* 0x0000000400e87825 */ /* 0x000fc600078e0236 */
[----:B------:R1:W-:Y:S04]  /*e9c0*/  STL.64 [R1+0xb08], R2 ;  /* 0x000b080201007387 */ /* 0x0003e80000100a00 */
[----:B------:R-:W3:Y:S04]  /*e9d0*/  LDL.LU.64 R62, [R1+0xcc0] ;  /* 0x000cc000013e7983 */ /* 0x000ee80000300a00 */
[----:B------:R-:W3:Y:S04]  /*e9e0*/  LDL.LU.64 R60, [R1+0xad0] ;  /* 0x000ad000013c7983 */ /* 0x000ee80000300a00 */
[----:B------:R-:W-:Y:S04]  /*e9f0*/  STL.64 [R1+0xb28], R232 ;  /* 0x000b28e801007387 */ /* 0x000fe80000100a00 */
[----:B------:R-:W-:Y:S04]  /*ea00*/  STL.64 [R1+0x13a0], R232 ;  /* 0x0013a0e801007387 */ /* 0x000fe80000100a00 */
[----:B------:R-:W3:Y:S01]  /*ea10*/  LDL.LU.64 R58, [R1+0xcb8] ;  /* 0x000cb800013a7983 */ /* 0x000ee20000300a00 */
[----:B-1----:R-:W-:-:S03]  /*ea20*/  IMAD.WIDE R2, R0, 0x4, R52 ;  /* 0x0000000400027825 */ /* 0x002fc600078e0234 */
[----:B------:R-:W3:Y:S04]  /*ea30*/  LDL.LU.64 R56, [R1+0xac8] ;  /* 0x000ac80001387983 */ /* 0x000ee80000300a00 */
[----:B------:R1:W-:Y:S04]  /*ea40*/  STL.64 [R1+0xb38], R2 ;  /* 0x000b380201007387 */ /* 0x0003e80000100a00 */
[----:B------:R-:W-:Y:S04]  /*ea50*/  STL.64 [R1+0xb10], R248 ;  /* 0x000b10f801007387 */ /* 0x000fe80000100a00 */
[----:B------:R-:W-:Y:S04]  /*ea60*/  STL.64 [R1+0x13a8], R248 ;  /* 0x0013a8f801007387 */ /* 0x000fe80000100a00 */
[----:B------:R-:W3:Y:S01]  /*ea70*/  LDL.LU.64 R54, [R1+0xcb0] ;  /* 0x000cb00001367983 */ /* 0x000ee20000300a00 */
[----:B-1----:R-:W-:-:S05]  /*ea80*/  IMAD.WIDE R2, R0, 0x4, R50 ;  /* 0x0000000400027825 */ /* 0x002fca00078e0232 */
[----:B------:R1:W-:Y:S01]  /*ea90*/  STL.64 [R1+0xb00], R2 ;  /* 0x000b000201007387 */ /* 0x0003e20000100a00 */
[----:B------:R-:W-:-:S05]  /*eaa0*/  IMAD.WIDE R4, R0, 0x4, R48 ;  /* 0x0000000400047825 */ /* 0x000fca00078e0230 */
[----:B------:R1:W-:Y:S02]  /*eab0*/  STL.64 [R1+0xb40], R4 ;  /* 0x000b400401007387 */ /* 0x0003e40000100a00 */
[----:B-1----:R-:W-:-:S04]  /*eac0*/  IMAD.WIDE R2, R0, 0x4, R46 ;  /* 0x0000000400027825 */ /* 0x002fc800078e022e */
[C---:B------:R-:W-:Y:S01]  /*ead0*/  IMAD.WIDE R6, R0.reuse, 0x4, R44 ;  /* 0x0000000400067825 */ /* 0x040fe200078e022c */
[----:B------:R1:W-:Y:S04]  /*eae0*/  STL.64 [R1+0xaf8], R2 ;  /* 0x000af80201007387 */ /* 0x0003e80000100a00 */
[----:B------:R-:W-:Y:S04]  /*eaf0*/  STL.64 [R1+0xce0], R6 ;  /* 0x000ce00601007387 */ /* 0x000fe80000100a00 */
[----:B------:R-:W3:Y:S01]  /*eb00*/  LDL.LU.64 R52, [R1+0xac0] ;  /* 0x000ac00001347983 */ /* 0x000ee20000300a00 */
[----:B------:R-:W-:-:S04]  /*eb10*/  IMAD.WIDE R4, R0, 0x4, R38 ;  /* 0x0000000400047825 */ /* 0x000fc800078e0226 */
[C---:B-1----:R-:W-:Y:S01]  /*eb20*/  IMAD.WIDE R2, R0.reuse, 0x4, R36 ;  /* 0x0000000400027825 */ /* 0x042fe200078e0224 */
[----:B------:R-:W-:Y:S04]  /*eb30*/  STL.64 [R1+0xaf0], R4 ;  /* 0x000af00401007387 */ /* 0x000fe80000100a00 */
[----:B------:R-:W3:Y:S04]  /*eb40*/  LDL.LU.64 R38, [R1+0xca8] ;  /* 0x000ca80001267983 */ /* 0x000ee80000300a00 */
[----:B------:R4:W-:Y:S04]  /*eb50*/  STL.64 [R1+0xcd8], R2 ;  /* 0x000cd80201007387 */ /* 0x0009e80000100a00 */
[----:B------:R-:W3:Y:S04]  /*eb60*/  LDL.LU.64 R50, [R1+0xab8] ;  /* 0x000ab80001327983 */ /* 0x000ee80000300a00 */
[----:B------:R-:W3:Y:S01]  /*eb70*/  LDL.LU.64 R48, [R1+0xca0] ;  /* 0x000ca00001307983 */ /* 0x000ee20000300a00 */
[----:B----4-:R-:W-:-:S05]  /*eb80*/  IMAD.WIDE R2, R0, 0x4, R22 ;  /* 0x0000000400027825 */ /* 0x010fca00078e0216 */
[----:B------:R2:W-:Y:S04]  /*eb90*/  STL.64 [R1+0xae8], R2 ;  /* 0x000ae80201007387 */ /* 0x0005e80000100a00 */
[----:B------:R-:W4:Y:S04]  /*eba0*/  LDL.LU.64 R46, [R1+0xab0] ;  /* 0x000ab000012e7983 */ /* 0x000f280000300a00 */
[----:B------:R-:W4:Y:S01]  /*ebb0*/  LDL.LU.64 R44, [R1+0xc98] ;  /* 0x000c9800012c7983 */ /* 0x000f220000300a00 */
[----:B--2---:R-:W-:-:S03]  /*ebc0*/  IMAD.WIDE R2, R0, 0x4, R18 ;  /* 0x0000000400027825 */ /* 0x004fc600078e0212 */
[----:B------:R-:W2:Y:S04]  /*ebd0*/  LDL.LU.64 R18, [R1+0xaa8] ;  /* 0x000aa80001127983 */ /* 0x000ea80000300a00 */
[----:B------:R1:W-:Y:S04]  /*ebe0*/  STL.64 [R1+0xcd0], R2 ;  /* 0x000cd00201007387 */ /* 0x0003e80000100a00 */
[----:B------:R-:W2:Y:S04]  /*ebf0*/  LDL.LU.64 R36, [R1+0xc90] ;  /* 0x000c900001247983 */ /* 0x000ea80000300a00 */
[----:B------:R-:W2:Y:S01]  /*ec00*/  LDL.LU.64 R22, [R1+0xaa0] ;  /* 0x000aa00001167983 */ /* 0x000ea20000300a00 */
[----:B-1----:R-:W-:-:S05]  /*ec10*/  IMAD.WIDE R2, R0, 0x4, R20 ;  /* 0x0000000400027825 */ /* 0x002fca00078e0214 */
[----:B------:R1:W-:Y:S04]  /*ec20*/  STL.64 [R1+0xae0], R2 ;  /* 0x000ae00201007387 */ /* 0x0003e80000100a00 */
[----:B------:R-:W2:Y:S01]  /*ec30*/  LDL.LU.64 R20, [R1+0xc88] ;  /* 0x000c880001147983 */ /* 0x000ea20000300a00 */
[----:B---3--:R-:W-:-:S03]  /*ec40*/  IMAD.WIDE R30, R0, 0x4, R16 ;  /* 0x00000004001e7825 */ /* 0x008fc600078e0210 */
[----:B------:R-:W3:Y:S01]  /*ec50*/  LDL.LU.64 R16, [R1+0xa98] ;  /* 0x000a980001107983 */ /* 0x000ee20000300a00 */
[----:B------:R-:W-:-:S05]  /*ec60*/  IMAD.WIDE R28, R0, 0x4, R64 ;  /* 0x00000004001c7825 */ /* 0x000fca00078e0240 */
[----:B------:R-:W-:Y:S01]  /*ec70*/  STL.64 [R1+0xcc8], R28 ;  /* 0x000cc81c01007387 */ /* 0x000fe20000100a00 */
[----:B------:R-:W-:-:S03]  /*ec80*/  IMAD.WIDE R82, R0, 0x4, R62 ;  /* 0x0000000400527825 */ /* 0x000fc600078e023e */
[----:B------:R-:W-:Y:S04]  /*ec90*/  STL.64 [R1+0x13b0], R28 ;  /* 0x0013b01c01007387 */ /* 0x000fe80000100a00 */
[----:B------:R-:W-:Y:S01]  /*eca0*/  STL.64 [R1+0xad8], R30 ;  /* 0x000ad81e01007387 */ /* 0x000fe20000100a00 */
[----:B-1----:R-:W-:-:S03]  /*ecb0*/  IMAD.WIDE R2, R0, 0x4, R58 ;  /* 0x0000000400027825 */ /* 0x002fc600078e023a */
[----:B------:R-:W-:Y:S04]  /*ecc0*/  STL.64 [R1+0x13b8], R30 ;  /* 0x0013b81e01007387 */ /* 0x000fe80000100a00 */
[----:B------:R1:W-:Y:S04]  /*ecd0*/  STL.64 [R1+0xcb8], R2 ;  /* 0x000cb80201007387 */ /* 0x0003e80000100a00 */
[----:B------:R-:W-:Y:S01]  /*ece0*/  STL.64 [R1+0xcc0], R82 ;  /* 0x000cc05201007387 */ /* 0x000fe20000100a00 */
[----:B------:R-:W-:-:S03]  /*ecf0*/  IMAD.WIDE R84, R0, 0x4, R60 ;  /* 0x0000000400547825 */ /* 0x000fc600078e023c */
[----:B------:R-:W-:Y:S01]  /*ed00*/  STL.64 [R1+0x13c0], R82 ;  /* 0x0013c05201007387 */ /* 0x000fe20000100a00 */
[----:B-1----:R-:W-:-:S05]  /*ed10*/  IMAD.WIDE R2, R0, 0x4, R56 ;  /* 0x0000000400027825 */ /* 0x002fca00078e0238 */
[----:B------:R1:W-:Y:S04]  /*ed20*/  STL.64 [R1+0xac8], R2 ;  /* 0x000ac80201007387 */ /* 0x0003e80000100a00 */
[----:B------:R-:W3:Y:S04]  /*ed30*/  LDL.LU.64 R62, [R1+0xc80] ;  /* 0x000c8000013e7983 */ /* 0x000ee80000300a00 */
[----:B------:R-:W3:Y:S01]  /*ed40*/  LDL.LU.64 R60, [R1+0xa90] ;  /* 0x000a9000013c7983 */ /* 0x000ee20000300a00 */
[----:B-1----:R-:W-:-:S05]  /*ed50*/  IMAD.WIDE R2, R0, 0x4, R54 ;  /* 0x0000000400027825 */ /* 0x002fca00078e0236 */
[----:B------:R1:W-:Y:S04]  /*ed60*/  STL.64 [R1+0xcb0], R2 ;  /* 0x000cb00201007387 */ /* 0x0003e80000100a00 */
[----:B------:R-:W-:Y:S04]  /*ed70*/  STL.64 [R1+0xad0], R84 ;  /* 0x000ad05401007387 */ /* 0x000fe80000100a00 */
[----:B------:R-:W-:Y:S01]  /*ed80*/  STL.64 [R1+0x13c8], R84 ;  /* 0x0013c85401007387 */ /* 0x000fe20000100a00 */
[----:B------:R-:W-:-:S04]  /*ed90*/  IMAD.WIDE R4, R0, 0x4, R52 ;  /* 0x0000000400047825 */ /* 0x000fc800078e0234 */
[C---:B-1----:R-:W-:Y:S02]  /*eda0*/  IMAD.WIDE R2, R0.reuse, 0x4, R38 ;  /* 0x0000000400027825 */ /* 0x042fe400078e0226 */
[----:B------:R-:W3:Y:S02]  /*edb0*/  LDL.LU.64 R38, [R1+0xc78] ;  /* 0x000c780001267983 */ /* 0x000ee40000300a00 */
[C---:B------:R-:W-:Y:S02]  /*edc0*/  IMAD.WIDE R6, R0.reuse, 0x4, R50 ;  /* 0x0000000400067825 */ /* 0x040fe400078e0232 */
[----:B------:R1:W-:Y:S04]  /*edd0*/  STL.64 [R1+0xac0], R4 ;  /* 0x000ac00401007387 */ /* 0x0003e80000100a00 */
[----:B------:R4:W-:Y:S04]  /*ede0*/  STL.64 [R1+0xca8], R2 ;  /* 0x000ca80201007387 */ /* 0x0009e80000100a00 */
[----:B------:R-:W-:Y:S01]  /*edf0*/  STL.64 [R1+0xab8], R6 ;  /* 0x000ab80601007387 */ /* 0x000fe20000100a00 */
[----:B-1----:R-:W-:-:S03]  /*ee00*/  IMAD.WIDE R4, R0, 0x4, R48 ;  /* 0x0000000400047825 */ /* 0x002fc600078e0230 */
[----:B------:R-:W3:Y:S04]  /*ee10*/  LDL.LU.64 R58, [R1+0xa88] ;  /* 0x000a8800013a7983 */ /* 0x000ee80000300a00 */
[----:B------:R1:W-:Y:S01]  /*ee20*/  STL.64 [R1+0xca0], R4 ;  /* 0x000ca00401007387 */ /* 0x0003e20000100a00 */
[----:B----4-:R-:W-:-:S04]  /*ee30*/  IMAD.WIDE R2, R0, 0x4, R46 ;  /* 0x0000000400027825 */ /* 0x010fc800078e022e */
[C---:B-1----:R-:W-:Y:S01]  /*ee40*/  IMAD.WIDE R4, R0.reuse, 0x4, R44 ;  /* 0x0000000400047825 */ /* 0x042fe200078e022c */
[----:B------:R2:W-:Y:S03]  /*ee50*/  STL.64 [R1+0xab0], R2 ;  /* 0x000ab00201007387 */ /* 0x0005e60000100a00 */
[C---:B--2---:R-:W-:Y:S02]  /*ee60*/  IMAD.WIDE R2, R0.reuse, 0x4, R18 ;  /* 0x0000000400027825 */ /* 0x044fe400078e0212 */
[----:B------:R-:W2:Y:S04]  /*ee70*/  LDL.LU.64 R18, [R1+0xc70] ;  /* 0x000c700001127983 */ /* 0x000ea80000300a00 */
[----:B------:R-:W-:Y:S04]  /*ee80*/  STL.64 [R1+0xc98], R4 ;  /* 0x000c980401007387 */ /* 0x000fe80000100a00 */
[----:B------:R1:W-:Y:S04]  /*ee90*/  STL.64 [R1+0xaa8], R2 ;  /* 0x000aa80201007387 */ /* 0x0003e80000100a00 */
[----:B------:R-:W4:Y:S04]  /*eea0*/  LDL.LU.64 R56, [R1+0xa80] ;  /* 0x000a800001387983 */ /* 0x000f280000300a00 */
[----:B------:R-:W4:Y:S04]  /*eeb0*/  LDL.LU.64 R54, [R1+0xc68] ;  /* 0x000c680001367983 */ /* 0x000f280000300a00 */
[----:B------:R-:W4:Y:S01]  /*eec0*/  LDL.LU.64 R52, [R1+0xa78] ;  /* 0x000a780001347983 */ /* 0x000f220000300a00 */
[----:B---3--:R-:W-:-:S03]  /*eed0*/  IMAD.WIDE R34, R0, 0x4, R16 ;  /* 0x0000000400227825 */ /* 0x008fc600078e0210 */
[----:B------:R-:W3:Y:S04]  /*eee0*/  LDL.LU.64 R16, [R1+0xc60] ;  /* 0x000c600001107983 */ /* 0x000ee80000300a00 */
[----:B------:R-:W3:Y:S01]  /*eef0*/  LDL.LU.64 R50, [R1+0xa70] ;  /* 0x000a700001327983 */ /* 0x000ee20000300a00 */
[----:B------:R-:W-:-:S03]  /*ef00*/  IMAD.WIDE R84, R0, 0x4, R36 ;  /* 0x0000000400547825 */ /* 0x000fc600078e0224 */
[----:B------:R-:W3:Y:S01]  /*ef10*/  LDL.LU.64 R48, [R1+0xc58] ;  /* 0x000c580001307983 */ /* 0x000ee20000300a00 */
[----:B------:R-:W-:-:S03]  /*ef20*/  IMAD.WIDE R82, R0, 0x4, R22 ;  /* 0x0000000400527825 */ /* 0x000fc600078e0216 */
[----:B------:R-:W3:Y:S01]  /*ef30*/  LDL.LU.64 R36, [R1+0xa68] ;  /* 0x000a680001247983 */ /* 0x000ee20000300a00 */
[----:B------:R-:W-:-:S03]  /*ef40*/  IMAD.WIDE R32, R0, 0x4, R20 ;  /* 0x0000000400207825 */ /* 0x000fc600078e0214 */
[----:B------:R-:W3:Y:S04]  /*ef50*/  LDL.LU.64 R46, [R1+0xc50] ;  /* 0x000c5000012e7983 */ /* 0x000ee80000300a00 */
[----:B------:R-:W3:Y:S04]  /*ef60*/  LDL.LU.64 R44, [R1+0xa60] ;  /* 0x000a6000012c7983 */ /* 0x000ee80000300a00 */
[----:B------:R-:W3:Y:S04]  /*ef70*/  LDL.LU.64 R22, [R1+0xc48] ;  /* 0x000c480001167983 */ /* 0x000ee80000300a00 */
[----:B------:R-:W3:Y:S04]  /*ef80*/  LDL.LU.64 R20, [R1+0xa58] ;  /* 0x000a580001147983 */ /* 0x000ee80000300a00 */
[----:B------:R-:W-:Y:S04]  /*ef90*/  STL.64 [R1+0xc90], R84 ;  /* 0x000c905401007387 */ /* 0x000fe80000100a00 */
[----:B------:R-:W-:Y:S04]  /*efa0*/  STL.64 [R1+0x13d0], R84 ;  /* 0x0013d05401007387 */ /* 0x000fe80000100a00 */
[----:B------:R-:W-:Y:S04]  /*efb0*/  STL.64 [R1+0xaa0], R82 ;  /* 0x000aa05201007387 */ /* 0x000fe80000100a00 */
[----:B------:R-:W-:Y:S04]  /*efc0*/  STL.64 [R1+0x13d8], R82 ;  /* 0x0013d85201007387 */ /* 0x000fe80000100a00 */
[----:B------:R-:W-:Y:S01]  /*efd0*/  STL.64 [R1+0xc88], R32 ;  /* 0x000c882001007387 */ /* 0x000fe20000100a00 */
[----:B------:R-:W-:-:S03]  /*efe0*/  IMAD.WIDE R86, R0, 0x4, R62 ;  /* 0x0000000400567825 */ /* 0x000fc600078e023e */
[----:B------:R-:W-:Y:S01]  /*eff0*/  STL.64 [R1+0x13e0], R32 ;  /* 0x0013e02001007387 */ /* 0x000fe20000100a00 */
[----:B------:R-:W-:-:S04]  /*f000*/  IMAD.WIDE R88, R0, 0x4, R60 ;  /* 0x0000000400587825 */ /* 0x000fc800078e023c */
[C---:B-1----:R-:W-:Y:S02]  /*f010*/  IMAD.WIDE R2, R0.reuse, 0x4, R38 ;  /* 0x0000000400027825 */ /* 0x042fe400078e0226 */
[----:B------:R-:W3:Y:S04]  /*f020*/  LDL.LU.64 R38, [R1+0xc40] ;  /* 0x000c400001267983 */ /* 0x000ee80000300a00 */
[----:B------:R-:W-:Y:S04]  /*f030*/  STL.64 [R1+0xce8], R34 ;  /* 0x000ce82201007387 */ /* 0x000fe80000100a00 */
[----:B------:R1:W-:Y:S04]  /*f040*/  STL.64 [R1+0xc78], R2 ;  /* 0x000c780201007387 */ /* 0x0003e80000100a00 */
[----:B------:R-:W-:Y:S04]  /*f050*/  STL.64 [R1+0x13e8], R34 ;  /* 0x0013e82201007387 */ /* 0x000fe80000100a00 */
[----:B------:R-:W-:Y:S01]  /*f060*/  STL.64 [R1+0xc80], R86 ;  /* 0x000c805601007387 */ /* 0x000fe20000100a00 */
[----:B-1----:R-:W-:-:S03]  /*f070*/  IMAD.WIDE R2, R0, 0x4, R58 ;  /* 0x0000000400027825 */ /* 0x002fc600078e023a */
[----:B------:R-:W-:Y:S04]  /*f080*/  STL.64 [R1+0x13f0], R86 ;  /* 0x0013f05601007387 */ /* 0x000fe80000100a00 */
[----:B------:R2:W-:Y:S02]  /*f090*/  STL.64 [R1+0xcf8], R2 ;  /* 0x000cf80201007387 */ /* 0x0005e40000100a00 */
[C---:B--2---:R-:W-:Y:S02]  /*f0a0*/  IMAD.WIDE R2, R0.reuse, 0x4, R18 ;  /* 0x0000000400027825 */ /* 0x044fe400078e0212 */
[----:B------:R-:W2:Y:S04]  /*f0b0*/  LDL.LU.64 R18, [R1+0xa50] ;  /* 0x000a500001127983 */ /* 0x000ea80000300a00 */
[----:B------:R-:W-:Y:S04]  /*f0c0*/  STL.64 [R1+0xcf0], R88 ;  /* 0x000cf05801007387 */ /* 0x000fe80000100a00 */
[----:B------:R1:W-:Y:S01]  /*f0d0*/  STL.64 [R1+0xc70], R2 ;  /* 0x000c700201007387 */ /* 0x0003e20000100a00 */
[----:B----4-:R-:W-:-:S03]  /*f0e0*/  IMAD.WIDE R4, R0, 0x4, R56 ;  /* 0x0000000400047825 */ /* 0x010fc600078e0238 */
[----:B------:R-:W-:Y:S04]  /*f0f0*/  STL.64 [R1+0x13f8], R88 ;  /* 0x0013f85801007387 */ /* 0x000fe80000100a00 */
[----:B------:R-:W4:Y:S01]  /*f100*/  LDL.LU.64 R58, [R1+0xc38] ;  /* 0x000c3800013a7983 */ /* 0x000f220000300a00 */
[----:B-1----:R-:W-:-:S03]  /*f110*/  IMAD.WIDE R2, R0, 0x4, R54 ;  /* 0x0000000400027825 */ /* 0x002fc600078e0236 */
[----:B------:R-:W-:Y:S04]  /*f120*/  STL.64 [R1+0xd00], R4 ;  /* 0x000d000401007387 */ /* 0x000fe80000100a00 */
[----:B------:R3:W-:Y:S02]  /*f130*/  STL.64 [R1+0xc68], R2 ;  /* 0x000c680201007387 */ /* 0x0007e40000100a00 */
[C---:B---3--:R-:W-:Y:S02]  /*f140*/  IMAD.WIDE R2, R0.reuse, 0x4, R16 ;  /* 0x0000000400027825 */ /* 0x048fe400078e0210 */
[----:B------:R-:W3:Y:S02]  /*f150*/  LDL.LU.64 R16, [R1+0xa48] ;  /* 0x000a480001107983 */ /* 0x000ee40000300a00 */
[----:B------:R-:W-:-:S04]  /*f160*/  IMAD.WIDE R4, R0, 0x4, R52 ;  /* 0x0000000400047825 */ /* 0x000fc800078e0234 */
[C---:B------:R-:W-:Y:S01]  /*f170*/  IMAD.WIDE R6, R0.reuse, 0x4, R50 ;  /* 0x0000000400067825 */ /* 0x040fe200078e0232 */
[----:B------:R1:W-:Y:S04]  /*f180*/  STL.64 [R1+0xd08], R4 ;  /* 0x000d080401007387 */ /* 0x0003e80000100a00 */
[----:B------:R1:W-:Y:S04]  /*f190*/  STL.64 [R1+0xc60], R2 ;  /* 0x000c600201007387 */ /* 0x0003e80000100a00 */
[----:B------:R-:W-:Y:S01]  /*f1a0*/  STL.64 [R1+0xd10], R6 ;  /* 0x000d100601007387 */ /* 0x000fe20000100a00 */
[----:B-1----:R-:W-:-:S04]  /*f1b0*/  IMAD.WIDE R4, R0, 0x4, R48 ;  /* 0x0000000400047825 */ /* 0x002fc800078e0230 */
[C---:B------:R-:W-:Y:S02]  /*f1c0*/  IMAD.WIDE R2, R0.reuse, 0x4, R36 ;  /* 0x0000000400027825 */ /* 0x040fe400078e0224 */
[----:B------:R-:W3:Y:S02]  /*f1d0*/  LDL.LU.64 R36, [R1+0xc30] ;  /* 0x000c300001247983 */ /* 0x000ee40000300a00 */
[C---:B------:R-:W-:Y:S02]  /*f1e0*/  IMAD.WIDE R40, R0.reuse, 0x4, R22 ;  /* 0x0000000400287825 */ /* 0x040fe400078e0216 */
[----:B------:R-:W-:Y:S04]  /*f1f0*/  STL.64 [R1+0xc58], R4 ;  /* 0x000c580401007387 */ /* 0x000fe80000100a00 */
[----:B------:R4:W-:Y:S04]  /*f200*/  STL.64 [R1+0xd18], R2 ;  /* 0x000d180201007387 */ /* 0x0009e80000100a00 */
[----:B------:R-:W3:Y:S04]  /*f210*/  LDL.LU.64 R22, [R1+0xa40] ;  /* 0x000a400001167983 */ /* 0x000ee80000300a00 */
[----:B------:R-:W3:Y:S01]  /*f220*/  LDL.LU.64 R56, [R1+0xc28] ;  /* 0x000c280001387983 */ /* 0x000ee20000300a00 */
[----:B------:R-:W-:-:S03]  /*f230*/  IMAD.WIDE R30, R0, 0x4, R46 ;  /* 0x00000004001e7825 */ /* 0x000fc600078e022e */
[----:B------:R-:W3:Y:S01]  /*f240*/  LDL.LU.64 R54, [R1+0xa38] ;  /* 0x000a380001367983 */ /* 0x000ee20000300a00 */
[----:B------:R-:W-:-:S03]  /*f250*/  IMAD.WIDE R42, R0, 0x4, R20 ;  /* 0x00000004002a7825 */ /* 0x000fc600078e0214 */
[----:B------:R-:W3:Y:S04]  /*f260*/  LDL.LU.64 R52, [R1+0xc20] ;  /* 0x000c200001347983 */ /* 0x000ee80000300a00 */
[----:B------:R-:W3:Y:S04]  /*f270*/  LDL.LU.64 R50, [R1+0xa30] ;  /* 0x000a300001327983 */ /* 0x000ee80000300a00 */
[----:B------:R-:W3:Y:S01]  /*f280*/  LDL.LU.64 R20, [R1+0xc18] ;  /* 0x000c180001147983 */ /* 0x000ee20000300a00 */
[----:B------:R-:W-:-:S03]  /*f290*/  IMAD.WIDE R28, R0, 0x4, R44 ;  /* 0x00000004001c7825 */ /* 0x000fc600078e022c */
[----:B------:R-:W-:Y:S04]  /*f2a0*/  STL.64 [R1+0xc50], R30 ;  /* 0x000c501e01007387 */ /* 0x000fe80000100a00 */
[----:B------:R-:W-:Y:S04]  /*f2b0*/  STL.64 [R1+0x1400], R30 ;  /* 0x0014001e01007387 */ /* 0x000fe80000100a00 */
[----:B------:R-:W3:Y:S04]  /*f2c0*/  LDL.LU.64 R48, [R1+0xa28] ;  /* 0x000a280001307983 */ /* 0x000ee80000300a00 */
[----:B------:R-:W3:Y:S04]  /*f2d0*/  LDL.LU.64 R46, [R1+0xc10] ;  /* 0x000c1000012e7983 */ /* 0x000ee80000300a00 */
[----:B------:R-:W3:Y:S01]  /*f2e0*/  LDL.LU.64 R44, [R1+0xa20] ;  /* 0x000a2000012c7983 */ /* 0x000ee20000300a00 */
[----:B------:R-:W-:-:S03]  /*f2f0*/  IMAD.WIDE R98, R0, 0x4, R38 ;  /* 0x0000000400627825 */ /* 0x000fc600078e0226 */
[----:B------:R-:W3:Y:S04]  /*f300*/  LDL.LU.64 R38, [R1+0xc08] ;  /* 0x000c080001267983 */ /* 0x000ee80000300a00 */
[----:B------:R-:W-:Y:S04]  /*f310*/  STL.64 [R1+0xd20], R28 ;  /* 0x000d201c01007387 */ /* 0x000fe80000100a00 */
[----:B------:R-:W-:Y:S01]  /*f320*/  STL.64 [R1+0x1408], R28 ;  /* 0x0014081c01007387 */ /* 0x000fe20000100a00 */
[----:B--2---:R-:W-:-:S03]  /*f330*/  IMAD.WIDE R100, R0, 0x4, R18 ;  /* 0x0000000400647825 */ /* 0x004fc600078e0212 */
[----:B------:R-:W2:Y:S04]  /*f340*/  LDL.LU.64 R18, [R1+0xa18] ;  /* 0x000a180001127983 */ /* 0x000ea80000300a00 */
[----:B------:R-:W-:Y:S04]  /*f350*/  STL.64 [R1+0xc48], R40 ;  /* 0x000c482801007387 */ /* 0x000fe80000100a00 */
[----:B------:R-:W-:Y:S01]  /*f360*/  STL.64 [R1+0x1410], R40 ;  /* 0x0014102801007387 */ /* 0x000fe20000100a00 */
[----:B----4-:R-:W-:-:S03]  /*f370*/  IMAD.WIDE R2, R0, 0x4, R58 ;  /* 0x0000000400027825 */ /* 0x010fc600078e023a */
[----:B------:R-:W-:Y:S04]  /*f380*/  STL.64 [R1+0xd28], R42 ;  /* 0x000d282a01007387 */ /* 0x000fe80000100a00 */
[----:B------:R-:W-:Y:S04]  /*f390*/  STL.64 [R1+0x1418], R42 ;  /* 0x0014182a01007387 */ /* 0x000fe80000100a00 */
[----:B------:R1:W-:Y:S01]  /*f3a0*/  STL.64 [R1+0xc38], R2 ;  /* 0x000c380201007387 */ /* 0x0003e20000100a00 */
[----:B---3--:R-:W-:-:S03]  /*f3b0*/  IMAD.WIDE R84, R0, 0x4, R16 ;  /* 0x0000000400547825 */ /* 0x008fc600078e0210 */
[----:B------:R-:W3:Y:S04]  /*f3c0*/  LDL.LU.64 R16, [R1+0xc00] ;  /* 0x000c000001107983 */ /* 0x000ee80000300a00 */
[----:B------:R-:W-:Y:S04]  /*f3d0*/  STL.64 [R1+0xc40], R98 ;  /* 0x000c406201007387 */ /* 0x000fe80000100a00 */
[----:B------:R-:W-:Y:S01]  /*f3e0*/  STL.64 [R1+0x1420], R98 ;  /* 0x0014206201007387 */ /* 0x000fe20000100a00 */
[----:B-1----:R-:W-:-:S03]  /*f3f0*/  IMAD.WIDE R2, R0, 0x4, R36 ;  /* 0x0000000400027825 */ /* 0x002fc600078e0224 */
[----:B------:R-:W4:Y:S04]  /*f400*/  LDL.LU.64 R36, [R1+0xa10] ;  /* 0x000a100001247983 */ /* 0x000f280000300a00 */
[----:B------:R-:W-:Y:S04]  /*f410*/  STL.64 [R1+0xd38], R84 ;  /* 0x000d385401007387 */ /* 0x000fe80000100a00 */
[----:B------:R1:W-:Y:S01]  /*f420*/  STL.64 [R1+0xc30], R2 ;  /* 0x000c300201007387 */ /* 0x0003e20000100a00 */
[----:B------:R-:W-:-:S03]  /*f430*/  IMAD.WIDE R4, R0, 0x4, R22 ;  /* 0x0000000400047825 */ /* 0x000fc600078e0216 */
[----:B------:R-:W-:Y:S04]  /*f440*/  STL.64 [R1+0x1538], R84 ;  /* 0x0015385401007387 */ /* 0x000fe80000100a00 */
[----:B------:R-:W-:Y:S01]  /*f450*/  STL.64 [R1+0xd30], R100 ;  /* 0x000d306401007387 */ /* 0x000fe20000100a00 */
[----:B-1----:R-:W-:-:S03]  /*f460*/  IMAD.WIDE R2, R0, 0x4, R56 ;  /* 0x0000000400027825 */ /* 0x002fc600078e0238 */
[----:B------:R1:W-:Y:S01]  /*f470*/  STL.64 [R1+0x1428], R100 ;  /* 0x0014286401007387 */ /* 0x0003e20000100a00 */
[----:B------:R-:W-:-:S03]  /*f480*/  IMAD.WIDE R6, R0, 0x4, R54 ;  /* 0x0000000400067825 */ /* 0x000fc600078e0236 */
[----:B------:R-:W4:Y:S04]  /*f490*/  LDL.LU.64 R22, [R1+0xbf8] ;  /* 0x000bf80001167983 */ /* 0x000f280000300a00 */
[----:B------:R1:W-:Y:S04]  /*f4a0*/  STL.64 [R1+0xfc0], R4 ;  /* 0x000fc00401007387 */ /* 0x0003e80000100a00 */
[----:B------:R1:W-:Y:S02]  /*f4b0*/  STL.64 [R1+0xc28], R2 ;  /* 0x000c280201007387 */ /* 0x0003e40000100a00 */
[----:B-1----:R-:W-:-:S02]  /*f4c0*/  IMAD.WIDE R100, R0, 0x4, R20 ;  /* 0x0000000400647825 */ /* 0x002fc400078e0214 */
[----:B------:R-:W-:Y:S02]  /*f4d0*/  STL.64 [R1+0xfe8], R6 ;  /* 0x000fe80601007387 */ /* 0x000fe40000100a00 */
[----:B------:R-:W-:-:S04]  /*f4e0*/  IMAD.WIDE R4, R0, 0x4, R52 ;  /* 0x0000000400047825 */ /* 0x000fc800078e0234 */
[C---:B------:R-:W-:Y:S01]  /*f4f0*/  IMAD.WIDE R2, R0.reuse, 0x4, R50 ;  /* 0x0000000400027825 */ /* 0x040fe200078e0232 */
[----:B------:R-:W-:Y:S04]  /*f500*/  STL.64 [R1+0xc20], R4 ;  /* 0x000c200401007387 */ /* 0x000fe80000100a00 */
[----:B------:R-:W4:Y:S01]  /*f510*/  LDL.LU.64 R20, [R1+0xa08] ;  /* 0x000a080001147983 */ /* 0x000f220000300a00 */
[----:B------:R-:W-:-:S03]  /*f520*/  IMAD.WIDE R98, R0, 0x4, R48 ;  /* 0x0000000400627825 */ /* 0x000fc600078e0230 */
[----:B------:R1:W-:Y:S01]  /*f530*/  STL.64 [R1+0xff0], R2 ;  /* 0x000ff00201007387 */ /* 0x0003e20000100a00 */
[----:B------:R-:W-:-:S03]  /*f540*/  IMAD.WIDE R232, R0, 0x4, R44 ;  /* 0x0000000400e87825 */ /* 0x000fc600078e022c */
[----:B------:R-:W-:Y:S04]  /*f550*/  STL.64 [R1+0xc18], R100 ;  /* 0x000c186401007387 */ /* 0x000fe80000100a00 */
[----:B------:R-:W-:Y:S04]  /*f560*/  STL.64 [R1+0x1430], R100 ;  /* 0x0014306401007387 */ /* 0x000fe80000100a00 */
[----:B------:R-:W1:Y:S01]  /*f570*/  LDL.LU.64 R44, [R1+0xbf0] ;  /* 0x000bf000012c7983 */ /* 0x000e620000300a00 */
[----:B------:R-:W-:-:S03]  /*f580*/  IMAD.WIDE R248, R0, 0x4, R46 ;  /* 0x0000000400f87825 */ /* 0x000fc600078e022e */
[----:B------:R-:W-:Y:S04]  /*f590*/  STL.64 [R1+0xff8], R98 ;  /* 0x000ff86201007387 */ /* 0x000fe80000100a00 */
[----:B------:R-:W-:Y:S04]  /*f5a0*/  STL.64 [R1+0x1438], R98 ;  /* 0x0014386201007387 */ /* 0x000fe80000100a00 */
[----:B------:R-:W4:Y:S04]  /*f5b0*/  LDL.LU.64 R54, [R1+0xa00] ;  /* 0x000a000001367983 */ /* 0x000f280000300a00 */
[----:B------:R-:W4:Y:S01]  /*f5c0*/  LDL.LU.64 R52, [R1+0xbe8] ;  /* 0x000be80001347983 */ /* 0x000f220000300a00 */
[----:B--2---:R-:W-:-:S03]  /*f5d0*/  IMAD.WIDE R90, R0, 0x4, R18 ;  /* 0x00000004005a7825 */ /* 0x004fc600078e0212 */
[----:B------:R-:W2:Y:S04]  /*f5e0*/  LDL.LU.64 R18, [R1+0x9f8] ;  /* 0x0009f80001127983 */ /* 0x000ea80000300a00 */
[----:B------:R-:W-:Y:S04]  /*f5f0*/  STL.64 [R1+0xc10], R248 ;  /* 0x000c10f801007387 */ /* 0x000fe80000100a00 */
[----:B------:R-:W-:Y:S04]  /*f600*/  STL.64 [R1+0x1440], R248 ;  /* 0x001440f801007387 */ /* 0x000fe80000100a00 */
[----:B------:R-:W2:Y:S01]  /*f610*/  LDL.LU.64 R50, [R1+0xbe0] ;  /* 0x000be00001327983 */ /* 0x000ea20000300a00 */
[----:B---3--:R-:W-:-:S03]  /*f620*/  IMAD.WIDE R102, R0, 0x4, R16 ;  /* 0x0000000400667825 */ /* 0x008fc600078e0210 */
[----:B------:R-:W3:Y:S01]  /*f630*/  LDL.LU.64 R16, [R1+0x9f0] ;  /* 0x0009f00001107983 */ /* 0x000ee20000300a00 */
[----:B------:R-:W-:-:S03]  /*f640*/  IMAD.WIDE R80, R0, 0x4, R38 ;  /* 0x0000000400507825 */ /* 0x000fc600078e0226 */
[----:B------:R-:W-:Y:S04]  /*f650*/  STL.64 [R1+0x1000], R232 ;  /* 0x001000e801007387 */ /* 0x000fe80000100a00 */
[----:B------:R-:W-:Y:S04]  /*f660*/  STL.64 [R1+0x1448], R232 ;  /* 0x001448e801007387 */ /* 0x000fe80000100a00 */
[----:B------:R-:W3:Y:S04]  /*f670*/  LDL.LU.64 R38, [R1+0xbd8] ;  /* 0x000bd80001267983 */ /* 0x000ee80000300a00 */
[----:B------:R-:W-:Y:S04]  /*f680*/  STL.64 [R1+0xc08], R80 ;  /* 0x000c085001007387 */ /* 0x000fe80000100a00 */
[----:B------:R-:W-:Y:S01]  /*f690*/  STL.64 [R1+0x1450], R80 ;  /* 0x0014505001007387 */ /* 0x000fe20000100a00 */
[----:B----4-:R-:W-:-:S03]  /*f6a0*/  IMAD.WIDE R104, R0, 0x4, R36 ;  /* 0x0000000400687825 */ /* 0x010fc600078e0224 */
[----:B------:R-:W4:Y:S04]  /*f6b0*/  LDL.LU.64 R48, [R1+0x9e8] ;  /* 0x0009e80001307983 */ /* 0x000f280000300a00 */
[----:B------:R-:W4:Y:S04]  /*f6c0*/  LDL.LU.64 R46, [R1+0xbd0] ;  /* 0x000bd000012e7983 */ /* 0x000f280000300a00 */
[----:B------:R-:W4:Y:S04]  /*f6d0*/  LDL.LU.64 R36, [R1+0x9e0] ;  /* 0x0009e00001247983 */ /* 0x000f280000300a00 */
[----:B------:R-:W-:Y:S04]  /*f6e0*/  STL.64 [R1+0x1008], R90 ;  /* 0x0010085a01007387 */ /* 0x000fe80000100a00 */
[----:B------:R-:W-:Y:S01]  /*f6f0*/  STL.64 [R1+0x1458], R90 ;  /* 0x0014585a01007387 */ /* 0x000fe20000100a00 */
[----:B------:R-:W-:-:S03]  /*f700*/  IMAD.WIDE R82, R0, 0x4, R22 ;  /* 0x0000000400527825 */ /* 0x000fc600078e0216 */
[----:B------:R-:W4:Y:S01]  /*f710*/  LDL.LU.64 R22, [R1+0xbc8] ;  /* 0x000bc80001167983 */ /* 0x000f220000300a00 */
[----:B------:R-:W-:-:S03]  /*f720*/  IMAD.WIDE R34, R0, 0x4, R20 ;  /* 0x0000000400227825 */ /* 0x000fc600078e0214 */
[----:B------:R-:W4:Y:S04]  /*f730*/  LDL.LU.64 R20, [R1+0x9d8] ;  /* 0x0009d80001147983 */ /* 0x000f280000300a00 */
[----:B------:R-:W-:Y:S04]  /*f740*/  STL.64 [R1+0xbf8], R82 ;  /* 0x000bf85201007387 */ /* 0x000fe80000100a00 */
[----:B------:R-:W-:Y:S04]  /*f750*/  STL.64 [R1+0x1540], R82 ;  /* 0x0015405201007387 */ /* 0x000fe80000100a00 */
[----:B------:R-:W-:Y:S01]  /*f760*/  STL.64 [R1+0xc00], R102 ;  /* 0x000c006601007387 */ /* 0x000fe20000100a00 */
[----:B-1----:R-:W-:-:S03]  /*f770*/  IMAD.WIDE R2, R0, 0x4, R44 ;  /* 0x0000000400027825 */ /* 0x002fc600078e022c */
[----:B------:R-:W-:Y:S04]  /*f780*/  STL.64 [R1+0x1460], R102 ;  /* 0x0014606601007387 */ /* 0x000fe80000100a00 */
[----:B------:R-:W4:Y:S04]  /*f790*/  LDL.LU.64 R44, [R1+0xbc0] ;  /* 0x000bc000012c7983 */ /* 0x000f280000300a00 */
[----:B------:R-:W-:Y:S04]  /*f7a0*/  STL.64 [R1+0x1018], R34 ;  /* 0x0010182201007387 */ /* 0x000fe80000100a00 */
[----:B------:R1:W-:Y:S04]  /*f7b0*/  STL.64 [R1+0xbf0], R2 ;  /* 0x000bf00201007387 */ /* 0x0003e80000100a00 */
[----:B------:R-:W-:Y:S04]  /*f7c0*/  STL.64 [R1+0x1548], R34 ;  /* 0x0015482201007387 */ /* 0x000fe80000100a00 */
[----:B------:R-:W-:Y:S01]  /*f7d0*/  STL.64 [R1+0x1010], R104 ;  /* 0x0010106801007387 */ /* 0x000fe20000100a00 */
[----:B-1----:R-:W-:-:S03]  /*f7e0*/  IMAD.WIDE R2, R0, 0x4, R54 ;  /* 0x0000000400027825 */ /* 0x002fc600078e0236 */
[----:B------:R-:W-:Y:S04]  /*f7f0*/  STL.64 [R1+0x1468], R104 ;  /* 0x0014686801007387 */ /* 0x000fe80000100a00 */
[----:B------:R3:W-:Y:S01]  /*f800*/  STL.64 [R1+0x1020], R2 ;  /* 0x0010200201007387 */ /* 0x0007e20000100a00 */
[----:B--2---:R-:W-:-:S03]  /*f810*/  IMAD.WIDE R102, R0, 0x4, R18 ;  /* 0x0000000400667825 */ /* 0x004fc600078e0212 */
[----:B------:R-:W2:Y:S01]  /*f820*/  LDL.LU.64 R18, [R1+0x9d0] ;  /* 0x0009d00001127983 */ /* 0x000ea20000300a00 */
[----:B---3--:R-:W-:-:S03]  /*f830*/  IMAD.WIDE R2, R0, 0x4, R16 ;  /* 0x0000000400027825 */ /* 0x008fc600078e0210 */
[----:B------:R-:W3:Y:S01]  /*f840*/  LDL.LU.64 R16, [R1+0xbb8] ;  /* 0x000bb80001107983 */ /* 0x000ee20000300a00 */
[----:B------:R-:W-:-:S04]  /*f850*/  IMAD.WIDE R4, R0, 0x4, R50 ;  /* 0x0000000400047825 */ /* 0x000fc800078e0232 */
[C---:B------:R-:W-:Y:S01]  /*f860*/  IMAD.WIDE R104, R0.reuse, 0x4, R52 ;  /* 0x0000000400687825 */ /* 0x040fe200078e0234 */
[----:B------:R-:W-:Y:S04]  /*f870*/  STL.64 [R1+0x1030], R4 ;  /* 0x0010300401007387 */ /* 0x000fe80000100a00 */
[----:B------:R-:W-:Y:S01]  /*f880*/  STL.64 [R1+0xbe8], R104 ;  /* 0x000be86801007387 */ /* 0x000fe20000100a00 */
[----:B------:R-:W-:-:S03]  /*f890*/  IMAD.WIDE R42, R0, 0x4, R38 ;  /* 0x00000004002a7825 */ /* 0x000fc600078e0226 */
[----:B------:R1:W-:Y:S04]  /*f8a0*/  STL.64 [R1+0x1038], R2 ;  /* 0x0010380201007387 */ /* 0x0003e80000100a00 */
[----:B------:R-:W-:Y:S04]  /*f8b0*/  STL.64 [R1+0x14e0], R104 ;  /* 0x0014e06801007387 */ /* 0x000fe80000100a00 */
[----:B------:R-:W1:Y:S01]  /*f8c0*/  LDL.LU.64 R38, [R1+0x9c8] ;  /* 0x0009c80001267983 */ /* 0x000e620000300a00 */
[----:B----4-:R-:W-:-:S03]  /*f8d0*/  IMAD.WIDE R40, R0, 0x4, R48 ;  /* 0x0000000400287825 */ /* 0x010fc600078e0230 */
[----:B------:R-:W-:Y:S01]  /*f8e0*/  STL.64 [R1+0x1028], R102 ;  /* 0x0010286601007387 */ /* 0x000fe20000100a00 */
[----:B------:R-:W-:-:S03]  /*f8f0*/  IMAD.WIDE R24, R0, 0x4, R36 ;  /* 0x0000000400187825 */ /* 0x000fc600078e0224 */
[----:B------:R4:W-:Y:S04]  /*f900*/  STL.64 [R1+0x14e8], R102 ;  /* 0x0014e86601007387 */ /* 0x0009e80000100a00 */
[----:B------:R-:W4:Y:S04]  /*f910*/  LDL.LU.64 R36, [R1+0xbb0] ;  /* 0x000bb00001247983 */ /* 0x000f280000300a00 */
[----:B------:R-:W-:Y:S01]  /*f920*/  STL.64 [R1+0x1040], R42 ;  /* 0x0010402a01007387 */ /* 0x000fe20000100a00 */
[----:B------:R-:W-:-:S03]  /*f930*/  IMAD.WIDE R26, R0, 0x4, R46 ;  /* 0x00000004001a7825 */ /* 0x000fc600078e022e */
[----:B------:R-:W-:Y:S04]  /*f940*/  STL [R1+0x1470], R43 ;  /* 0x0014702b01007387 */ /* 0x000fe80000100800 */
[----:B------:R-:W-:Y:S01]  /*f950*/  STL [R1+0x14f0], R42 ;  /* 0x0014f02a01007387 */ /* 0x000fe20000100800 */
[----:B------:R-:W-:-:S03]  /*f960*/  IMAD.WIDE R92, R0, 0x4, R22 ;  /* 0x00000004005c7825 */ /* 0x000fc600078e0216 */
[----:B------:R-:W4:Y:S04]  /*f970*/  LDL.LU.64 R22, [R1+0x9c0] ;  /* 0x0009c00001167983 */ /* 0x000f280000300a00 */
[----:B------:R-:W-:Y:S04]  /*f980*/  STL.64 [R1+0x1048], R40 ;  /* 0x0010482801007387 */ /* 0x000fe80000100a00 */
[----:B------:R-:W-:Y:S04]  /*f990*/  STL.64 [R1+0x1478], R40 ;  /* 0x0014782801007387 */ /* 0x000fe80000100a00 */
[----:B------:R-:W4:Y:S04]  /*f9a0*/  LDL.LU.64 R50, [R1+0xba8] ;  /* 0x000ba80001327983 */ /* 0x000f280000300a00 */
[----:B------:R-:W4:Y:S01]  /*f9b0*/  LDL.LU.64 R48, [R1+0x9b8] ;  /* 0x0009b80001307983 */ /* 0x000f220000300a00 */
[----:B------:R-:W-:-:S03]  /*f9c0*/  IMAD.WIDE R94, R0, 0x4, R20 ;  /* 0x00000004005e7825 */ /* 0x000fc600078e0214 */
[----:B------:R-:W4:Y:S04]  /*f9d0*/  LDL.LU.64 R20, [R1+0xba0] ;  /* 0x000ba00001147983 */ /* 0x000f280000300a00 */
[----:B------:R-:W-:Y:S04]  /*f9e0*/  STL.64 [R1+0x1050], R26 ;  /* 0x0010501a01007387 */ /* 0x000fe80000100a00 */
[----:B------:R-:W-:Y:S04]  /*f9f0*/  STL.64 [R1+0x1480], R26 ;  /* 0x0014801a01007387 */ /* 0x000fe80000100a00 */
[----:B------:R-:W4:Y:S04]  /*fa00*/  LDL.LU.64 R46, [R1+0x9b0] ;  /* 0x0009b000012e7983 */ /* 0x000f280000300a00 */
[----:B------:R-:W-:Y:S04]  /*fa10*/  STL.64 [R1+0x1058], R24 ;  /* 0x0010581801007387 */ /* 0x000fe80000100a00 */
[----:B------:R-:W-:Y:S01]  /*fa20*/  STL.64 [R1+0x1488], R24 ;  /* 0x0014881801007387 */ /* 0x000fe20000100a00 */
[----:B--2---:R-:W-:-:S03]  /*fa30*/  IMAD.WIDE R240, R0, 0x4, R18 ;  /* 0x0000000400f07825 */ /* 0x004fc600078e0212 */
[----:B------:R-:W2:Y:S04]  /*fa40*/  LDL.LU.64 R18, [R1+0xb98] ;  /* 0x000b980001127983 */ /* 0x000ea80000300a00 */
[----:B------:R-:W-:Y:S04]  /*fa50*/  STL.64 [R1+0x1060], R92 ;  /* 0x0010605c01007387 */ /* 0x000fe80000100a00 */
[----:B------:R1:W-:Y:S01]  /*fa60*/  STL.64 [R1+0x1490], R92 ;  /* 0x0014905c01007387 */ /* 0x0003e20000100a00 */
[----:B---3--:R-:W-:-:S03]  /*fa70*/  IMAD.WIDE R32, R0, 0x4, R16 ;  /* 0x0000000400207825 */ /* 0x008fc600078e0210 */
[----:B------:R-:W3:Y:S01]  /*fa80*/  LDL.LU.64 R16, [R1+0x9a8] ;  /* 0x0009a80001107983 */ /* 0x000ee20000300a00 */
[----:B------:R-:W-:-:S03]  /*fa90*/  IMAD.WIDE R234, R0, 0x4, R44 ;  /* 0x0000000400ea7825 */ /* 0x000fc600078e022c */
[----:B------:R-:W-:Y:S04]  /*faa0*/  STL.64 [R1+0x1068], R94 ;  /* 0x0010685e01007387 */ /* 0x000fe80000100a00 */
[----:B------:R-:W-:Y:S04]  /*fab0*/  STL.64 [R1+0x1498], R94 ;  /* 0x0014985e01007387 */ /* 0x000fe80000100a00 */
[----:B------:R-:W3:Y:S01]  /*fac0*/  LDL.LU.64 R44, [R1+0xb90] ;  /* 0x000b9000012c7983 */ /* 0x000ee20000300a00 */
[----:B-1----:R-:W-:-:S03]  /*fad0*/  IMAD.WIDE R2, R0, 0x4, R38 ;  /* 0x0000000400027825 */ /* 0x002fc600078e0226 */
[----:B------:R-:W3:Y:S04]  /*fae0*/  LDL.LU.64 R38, [R1+0x9a0] ;  /* 0x0009a00001267983 */ /* 0x000ee80000300a00 */
[----:B------:R1:W-:Y:S04]  /*faf0*/  STL.64 [R1+0x1088], R2 ;  /* 0x0010880201007387 */ /* 0x0003e80000100a00 */
[----:B------:R-:W-:Y:S01]  /*fb00*/  STL.64 [R1+0x1080], R32 ;  /* 0x0010802001007387 */ /* 0x000fe20000100a00 */
[----:B----4-:R-:W-:-:S03]  /*fb10*/  IMAD.WIDE R102, R0, 0x4, R36 ;  /* 0x0000000400667825 */ /* 0x010fc600078e0224 */
[----:B------:R-:W-:Y:S04]  /*fb20*/  STL.64 [R1+0x1550], R32 ;  /* 0x0015502001007387 */ /* 0x000fe80000100a00 */
[----:B------:R-:W-:Y:S04]  /*fb30*/  STL.64 [R1+0x1070], R234 ;  /* 0x001070ea01007387 */ /* 0x000fe80000100a00 */
[----:B------:R-:W-:Y:S04]  /*fb40*/  STL.64 [R1+0x14a0], R234 ;  /* 0x0014a0ea01007387 */ /* 0x000fe80000100a00 */
[----:B------:R-:W4:Y:S01]  /*fb50*/  LDL.LU.64 R36, [R1+0xb88] ;  /* 0x000b880001247983 */ /* 0x000f220000300a00 */
[----:B------:R-:W-:-:S03]  /*fb60*/  IMAD.WIDE R104, R0, 0x4, R22 ;  /* 0x0000000400687825 */ /* 0x000fc600078e0216 */
[----:B------:R-:W-:Y:S04]  /*fb70*/  STL.64 [R1+0x1078], R240 ;  /* 0x001078f001007387 */ /* 0x000fe80000100a00 */
[----:B------:R-:W-:Y:S04]  /*fb80*/  STL.64 [R1+0x14a8], R240 ;  /* 0x0014a8f001007387 */ /* 0x000fe80000100a00 */
[----:B------:R-:W4:Y:S01]  /*fb90*/  LDL.LU.64 R22, [R1+0x998] ;  /* 0x0009980001167983 */ /* 0x000f220000300a00 */
[----:B------:R-:W-:-:S03]  /*fba0*/  IMAD.WIDE R98, R0, 0x4, R50 ;  /* 0x0000000400627825 */ /* 0x000fc600078e0232 */
[----:B------:R-:W-:Y:S01]  /*fbb0*/  STL.64 [R1+0x1090], R102 ;  /* 0x0010906601007387 */ /* 0x000fe20000100a00 */
[----:B------:R-:W-:-:S03]  /*fbc0*/  IMAD.WIDE R90, R0, 0x4, R48 ;  /* 0x00000004005a7825 */ /* 0x000fc600078e0230 */
[----:B------:R-:W-:Y:S01]  /*fbd0*/  STL.64 [R1+0x14f8], R102 ;  /* 0x0014f86601007387 */ /* 0x000fe20000100a00 */
[----:B------:R-:W-:-:S03]  /*fbe0*/  IMAD.WIDE R92, R0, 0x4, R20 ;  /* 0x00000004005c7825 */ /* 0x000fc600078e0214 */
[----:B------:R-:W4:Y:S04]  /*fbf0*/  LDL.LU.64 R20, [R1+0xb80] ;  /* 0x000b800001147983 */ /* 0x000f280000300a00 */
[----:B------:R-:W-:Y:S04]  /*fc00*/  STL.64 [R1+0x1098], R104 ;  /* 0x0010986801007387 */ /* 0x000fe80000100a00 */
[----:B------:R-:W-:Y:S04]  /*fc10*/  STL.64 [R1+0x1500], R104 ;  /* 0x0015006801007387 */ /* 0x000fe80000100a00 */
[----:B------:R-:W-:Y:S04]  /*fc20*/  STL.64 [R1+0x10a0], R98 ;  /* 0x0010a06201007387 */ /* 0x000fe80000100a00 */
[----:B------:R-:W-:Y:S01]  /*fc30*/  STL.64 [R1+0x1508], R98 ;  /* 0x0015086201007387 */ /* 0x000fe20000100a00 */
[----:B--2---:R-:W-:-:S03]  /*fc40*/  IMAD.WIDE R28, R0, 0x4, R18 ;  /* 0x00000004001c7825 */ /* 0x004fc600078e0212 */
[----:B------:R-:W2:Y:S04]  /*fc50*/  LDL.LU.64 R18, [R1+0x990] ;  /* 0x0009900001127983 */ /* 0x000ea80000300a00 */
[----:B------:R-:W-:Y:S04]  /*fc60*/  STL.64 [R1+0x10a8], R90 ;  /* 0x0010a85a01007387 */ /* 0x000fe80000100a00 */
[----:B------:R-:W-:Y:S01]  /*fc70*/  STL.64 [R1+0x1510], R90 ;  /* 0x0015105a01007387 */ /* 0x000fe20000100a00 */
[----:B---3--:R-:W-:-:S03]  /*fc80*/  IMAD.WIDE R30, R0, 0x4, R16 ;  /* 0x00000004001e7825 */ /* 0x008fc600078e0210 */
[----:B------:R-:W3:Y:S01]  /*fc90*/  LDL.LU.64 R16, [R1+0xb78] ;  /* 0x000b780001107983 */ /* 0x000ee20000300a00 */
[----:B------:R-:W-:-:S03]  /*fca0*/  IMAD.WIDE R24, R0, 0x4, R46 ;  /* 0x0000000400187825 */ /* 0x000fc600078e022e */
[----:B------:R-:W-:Y:S04]  /*fcb0*/  STL.64 [R1+0x10b0], R92 ;  /* 0x0010b05c01007387 */ /* 0x000fe80000100a00 */
[----:B------:R-:W-:Y:S04]  /*fcc0*/  STL.64 [R1+0x14b0], R92 ;  /* 0x0014b05c01007387 */ /* 0x000fe80000100a00 */
[----:B------:R-:W3:Y:S04]  /*fcd0*/  LDL.LU.64 R56, [R1+0x988] ;  /* 0x0009880001387983 */ /* 0x000ee80000300a00 */
[----:B------:R-:W-:Y:S04]  /*fce0*/  STL.64 [R1+0x10b8], R24 ;  /* 0x0010b81801007387 */ /* 0x000fe80000100a00 */
[----:B------:R-:W-:Y:S04]  /*fcf0*/  STL.64 [R1+0x14b8], R24 ;  /* 0x0014b81801007387 */ /* 0x000fe80000100a00 */
[----:B------:R-:W3:Y:S01]  /*fd00*/  LDL.LU.64 R54, [R1+0xb70] ;  /* 0x000b700001367983 */ /* 0x000ee20000300a00 */
[----:B------:R-:W-:-:S03]  /*fd10*/  IMAD.WIDE R246, R0, 0x4, R44 ;  /* 0x0000000400f67825 */ /* 0x000fc600078e022c */
[----:B------:R-:W-:Y:S04]  /*fd20*/  STL.64 [R1+0x10c0], R28 ;  /* 0x0010c01c01007387 */ /* 0x000fe80000100a00 */
[----:B------:R-:W-:Y:S04]  /*fd30*/  STL.64 [R1+0x14c0], R28 ;  /* 0x0014c01c01007387 */ /* 0x000fe80000100a00 */
[----:B------:R-:W3:Y:S04]  /*fd40*/  LDL.LU.64 R52, [R1+0x980] ;  /* 0x0009800001347983 */ /* 0x000ee80000300a00 */
[----:B------:R-:W3:Y:S04]  /*fd50*/  LDL.LU.64 R50, [R1+0xb68] ;  /* 0x000b680001327983 */ /* 0x000ee80000300a00 */
[----:B------:R-:W-:Y:S01]  /*fd60*/  STL.64 [R1+0x10c8], R30 ;  /* 0x0010c81e01007387 */ /* 0x000fe20000100a00 */
[----:B-1----:R-:W-:-:S03]  /*fd70*/  IMAD.WIDE R2, R0, 0x4, R38 ;  /* 0x0000000400027825 */ /* 0x002fc600078e0226 */
[----:B------:R-:W-:Y:S04]  /*fd80*/  STL.64 [R1+0x14c8], R30 ;  /* 0x0014c81e01007387 */ /* 0x000fe80000100a00 */
[----:B------:R-:W3:Y:S04]  /*fd90*/  LDL.LU.64 R48, [R1+0x978] ;  /* 0x0009780001307983 */ /* 0x000ee80000300a00 */
[----:B------:R-:W3:Y:S01]  /*fda0*/  LDL.LU.64 R46, [R1+0xb60] ;  /* 0x000b6000012e7983 */ /* 0x000ee20000300a00 */
[----:B----4-:R-:W-:-:S03]  /*fdb0*/  IMAD.WIDE R96, R0, 0x4, R36 ;  /* 0x0000000400607825 */ /* 0x010fc600078e0224 */
[----:B------:R-:W-:Y:S04]  /*fdc0*/  STL.64 [R1+0x10d0], R246 ;  /* 0x0010d0f601007387 */ /* 0x000fe80000100a00 */
[----:B------:R-:W-:Y:S04]  /*fdd0*/  STL.64 [R1+0x14d0], R246 ;  /* 0x0014d0f601007387 */ /* 0x000fe80000100a00 */
[----:B------:R-:W4:Y:S01]  /*fde0*/  LDL.LU.64 R44, [R1+0x970] ;  /* 0x00097000012c7983 */ /* 0x000f220000300a00 */
[----:B------:R-:W-:-:S03]  /*fdf0*/  IMAD.WIDE R106, R0, 0x4, R22 ;  /* 0x00000004006a7825 */ /* 0x000fc600078e0216 */
[----:B------:R-:W4:Y:S01]  /*fe00*/  LDL.LU.64 R38, [R1+0xb58] ;  /* 0x000b580001267983 */ /* 0x000f220000300a00 */
[----:B------:R-:W-:-:S03]  /*fe10*/  IMAD.WIDE R242, R0, 0x4, R20 ;  /* 0x0000000400f27825 */ /* 0x000fc600078e0214 */
[----:B------:R-:W4:Y:S04]  /*fe20*/  LDL.LU.64 R36, [R1+0x968] ;  /* 0x0009680001247983 */ /* 0x000f280000300a00 */
[----:B------:R-:W-:Y:S04]  /*fe30*/  STL.64 [R1+0x10d8], R2 ;  /* 0x0010d80201007387 */ /* 0x000fe80000100a00 */
[----:B------:R3:W-:Y:S04]  /*fe40*/  STL.64 [R1+0x14d8], R2 ;  /* 0x0014d80201007387 */ /* 0x0007e80000100a00 */
[----:B------:R-:W4:Y:S04]  /*fe50*/  LDL.LU.64 R22, [R1+0xb50] ;  /* 0x000b500001167983 */ /* 0x000f280000300a00 */
[----:B------:R-:W4:Y:S01]  /*fe60*/  LDL.LU.64 R20, [R1+0x960] ;  /* 0x0009600001147983 */ /* 0x000f220000300a00 */
[----:B--2---:R-:W-:-:S03]  /*fe70*/  IMAD.WIDE R244, R0, 0x4, R18 ;  /* 0x0000000400f47825 */ /* 0x004fc600078e0212 */
[----:B------:R-:W2:Y:S04]  /*fe80*/  LDL.LU.64 R18, [R1+0xb48] ;  /* 0x000b480001127983 */ /* 0x000ea80000300a00 */
[----:B------:R-:W-:Y:S04]  /*fe90*/  STL.64 [R1+0x10e0], R96 ;  /* 0x0010e06001007387 */ /* 0x000fe80000100a00 */
[----:B------:R-:W-:Y:S01]  /*fea0*/  STL.64 [R1+0x1518], R96 ;  /* 0x0015186001007387 */ /* 0x000fe20000100a00 */
[----:B---3--:R-:W-:-:S03]  /*feb0*/  IMAD.WIDE R2, R0, 0x4, R16 ;  /* 0x0000000400027825 */ /* 0x008fc600078e0210 */
[----:B------:R-:W3:Y:S04]  /*fec0*/  LDL.LU.64 R16, [R1+0x958] ;  /* 0x0009580001107983 */ /* 0x000ee80000300a00 */
[----:B------:R-:W-:Y:S04]  /*fed0*/  STL.64 [R1+0x10e8], R106 ;  /* 0x0010e86a01007387 */ /* 0x000fe80000100a00 */
[----:B------:R1:W-:Y:S01]  /*fee0*/  STL.64 [R1+0x1100], R2 ;  /* 0x0011000201007387 */ /* 0x0003e20000100a00 */
[----:B------:R-:W-:-:S03]  /*fef0*/  IMAD.WIDE R234, R0, 0x4, R56 ;  /* 0x0000000400ea7825 */ /* 0x000fc600078e0238 */
[----:B------:R1:W-:Y:S04]  /*ff00*/  STL.64 [R1+0x1520], R106 ;  /* 0x0015206a01007387 */ /* 0x0003e80000100a00 */
[----:B------:R-:W-:Y:S04]  /*ff10*/  STL.64 [R1+0x10f0], R242 ;  /* 0x0010f0f201007387 */ /* 0x000fe80000100a00 */
[----:B------:R-:W-:Y:S01]  /*ff20*/  STL.64 [R1+0x1528], R242 ;  /* 0x001528f201007387 */ /* 0x000fe20000100a00 */
[----:B------:R-:W-:-:S03]  /*ff30*/  IMAD.WIDE R28, R0, 0x4, R54 ;  /* 0x00000004001c7825 */ /* 0x000fc600078e0236 */
[----:B------:R-:W-:Y:S04]  /*ff40*/  STL.64 [R1+0x10f8], R244 ;  /* 0x0010f8f401007387 */ /* 0x000fe80000100a00 */
[----:B------:R-:W-:Y:S04]  /*ff50*/  STL.64 [R1+0x1530], R244 ;  /* 0x001530f401007387 */ /* 0x000fe80000100a00 */
[----:B------:R-:W-:Y:S01]  /*ff60*/  STL.64 [R1+0x1108], R234 ;  /* 0x001108ea01007387 */ /* 0x000fe20000100a00 */
[----:B------:R-:W-:-:S03]  /*ff70*/  IMAD.WIDE R24, R0, 0x4, R52 ;  /* 0x0000000400187825 */ /* 0x000fc600078e0234 */
[----:B------:R-:W-:Y:S01]  /*ff80*/  STL.64 [R1+0x1558], R234 ;  /* 0x001558ea01007387 */ /* 0x000fe20000100a00 */
[----:B------:R-:W-:-:S03]  /*ff90*/  IMAD.WIDE R80, R0, 0x4, R50 ;  /* 0x0000000400507825 */ /* 0x000fc600078e0232 */
[----:B------:R-:W-:Y:S04]  /*ffa0*/  STL.64 [R1+0x1110], R28 ;  /* 0x0011101c01007387 */ /* 0x000fe80000100a00 */
[----:B------:R2:W-:Y:S04]  /*ffb0*/  STL.64 [R1+0x1560], R28 ;  /* 0x0015601c01007387 */ /* 0x0005e80000100a00 */
[----:B------:R-:W-:Y:S01]  /*ffc0*/  STL.64 [R1+0x1118], R24 ;  /* 0x0011181801007387 */ /* 0x000fe20000100a00 */
[----:B-1----:R-:W-:-:S03]  /*ffd0*/  IMAD.WIDE R2, R0, 0x4, R48 ;  /* 0x0000000400027825 */ /* 0x002fc600078e0230 */
[----:B------:R1:W-:Y:S01]  /*ffe0*/  STL.64 [R1+0x1568], R24 ;  /* 0x0015681801007387 */ /* 0x0003e20000100a00 */
[----:B------:R-:W-:-:S03]  /*fff0*/  IMAD.WIDE R26, R0, 0x4, R46 ;  /* 0x00000004001a7825 */ /* 0x000fc600078e022e */
[----:B------:R-:W-:Y:S04]  /*10000*/  STL.64 [R1+0x1120], R80 ;  /* 0x0011205001007387 */ /* 0x000fe80000100a00 */
[----:B------:R-:W-:Y:S01]  /*10010*/  STL.64 [R1+0x1128], R2 ;  /* 0x0011280201007387 */ /* 0x000fe20000100a00 */
[----:B----4-:R-:W-:-:S03]  /*10020*/  IMAD.WIDE R40, R0, 0x4, R44 ;  /* 0x0000000400287825 */ /* 0x010fc600078e022c */
[----:B------:R-:W-:Y:S01]  /*10030*/  STL.64 [R1+0x1130], R26 ;  /* 0x0011301a01007387 */ /* 0x000fe20000100a00 */
[----:B------:R-:W-:-:S03]  /*10040*/  IMAD.WIDE R88, R0, 0x4, R38 ;  /* 0x0000000400587825 */ /* 0x000fc600078e0226 */
[----:B------:R-:W-:Y:S01]  /*10050*/  STL.64 [R1+0x1138], R40 ;  /* 0x0011382801007387 */ /* 0x000fe20000100a00 */
[----:B------:R-:W-:-:S03]  /*10060*/  IMAD.WIDE R86, R0, 0x4, R36 ;  /* 0x0000000400567825 */ /* 0x000fc600078e0224 */
[----:B------:R-:W-:Y:S04]  /*10070*/  STL.64 [R1+0x1140], R88 ;  /* 0x0011405801007387 */ /* 0x000fe80000100a00 */
[----:B------:R-:W-:Y:S01]  /*10080*/  STL.64 [R1+0x1148], R86 ;  /* 0x0011485601007387 */ /* 0x000fe20000100a00 */
[----:B------:R-:W-:-:S04]  /*10090*/  IMAD.WIDE R250, R0, 0x4, R12 ;  /* 0x0000000400fa7825 */ /* 0x000fc800078e020c */
[----:B------:R-:W-:-:S04]  /*100a0*/  IMAD.WIDE R4, R0, 0x4, R22 ;  /* 0x0000000400047825 */ /* 0x000fc800078e0216 */
[C---:B------:R-:W-:Y:S01]  /*100b0*/  IMAD.WIDE R6, R0.reuse, 0x4, R20 ;  /* 0x0000000400067825 */ /* 0x040fe200078e0214 */
[----:B------:R-:W-:Y:S04]  /*100c0*/  STL.64 [R1+0x1150], R4 ;  /* 0x0011500401007387 */ /* 0x000fe80000100a00 */
[----:B------:R-:W-:Y:S01]  /*100d0*/  STL.64 [R1+0x1158], R6 ;  /* 0x0011580601007387 */ /* 0x000fe20000100a00 */
[----:B------:R-:W-:-:S04]  /*100e0*/  IMAD.WIDE R238, R0, 0x4, R10 ;  /* 0x0000000400ee7825 */ /* 0x000fc800078e020a */
[----:B--2---:R-:W-:-:S05]  /*100f0*/  IMAD.WIDE R108, R0, 0x4, R18 ;  /* 0x00000004006c7825 */ /* 0x004fca00078e0212 */
[----:B------:R-:W-:Y:S04]  /*10100*/  STL.64 [R1+0x1160], R108 ;  /* 0x0011606c01007387 */ /* 0x000fe80000100a00 */
[----:B------:R-:W-:Y:S01]  /*10110*/  STL [R1+0x230], RZ ;  /* 0x000230ff01007387 */ /* 0x000fe20000100800 */
[----:B---3--:R-:W-:-:S05]  /*10120*/  IMAD.WIDE R110, R0, 0x4, R16 ;  /* 0x00000004006e7825 */ /* 0x008fca00078e0210 */
[----:B------:R-:W-:Y:S04]  /*10130*/  STL.64 [R1+0x1168], R110 ;  /* 0x0011686e01007387 */ /* 0x000fe80000100a00 */
[----:B------:R-:W-:Y:S04]  /*10140*/  STL [R1+0x234], RZ ;  /* 0x000234ff01007387 */ /* 0x000fe80000100800 */
[----:B------:R-:W-:Y:S04]  /*10150*/  STL.64 [R1+0x1178], R250 ;  /* 0x001178fa01007387 */ /* 0x000fe80000100a00 */
[----:B------:R-:W-:Y:S04]  /*10160*/  STL [R1+0x238], RZ ;  /* 0x000238ff01007387 */ /* 0x000fe80000100800 */
[----:B------:R-:W-:Y:S04]  /*10170*/  STL.64 [R1+0x1170], R238 ;  /* 0x001170ee01007387 */ /* 0x000fe80000100a00 */
[----:B------:R-:W-:Y:S04]  /*10180*/  STL [R1+0x23c], RZ ;  /* 0x00023cff01007387 */ /* 0x000fe80000100800 */
        /* <DEDUP_REMOVED lines=12> */
[----:B------:R-:W2:Y:S04]  /*10250*/  LDL.LU.64 R100, [R1+0x4e8] ;  /* 0x0004e80001647983 */ /* 0x000ea80000300a00 */
[----:B------:R-:W3:Y:S04]  /*10260*/  LDL.LU.64 R42, [R1+0x4f0] ;  /* 0x0004f000012a7983 */ /* 0x000ee80000300a00 */
[----:B------:R-:W4:Y:S04]  /*10270*/  LDL.LU.64 R34, [R1+0x500] ;  /* 0x0005000001227983 */ /* 0x000f280000300a00 */
[----:B------:R-:W4:Y:S04]  /*10280*/  LDL.LU.64 R240, [R1+0x4f8] ;  /* 0x0004f80001f07983 */ /* 0x000f280000300a00 */
[----:B------:R-:W4:Y:S04]  /*10290*/  LDL.LU.64 R94, [R1+0x508] ;  /* 0x00050800015e7983 */ /* 0x000f280000300a00 */
[----:B------:R-:W4:Y:S04]  /*102a0*/  LDL.LU.64 R84, [R1+0x510] ;  /* 0x0005100001547983 */ /* 0x000f280000300a00 */
[----:B------:R-:W4:Y:S04]  /*102b0*/  LDL.LU.64 R232, [R1+0x5d0] ;  /* 0x0005d00001e87983 */ /* 0x000f280000300a00 */
[----:B------:R-:W1:Y:S01]  /*102c0*/  LDL.LU.64 R248, [R1+0x5c8] ;  /* 0x0005c80001f87983 */ /* 0x000e620000300a00 */
[----:B------:R-:W-:-:S03]  /*102d0*/  IMAD.MOV.U32 R83, RZ, RZ, c[0x0][0x180] ;  /* 0x00006000ff537624 */ /* 0x000fc600078e00ff */
[----:B------:R-:W-:Y:S02]  /*102e0*/  STL [R1+0x20], RZ ;  /* 0x000020ff01007387 */ /* 0x000fe40000100800 */
[----:B------:R-:W-:Y:S01]  /*102f0*/  IADD3 R0, R83, -0x80, RZ ;  /* 0xffffff8053007810 */ /* 0x000fe20007ffe0ff */
[C---:B--2---:R-:W-:Y:S02]  /*10300*/  IMAD.WIDE R82, R252.reuse, 0x4, R100 ;  /* 0x00000004fc527825 */ /* 0x044fe400078e0264 */
[----:B------:R-:W2:Y:S02]  /*10310*/  LDL.LU.64 R100, [R1+0x5c0] ;  /* 0x0005c00001647983 */ /* 0x000ea40000300a00 */
[C---:B---3--:R-:W-:Y:S02]  /*10320*/  IMAD.WIDE R106, R252.reuse, 0x4, R42 ;  /* 0x00000004fc6a7825 */ /* 0x048fe400078e022a */
[----:B------:R-:W3:Y:S02]  /*10330*/  LDL.LU.64 R42, [R1+0x5b8] ;  /* 0x0005b800012a7983 */ /* 0x000ee40000300a00 */
[----:B----4-:R-:W-:-:S02]  /*10340*/  IMAD.WIDE R96, R252, 0x4, R34 ;  /* 0x00000004fc607825 */ /* 0x010fc400078e0222 */
[----:B------:R4:W-:Y:S02]  /*10350*/  STL.64 [R1+0x248], R82 ;  /* 0x0002485201007387 */ /* 0x0009e40000100a00 */
[C---:B------:R-:W-:Y:S02]  /*10360*/  IMAD.WIDE R30, R252.reuse, 0x4, R240 ;  /* 0x00000004fc1e7825 */ /* 0x040fe400078e02f0 */
[----:B------:R-:W2:Y:S02]  /*10370*/  LDL.LU.64 R32, [R1+0x580] ;  /* 0x0005800001207983 */ /* 0x000ea40000300a00 */
[C---:B------:R-:W-:Y:S02]  /*10380*/  IMAD.WIDE R102, R252.reuse, 0x4, R94 ;  /* 0x00000004fc667825 */ /* 0x040fe400078e025e */
[----:B------:R-:W-:Y:S04]  /*10390*/  STL.64 [R1+0x258], R106 ;  /* 0x0002586a01007387 */ /* 0x000fe80000100a00 */
[----:B------:R-:W2:Y:S01]  /*103a0*/  LDL.LU.64 R34, [R1+0x578] ;  /* 0x0005780001227983 */ /* 0x000ea20000300a00 */
[----:B------:R-:W-:-:S03]  /*103b0*/  IMAD.WIDE R84, R252, 0x4, R84 ;  /* 0x00000004fc547825 */ /* 0x000fc600078e0254 */
[----:B------:R-:W-:Y:S01]  /*103c0*/  STL.64 [R1+0x280], R96 ;  /* 0x0002806001007387 */ /* 0x000fe20000100a00 */
[----:B------:R-:W-:-:S03]  /*103d0*/  IMAD.WIDE R28, R252, 0x4, R232 ;  /* 0x00000004fc1c7825 */ /* 0x000fc600078e02e8 */
[----:B------:R-:W2:Y:S04]  /*103e0*/  LDL.LU.64 R92, [R1+0x560] ;  /* 0x00056000015c7983 */ /* 0x000ea80000300a00 */
[----:B------:R-:W2:Y:S01]  /*103f0*/  LDL.LU.64 R90, [R1+0x558] ;  /* 0x00055800015a7983 */ /* 0x000ea20000300a00 */
[----:B-1----:R-:W-:-:S03]  /*10400*/  IMAD.WIDE R24, R252, 0x4, R248 ;  /* 0x00000004fc187825 */ /* 0x002fc600078e02f8 */
[----:B------:R-:W-:Y:S04]  /*10410*/  STL.64 [R1+0x290], R30 ;  /* 0x0002901e01007387 */ /* 0x000fe80000100a00 */
[----:B------:R-:W-:Y:S04]  /*10420*/  STL.64 [R1+0x268], R102 ;  /* 0x0002686601007387 */ /* 0x000fe80000100a00 */
[----:B------:R-:W2:Y:S04]  /*10430*/  LDL.LU.64 R98, [R1+0x540] ;  /* 0x0005400001627983 */ /* 0x000ea80000300a00 */
[----:B------:R-:W2:Y:S04]  /*10440*/  LDL.LU.64 R104, [R1+0x538] ;  /* 0x0005380001687983 */ /* 0x000ea80000300a00 */
[----:B------:R4:W-:Y:S04]  /*10450*/  LDGSTS.E [R236+0xd600], [R82.64], !P1 ;  /* 0x0d60000052ec7fae */ /* 0x0009e8000c921848 */
[----:B------:R1:W-:Y:S04]  /*10460*/  STL.64 [R1+0x270], R84 ;  /* 0x0002705401007387 */ /* 0x0003e80000100a00 */
[----:B------:R1:W-:Y:S04]  /*10470*/  LDGSTS.E [R236+0xd680], [R106.64], !P1 ;  /* 0x0d6800006aec7fae */ /* 0x0003e8000c921848 */
[----:B------:R-:W2:Y:S04]  /*10480*/  LDL.LU.64 R94, [R1+0x5b0] ;  /* 0x0005b000015e7983 */ /* 0x000ea80000300a00 */
[----:B------:R1:W-:Y:S04]  /*10490*/  LDGSTS.E [R236+0xd700], [R102.64], !P1 ;  /* 0x0d70000066ec7fae */ /* 0x0003e8000c921848 */
[----:B------:R-:W-:Y:S04]  /*104a0*/  STL.64 [R1+0x278], R28 ;  /* 0x0002781c01007387 */ /* 0x000fe80000100a00 */
[----:B------:R1:W-:Y:S04]  /*104b0*/  LDGSTS.E [R236+0xd780], [R84.64], !P1 ;  /* 0x0d78000054ec7fae */ /* 0x0003e8000c921848 */
[----:B----4-:R-:W4:Y:S04]  /*104c0*/  LDL.LU.64 R82, [R1+0x5a8] ;  /* 0x0005a80001527983 */ /* 0x010f280000300a00 */
[----:B------:R3:W-:Y:S01]  /*104d0*/  STL.64 [R1+0x288], R24 ;  /* 0x0002881801007387 */ /* 0x0007e20000100a00 */
[----:B-1----:R-:W-:-:S03]  /*104e0*/  IMAD.MOV.U32 R85, RZ, RZ, 0x3f ;  /* 0x0000003fff557424 */ /* 0x002fc600078e00ff */
[----:B------:R-:W4:Y:S02]  /*104f0*/  LDL.LU.64 R232, [R1+0x570] ;  /* 0x0005700001e87983 */ /* 0x000f240000300a00 */
[----:B------:R-:W-:Y:S02]  /*10500*/  IADD3 R241, R85, c[0x0][0x180], RZ ;  /* 0x0000600055f17a10 */ /* 0x000fe40007ffe0ff */
[----:B------:R1:W-:Y:S04]  /*10510*/  LDGSTS.E [R236+0xde00], [R96.64], !P0 ;  /* 0x0de0000060ec7fae */ /* 0x0003e8000c121848 */
[----:B------:R-:W4:Y:S04]  /*10520*/  LDL.LU.64 R84, [R1+0x568] ;  /* 0x0005680001547983 */ /* 0x000f280000300a00 */
[----:B------:R-:W4:Y:S04]  /*10530*/  LDL.LU.64 R248, [R1+0x550] ;  /* 0x0005500001f87983 */ /* 0x000f280000300a00 */
[----:B------:R-:W4:Y:S04]  /*10540*/  LDL.LU.64 R102, [R1+0x548] ;  /* 0x0005480001667983 */ /* 0x000f280000300a00 */
[----:B------:R1:W-:Y:S04]  /*10550*/  LDGSTS.E [R236+0xde80], [R30.64], !P0 ;  /* 0x0de800001eec7fae */ /* 0x0003e8000c121848 */
[----:B------:R1:W-:Y:S04]  /*10560*/  LDGSTS.E [R236+0xdf00], [R28.64], !P0 ;  /* 0x0df000001cec7fae */ /* 0x0003e8000c121848 */
[----:B------:R3:W-:Y:S01]  /*10570*/  LDGSTS.E [R236+0xdf80], [R24.64], !P0 ;  /* 0x0df8000018ec7fae */ /* 0x0007e2000c121848 */
[----:B------:R-:W-:-:S03]  /*10580*/  ISETP.GE.AND P0, PT, R241, 0x40, PT ;  /* 0x00000040f100780c */ /* 0x000fc60003f06270 */
[----:B------:R-:W4:Y:S01]  /*10590*/  LDL.LU.64 R240, [R1+0x530] ;  /* 0x0005300001f07983 */ /* 0x000f220000300a00 */
[----:B---3--:R-:W-:-:S03]  /*105a0*/  IMAD.WIDE R24, R252, 0x4, R42 ;  /* 0x00000004fc187825 */ /* 0x008fc600078e022a */
[----:B------:R-:W3:Y:S01]  /*105b0*/  LDL.LU.64 R42, [R1+0x528] ;  /* 0x00052800012a7983 */ /* 0x000ee20000300a00 */
[----:B--2---:R-:W-:-:S04]  /*105c0*/  IMAD.WIDE R100, R252, 0x4, R100 ;  /* 0x00000004fc647825 */ /* 0x004fc800078e0264 */
[C---:B------:R-:W-:Y:S01]  /*105d0*/  IMAD.WIDE R32, R252.reuse, 0x4, R32 ;  /* 0x00000004fc207825 */ /* 0x040fe200078e0220 */
[----:B------:R2:W-:Y:S04]  /*105e0*/  STL.64 [R1+0x2a8], R100 ;  /* 0x0002a86401007387 */ /* 0x0005e80000100a00 */
[----:B------:R1:W-:Y:S01]  /*105f0*/  STL.64 [R1+0x2b0], R24 ;  /* 0x0002b01801007387 */ /* 0x0003e20000100a00 */
[----:B------:R-:W-:-:S03]  /*10600*/  IMAD.WIDE R34, R252, 0x4, R34 ;  /* 0x00000004fc227825 */ /* 0x000fc600078e0222 */
[----:B------:R-:W-:Y:S01]  /*10610*/  STL.64 [R1+0x2c8], R32 ;  /* 0x0002c82001007387 */ /* 0x000fe20000100a00 */
[----:B------:R-:W-:-:S03]  /*10620*/  IMAD.WIDE R246, R252, 0x4, R92 ;  /* 0x00000004fcf67825 */ /* 0x000fc600078e025c */
[----:B------:R-:W-:Y:S01]  /*10630*/  STL.64 [R1+0x2d0], R34 ;  /* 0x0002d02201007387 */ /* 0x000fe20000100a00 */
[----:B------:R-:W-:-:S03]  /*10640*/  IMAD.WIDE R244, R252, 0x4, R90 ;  /* 0x00000004fcf47825 */ /* 0x000fc600078e025a */
[----:B------:R-:W-:Y:S04]  /*10650*/  STL.64 [R1+0x2e8], R246 ;  /* 0x0002e8f601007387 */ /* 0x000fe80000100a00 */
[----:B------:R-:W-:Y:S04]  /*10660*/  STL.64 [R1+0x2f0], R244 ;  /* 0x0002f0f401007387 */ /* 0x000fe80000100a00 */
[----:B------:R2:W-:Y:S01]  /*10670*/  LDGSTS.E [R236+0xe600], [R100.64], !P6 ;  /* 0x0e60000064ec7fae */ /* 0x0005e2000f121848 */
[----:B-1----:R-:W-:-:S03]  /*10680*/  IMAD.WIDE R96, R252, 0x4, R98 ;  /* 0x00000004fc607825 */ /* 0x002fc600078e0262 */
[----:B------:R1:W-:Y:S01]  /*10690*/  LDGSTS.E [R236+0xe680], [R24.64], !P6 ;  /* 0x0e68000018ec7fae */ /* 0x0003e2000f121848 */
[----:B------:R-:W-:-:S03]  /*106a0*/  IMAD.WIDE R92, R252, 0x4, R104 ;  /* 0x00000004fc5c7825 */ /* 0x000fc600078e0268 */
[----:B------:R-:W-:Y:S01]  /*106b0*/  STL.64 [R1+0x308], R96 ;  /* 0x0003086001007387 */ /* 0x000fe20000100a00 */
[----:B------:R-:W-:-:S05]  /*106c0*/  IMAD.WIDE R28, R252, 0x4, R94 ;  /* 0x00000004fc1c7825 */ /* 0x000fca00078e025e */
[----:B------:R1:W-:Y:S04]  /*106d0*/  STL.64 [R1+0x298], R28 ;  /* 0x0002981c01007387 */ /* 0x0003e80000100a00 */
[----:B------:R-:W-:Y:S04]  /*106e0*/  STL.64 [R1+0x310], R92 ;  /* 0x0003105c01007387 */ /* 0x000fe80000100a00 */
[----:B------:R1:W-:Y:S01]  /*106f0*/  LDGSTS.E [R236+0xe700], [R28.64], !P6 ;  /* 0x0e7000001cec7fae */ /* 0x0003e2000f121848 */
[----:B----4-:R-:W-:-:S05]  /*10700*/  IMAD.WIDE R234, R252, 0x4, R82 ;  /* 0x00000004fcea7825 */ /* 0x010fca00078e0252 */
[----:B------:R3:W-:Y:S01]  /*10710*/  STL.64 [R1+0x2a0], R234 ;  /* 0x0002a0ea01007387 */ /* 0x0007e20000100a00 */
[----:B------:R-:W-:-:S03]  /*10720*/  IMAD.WIDE R82, R252, 0x4, R232 ;  /* 0x00000004fc527825 */ /* 0x000fc600078e02e8 */
[----:B------:R-:W3:Y:S04]  /*10730*/  LDL.64 R98, [R1+0x318] ;  /* 0x0003180001627983 */ /* 0x000ee80000100a00 */
[----:B------:R-:W3:Y:S01]  /*10740*/  LDL.64 R94, [R1+0x320] ;  /* 0x00032000015e7983 */ /* 0x000ee20000100a00 */
[----:B------:R-:W-:-:S03]  /*10750*/  IMAD.WIDE R84, R252, 0x4, R84 ;  /* 0x00000004fc547825 */ /* 0x000fc600078e0254 */
[----:B------:R1:W-:Y:S01]  /*10760*/  STL.64 [R1+0x2b8], R82 ;  /* 0x0002b85201007387 */ /* 0x0003e20000100a00 */
[----:B------:R-:W-:-:S03]  /*10770*/  IMAD.WIDE R242, R252, 0x4, R248 ;  /* 0x00000004fcf27825 */ /* 0x000fc600078e02f8 */
[----:B------:R-:W3:Y:S01]  /*10780*/  LDL.64 R232, [R1+0xb30] ;  /* 0x000b300001e87983 */ /* 0x000ee20000100a00 */
[----:B------:R-:W-:-:S03]  /*10790*/  IMAD.WIDE R106, R252, 0x4, R102 ;  /* 0x00000004fc6a7825 */ /* 0x000fc600078e0266 */
[----:B------:R-:W3:Y:S04]  /*107a0*/  LDL.64 R248, [R1+0xb08] ;  /* 0x000b080001f87983 */ /* 0x000ee80000100a00 */
[----:B------:R1:W-:Y:S04]  /*107b0*/  STL.64 [R1+0x2c0], R84 ;  /* 0x0002c05401007387 */ /* 0x0003e80000100a00 */
[----:B------:R1:W-:Y:S04]  /*107c0*/  STL.64 [R1+0x2d8], R242 ;  /* 0x0002d8f201007387 */ /* 0x0003e80000100a00 */
[----:B------:R-:W3:Y:S04]  /*107d0*/  LDL.64 R104, [R1+0xcb8] ;  /* 0x000cb80001687983 */ /* 0x000ee80000100a00 */
[----:B------:R1:W-:Y:S04]  /*107e0*/  STL.64 [R1+0x2e0], R106 ;  /* 0x0002e06a01007387 */ /* 0x0003e80000100a00 */
[----:B------:R-:W3:Y:S01]  /*107f0*/  LDL.64 R102, [R1+0xac8] ;  /* 0x000ac80001667983 */ /* 0x000ee20000100a00 */
[----:B------:R-:W-:-:S03]  /*10800*/  IMAD.WIDE R90, R252, 0x4, R240 ;  /* 0x00000004fc5a7825 */ /* 0x000fc600078e02f0 */
[----:B------:R3:W-:Y:S04]  /*10810*/  LDGSTS.E [R236+0xe780], [R234.64], !P6 ;  /* 0x0e780000eaec7fae */ /* 0x0007e8000f121848 */
[----:B------:R1:W-:Y:S04]  /*10820*/  STL.64 [R1+0x2f8], R90 ;  /* 0x0002f85a01007387 */ /* 0x0003e80000100a00 */
[----:B------:R-:W3:Y:S04]  /*10830*/  LDL.64 R240, [R1+0xc78] ;  /* 0x000c780001f07983 */ /* 0x000ee80000100a00 */
[----:B------:R1:W-:Y:S04]  /*10840*/  LDGSTS.E [R236+0xee00], [R32.64], !P5 ;  /* 0x0ee0000020ec7fae */ /* 0x0003e8000e921848 */
[----:B------:R1:W-:Y:S04]  /*10850*/  LDGSTS.E [R236+0xee80], [R34.64], !P5 ;  /* 0x0ee8000022ec7fae */ /* 0x0003e8000e921848 */
[----:B------:R1:W-:Y:S04]  /*10860*/  LDGSTS.E [R236+0xef00], [R82.64], !P5 ;  /* 0x0ef0000052ec7fae */ /* 0x0003e8000e921848 */
[----:B------:R1:W-:Y:S01]  /*10870*/  LDGSTS.E [R236+0xef80], [R84.64], !P5 ;  /* 0x0ef8000054ec7fae */ /* 0x0003e2000e921848 */
[----:B------:R-:W-:-:S02]  /*10880*/  ISETP.GE.U32.AND P1, PT, R0, 0x7fffff41, PT ;  /* 0x7fffff410000780c */ /* 0x000fc40003f26070 */
[----:B------:R-:W-:Y:S01]  /*10890*/  SEL R14, R8, RZ, P4 ;  /* 0x000000ff080e7207 */ /* 0x000fe20002000000 */
[----:B------:R1:W-:Y:S01]  /*108a0*/  LDGSTS.E [R236+0xf600], [R246.64], !P2 ;  /* 0x0f600000f6ec7fae */ /* 0x0003e2000d121848 */
[----:B------:R-:W-:Y:S02]  /*108b0*/  SEL R8, R9, RZ, P4 ;  /* 0x000000ff09087207 */ /* 0x000fe40002000000 */
[----:B------:R-:W-:Y:S01]  /*108c0*/  ISETP.NE.U32.AND P4, PT, R14, RZ, PT ;  /* 0x000000ff0e00720c */ /* 0x000fe20003f85070 */
[----:B------:R1:W-:Y:S01]  /*108d0*/  LDGSTS.E [R236+0xf680], [R244.64], !P2 ;  /* 0x0f680000f4ec7fae */ /* 0x0003e2000d121848 */
[----:B------:R-:W-:-:S03]  /*108e0*/  ISETP.NE.U32.AND P3, PT, R8, RZ, PT ;  /* 0x000000ff0800720c */ /* 0x000fc60003f65070 */
[----:B------:R1:W-:Y:S04]  /*108f0*/  LDGSTS.E [R236+0xf700], [R242.64], !P2 ;  /* 0x0f700000f2ec7fae */ /* 0x0003e8000d121848 */
[----:B------:R1:W-:Y:S04]  /*10900*/  LDGSTS.E [R236+0xf780], [R106.64], !P2 ;  /* 0x0f7800006aec7fae */ /* 0x0003e8000d121848 */
[----:B------:R1:W-:Y:S04]  /*10910*/  LDGSTS.E [R236+0xfe00], [R96.64], !P1 ;  /* 0x0fe0000060ec7fae */ /* 0x0003e8000c921848 */
[----:B------:R1:W-:Y:S04]  /*10920*/  LDGSTS.E [R236+0xfe80], [R92.64], !P1 ;  /* 0x0fe800005cec7fae */ /* 0x0003e8000c921848 */
[----:B------:R1:W-:Y:S01]  /*10930*/  LDGSTS.E [R236+0xff00], [R90.64], !P1 ;  /* 0x0ff000005aec7fae */ /* 0x0003e2000c921848 */
[----:B---3--:R-:W-:-:S05]  /*10940*/  IMAD.WIDE R30, R252, 0x4, R42 ;  /* 0x00000004fc1e7825 */ /* 0x008fca00078e022a */
[----:B------:R3:W-:Y:S04]  /*10950*/  STL.64 [R1+0x300], R30 ;  /* 0x0003001e01007387 */ /* 0x0007e80000100a00 */
[----:B------:R-:W4:Y:S04]  /*10960*/  LDL.64 R42, [R1+0xcf8] ;  /* 0x000cf800012a7983 */ /* 0x000f280000100a00 */
[----:B--2---:R-:W2:Y:S04]  /*10970*/  LDL.64 R100, [R1+0xc38] ;  /* 0x000c380001647983 */ /* 0x004ea80000100a00 */
[----:B-1----:R-:W2:Y:S04]  /*10980*/  LDL.LU.64 R24, [R1+0x1568] ;  /* 0x0015680001187983 */ /* 0x002ea80000300a00 */
[----:B------:R-:W2:Y:S04]  /*10990*/  LDL.LU.64 R28, [R1+0x1560] ;  /* 0x00156000011c7983 */ /* 0x000ea80000300a00 */
[----:B---3--:R-:W3:Y:S04]  /*109a0*/  LDL.LU.64 R234, [R1+0x1558] ;  /* 0x0015580001ea7983 */ /* 0x008ee80000300a00 */
[----:B------:R-:W3:Y:S04]  /*109b0*/  LDL.LU.64 R32, [R1+0x1550] ;  /* 0x0015500001207983 */ /* 0x000ee80000300a00 */
[----:B------:R-:W3:Y:S04]  /*109c0*/  LDL.LU.64 R34, [R1+0x1548] ;  /* 0x0015480001227983 */ /* 0x000ee80000300a00 */
[----:B------:R-:W3:Y:S04]  /*109d0*/  LDL.LU.64 R82, [R1+0x1540] ;  /* 0x0015400001527983 */ /* 0x000ee80000300a00 */
[----:B------:R-:W3:Y:S04]  /*109e0*/  LDL.LU.64 R84, [R1+0x1538] ;  /* 0x0015380001547983 */ /* 0x000ee80000300a00 */
[----:B------:R1:W-:Y:S04]  /*109f0*/  LDGSTS.E [R236+0xff80], [R30.64], !P1 ;  /* 0x0ff800001eec7fae */ /* 0x0003e8000c921848 */
[----:B------:R-:W0:Y:S04]  /*10a00*/  LDGDEPBAR ;  /* 0x00000000000079af */ /* 0x000e280000000000 */
[----:B------:R-:W3:Y:S04]  /*10a10*/  LDL.64 R244, [R1+0x1088] ;  /* 0x0010880001f47983 */ /* 0x000ee80000100a00 */
[----:B------:R-:W3:Y:S04]  /*10a20*/  LDL.64 R242, [R1+0x1100] ;  /* 0x0011000001f27983 */ /* 0x000ee80000100a00 */
[----:B------:R-:W3:Y:S04]  /*10a30*/  LDL.64 R106, [R1+0xb00] ;  /* 0x000b0000016a7983 */ /* 0x000ee80000100a00 */
[----:B------:R-:W3:Y:S04]  /*10a40*/  LDL.64 R96, [R1+0xcb0] ;  /* 0x000cb00001607983 */ /* 0x000ee80000100a00 */
[----:B------:R-:W3:Y:S04]  /*10a50*/  LDL.64 R90, [R1+0xac0] ;  /* 0x000ac000015a7983 */ /* 0x000ee80000100a00 */
[----:B------:R-:W3:Y:S04]  /*10a60*/  LDL.64 R246, [R1+0xbf0] ;  /* 0x000bf00001f67983 */ /* 0x000ee80000100a00 */
[----:B-1----:R-:W3:Y:S04]  /*10a70*/  LDL.64 R30, [R1+0x1020] ;  /* 0x00102000011e7983 */ /* 0x002ee80000100a00 */
[----:B------:R-:W3:Y:S04]  /*10a80*/  LDL.64 R92, [R1+0x338] ;  /* 0x00033800015c7983 */ /* 0x000ee80000100a00 */
[----:B------:R1:W-:Y:S04]  /*10a90*/  LDGSTS.E [R237+0x14000], [R98.64], P4 ;  /* 0x1400000062ed7fae */ /* 0x0003e8000a121848 */
[----:B------:R1:W-:Y:S04]  /*10aa0*/  LDGSTS.E [R237+0x14080], [R94.64], P3 ;  /* 0x140800005eed7fae */ /* 0x0003e80009921848 */
[----:B------:R1:W-:Y:S04]  /*10ab0*/  LDGSTS.E [R237+0x14800], [R232.64], P4 ;  /* 0x14800000e8ed7fae */ /* 0x0003e8000a121848 */
[----:B-1----:R-:W3:Y:S04]  /*10ac0*/  LDL.64 R94, [R1+0x328] ;  /* 0x00032800015e7983 */ /* 0x002ee80000100a00 */
[----:B------:R1:W-:Y:S04]  /*10ad0*/  LDGSTS.E [R237+0x14880], [R248.64], P3 ;  /* 0x14880000f8ed7fae */ /* 0x0003e80009921848 */
[----:B------:R-:W3:Y:S04]  /*10ae0*/  LDL.64 R232, [R1+0x330] ;  /* 0x0003300001e87983 */ /* 0x000ee80000100a00 */
[----:B------:R1:W-:Y:S04]  /*10af0*/  LDGSTS.E [R237+0x15000], [R104.64], P4 ;  /* 0x1500000068ed7fae */ /* 0x0003e8000a121848 */
[----:B-1----:R-:W3:Y:S04]  /*10b00*/  LDL.64 R248, [R1+0xb38] ;  /* 0x000b380001f87983 */ /* 0x002ee80000100a00 */
[----:B------:R-:W3:Y:S04]  /*10b10*/  LDL.64 R98, [R1+0xc70] ;  /* 0x000c700001627983 */ /* 0x000ee80000100a00 */
[----:B------:R1:W-:Y:S04]  /*10b20*/  LDGSTS.E [R237+0x15080], [R102.64], P3 ;  /* 0x1508000066ed7fae */ /* 0x0003e80009921848 */
[----:B------:R-:W3:Y:S04]  /*10b30*/  LDL.64 R104, [R1+0xd00] ;  /* 0x000d000001687983 */ /* 0x000ee80000100a00 */
[----:B------:R1:W-:Y:S04]  /*10b40*/  LDGSTS.E [R237+0x15800], [R240.64], P4 ;  /* 0x15800000f0ed7fae */ /* 0x0003e8000a121848 */
[----:B-1----:R-:W3:Y:S04]  /*10b50*/  LDL.64 R102, [R1+0xc30] ;  /* 0x000c300001667983 */ /* 0x002ee80000100a00 */
[----:B------:R-:W3:Y:S04]  /*10b60*/  LDL.64 R240, [R1+0x340] ;  /* 0x0003400001f07983 */ /* 0x000ee80000100a00 */
[----:B----4-:R1:W-:Y:S04]  /*10b70*/  LDGSTS.E [R237+0x15880], [R42.64], P3 ;  /* 0x158800002aed7fae */ /* 0x0103e80009921848 */
[----:B--2---:R2:W-:Y:S04]  /*10b80*/  LDGSTS.E [R237+0x16000], [R100.64], P4 ;  /* 0x1600000064ed7fae */ /* 0x0045e8000a121848 */
[----:B-1----:R-:W4:Y:S04]  /*10b90*/  LDL.64 R42, [R1+0xfc0] ;  /* 0x000fc000012a7983 */ /* 0x002f280000100a00 */
[----:B---3--:R1:W-:Y:S04]  /*10ba0*/  LDGSTS.E [R237+0x16080], [R84.64], P3 ;  /* 0x1608000054ed7fae */ /* 0x0083e80009921848 */
[----:B------:R3:W-:Y:S04]  /*10bb0*/  LDGSTS.E [R237+0x16800], [R82.64], P4 ;  /* 0x1680000052ed7fae */ /* 0x0007e8000a121848 */
[----:B------:R2:W-:Y:S04]  /*10bc0*/  LDGSTS.E [R237+0x16880], [R34.64], P3 ;  /* 0x1688000022ed7fae */ /* 0x0005e80009921848 */
[----:B-1----:R-:W1:Y:S04]  /*10bd0*/  S2R R85, SR_TID.X ;  /* 0x0000000000557919 */ /* 0x002e680000002100 */
[----:B------:R1:W-:Y:S04]  /*10be0*/  LDGSTS.E [R237+0x17000], [R32.64], P4 ;  /* 0x1700000020ed7fae */ /* 0x0003e8000a121848 */
[----:B------:R1:W-:Y:S04]  /*10bf0*/  LDGSTS.E [R237+0x17080], [R244.64], P3 ;  /* 0x17080000f4ed7fae */ /* 0x0003e80009921848 */
[----:B------:R1:W-:Y:S04]  /*10c00*/  LDGSTS.E [R237+0x17800], [R242.64], P4 ;  /* 0x17800000f2ed7fae */ /* 0x0003e8000a121848 */
[----:B------:R3:W-:Y:S04]  /*10c10*/  LDGSTS.E [R237+0x17880], [R234.64], P3 ;  /* 0x17880000eaed7fae */ /* 0x0007e80009921848 */
[----:B--2---:R-:W2:Y:S01]  /*10c20*/  LDL.64 R34, [R1+0xb40] ;  /* 0x000b400001227983 */ /* 0x004ea20000100a00 */
[----:B-1----:R-:W-:-:S03]  /*10c30*/  LOP3.LUT R85, R85, 0x1f, RZ, 0xc0, !PT ;  /* 0x0000001f55557812 */ /* 0x002fc600078ec0ff */
[----:B------:R-:W2:Y:S01]  /*10c40*/  LDL.64 R32, [R1+0xaf8] ;  /* 0x000af80001207983 */ /* 0x000ea20000100a00 */
[----:B------:R-:W-:-:S03]  /*10c50*/  SHF.L.U32 R101, R85, 0x2, RZ ;  /* 0x0000000255657819 */ /* 0x000fc600000006ff */
[----:B---3--:R-:W2:Y:S01]  /*10c60*/  LDL.64 R82, [R1+0xca8] ;  /* 0x000ca80001527983 */ /* 0x008ea20000100a00 */
[----:B------:R-:W-:-:S03]  /*10c70*/  LOP3.LUT R100, R101, 0x10, RZ, 0x3c, !PT ;  /* 0x0000001065647812 */ /* 0x000fc600078e3cff */
[----:B------:R-:W2:Y:S04]  /*10c80*/  LDL.64 R84, [R1+0xab8] ;  /* 0x000ab80001547983 */ /* 0x000ea80000100a00 */
[----:B------:R-:W2:Y:S04]  /*10c90*/  LDL.LU.64 R244, [R1+0x1530] ;  /* 0x0015300001f47983 */ /* 0x000ea80000300a00 */
[----:B------:R-:W2:Y:S04]  /*10ca0*/  LDL.LU.64 R242, [R1+0x1528] ;  /* 0x0015280001f27983 */ /* 0x000ea80000300a00 */
[----:B------:R-:W2:Y:S04]  /*10cb0*/  LDL.64 R234, [R1+0xc68] ;  /* 0x000c680001ea7983 */ /* 0x000ea80000100a00 */
[----:B------:R1:W-:Y:S04]  /*10cc0*/  LDGSTS.E [R100+0x14100], [R94.64], P4 ;  /* 0x141000005e647fae */ /* 0x0003e8000a121848 */
[----:B------:R1:W-:Y:S04]  /*10cd0*/  LDGSTS.E [R100+0x14180], [R232.64], P3 ;  /* 0x14180000e8647fae */ /* 0x0003e80009921848 */
[----:B-1----:R-:W2:Y:S04]  /*10ce0*/  LDL.64 R94, [R1+0xd08] ;  /* 0x000d0800015e7983 */ /* 0x002ea80000100a00 */
[----:B------:R1:W-:Y:S04]  /*10cf0*/  LDGSTS.E [R100+0x14900], [R248.64], P4 ;  /* 0x14900000f8647fae */ /* 0x0003e8000a121848 */
[----:B------:R-:W2:Y:S04]  /*10d00*/  LDL.64 R232, [R1+0xc28] ;  /* 0x000c280001e87983 */ /* 0x000ea80000100a00 */
[----:B------:R1:W-:Y:S04]  /*10d10*/  LDGSTS.E [R100+0x14980], [R106.64], P3 ;  /* 0x149800006a647fae */ /* 0x0003e80009921848 */
[----:B-1----:R-:W2:Y:S04]  /*10d20*/  LDL.64 R248, [R1+0xfe8] ;  /* 0x000fe80001f87983 */ /* 0x002ea80000100a00 */
[----:B------:R1:W-:Y:S04]  /*10d30*/  LDGSTS.E [R100+0x15100], [R96.64], P4 ;  /* 0x1510000060647fae */ /* 0x0003e8000a121848 */
[----:B------:R-:W2:Y:S04]  /*10d40*/  LDL.LU.64 R106, [R1+0x1520] ;  /* 0x00152000016a7983 */ /* 0x000ea80000300a00 */
[----:B------:R1:W-:Y:S04]  /*10d50*/  LDGSTS.E [R100+0x15180], [R90.64], P3 ;  /* 0x151800005a647fae */ /* 0x0003e80009921848 */
[----:B-1----:R-:W2:Y:S04]  /*10d60*/  LDL.LU.64 R96, [R1+0x1518] ;  /* 0x0015180001607983 */ /* 0x002ea80000300a00 */
[----:B------:R1:W-:Y:S04]  /*10d70*/  LDGSTS.E [R100+0x15900], [R98.64], P4 ;  /* 0x1590000062647fae */ /* 0x0003e8000a121848 */
[----:B------:R-:W2:Y:S04]  /*10d80*/  LDL.LU.64 R90, [R1+0x1510] ;  /* 0x00151000015a7983 */ /* 0x000ea80000300a00 */
[----:B------:R1:W-:Y:S04]  /*10d90*/  LDGSTS.E [R100+0x15980], [R104.64], P3 ;  /* 0x1598000068647fae */ /* 0x0003e80009921848 */
[----:B-1----:R-:W2:Y:S04]  /*10da0*/  LDL.LU.64 R98, [R1+0x1508] ;  /* 0x0015080001627983 */ /* 0x002ea80000300a00 */
[----:B------:R1:W-:Y:S04]  /*10db0*/  LDGSTS.E [R100+0x16100], [R102.64], P4 ;  /* 0x1610000066647fae */ /* 0x0003e8000a121848 */
[----:B------:R-:W2:Y:S04]  /*10dc0*/  LDL.LU.64 R104, [R1+0x1500] ;  /* 0x0015000001687983 */ /* 0x000ea80000300a00 */
[----:B-1----:R-:W2:Y:S04]  /*10dd0*/  LDL.LU.64 R102, [R1+0x14f8] ;  /* 0x0014f80001667983 */ /* 0x002ea80000300a00 */
[----:B------:R-:W1:Y:S02]  /*10de0*/  S2R R101, SR_TID.X ;  /* 0x0000000000657919 */ /* 0x000e640000002100 */
[----:B-1----:R-:W-:-:S05]  /*10df0*/  LOP3.LUT R101, R101, 0x1f, RZ, 0xc0, !PT ;  /* 0x0000001f65657812 */ /* 0x002fca00078ec0ff */
[----:B------:R-:W-:-:S05]  /*10e00*/  IMAD.SHL.U32 R101, R101, 0x4, RZ ;  /* 0x0000000465657824 */ /* 0x000fca00078e00ff */
[C---:B------:R-:W-:Y:S01]  /*10e10*/  LOP3.LUT R0, R101.reuse, 0x20, RZ, 0x3c, !PT ;  /* 0x0000002065007812 */ /* 0x040fe200078e3cff */
[----:B----4-:R1:W-:Y:S04]  /*10e20*/  LDGSTS.E [R100+0x16180], [R42.64], P3 ;  /* 0x161800002a647fae */ /* 0x0103e80009921848 */
[----:B------:R4:W-:Y:S04]  /*10e30*/  LDGSTS.E [R100+0x16900], [R246.64], P4 ;  /* 0x16900000f6647fae */ /* 0x0009e8000a121848 */
[----:B------:R2:W-:Y:S04]  /*10e40*/  LDGSTS.E [R100+0x16980], [R30.64], P3 ;  /* 0x169800001e647fae */ /* 0x0005e80009921848 */
[----:B-1----:R-:W3:Y:S04]  /*10e50*/  LDL.LU R42, [R1+0x14f0] ;  /* 0x0014f000012a7983 */ /* 0x002ee80000300800 */
[----:B--2---:R1:W-:Y:S04]  /*10e60*/  LDGSTS.E [R100+0x17100], [R102.64], P4 ;  /* 0x1710000066647fae */ /* 0x0043e8000a121848 */
[----:B------:R2:W-:Y:S04]  /*10e70*/  LDGSTS.E [R100+0x17180], [R104.64], P3 ;  /* 0x1718000068647fae */ /* 0x0005e80009921848 */
[----:B------:R4:W-:Y:S04]  /*10e80*/  LDGSTS.E [R100+0x17900], [R28.64], P4 ;  /* 0x179000001c647fae */ /* 0x0009e8000a121848 */
[----:B-1----:R-:W3:Y:S04]  /*10e90*/  LDL.LU.64 R102, [R1+0x14e8] ;  /* 0x0014e80001667983 */ /* 0x002ee80000300a00 */
[----:B--2---:R-:W2:Y:S04]  /*10ea0*/  LDL.LU.64 R104, [R1+0x14e0] ;  /* 0x0014e00001687983 */ /* 0x004ea80000300a00 */
[----:B------:R1:W-:Y:S04]  /*10eb0*/  LDGSTS.E [R100+0x17980], [R24.64], P3 ;  /* 0x1798000018647fae */ /* 0x0003e80009921848 */
[----:B------:R1:W-:Y:S04]  /*10ec0*/  LDGSTS.E [R0+0x14200], [R92.64], P4 ;  /* 0x142000005c007fae */ /* 0x0003e8000a121848 */
[----:B------:R1:W-:Y:S04]  /*10ed0*/  LDGSTS.E [R0+0x14280], [R240.64], P3 ;  /* 0x14280000f0007fae */ /* 0x0003e80009921848 */
[----:B----4-:R-:W4:Y:S04]  /*10ee0*/  LDL.64 R246, [R1+0x348] ;  /* 0x0003480001f67983 */ /* 0x010f280000100a00 */
[----:B------:R1:W-:Y:S04]  /*10ef0*/  LDGSTS.E [R0+0x14a00], [R34.64], P4 ;  /* 0x14a0000022007fae */ /* 0x0003e8000a121848 */
[----:B------:R-:W4:Y:S04]  /*10f00*/  LDL.64 R30, [R1+0x350] ;  /* 0x00035000011e7983 */ /* 0x000f280000100a00 */
[----:B------:R1:W-:Y:S04]  /*10f10*/  LDGSTS.E [R0+0x14a80], [R32.64], P3 ;  /* 0x14a8000020007fae */ /* 0x0003e80009921848 */
[----:B-1----:R-:W4:Y:S04]  /*10f20*/  LDL.64 R34, [R1+0xce0] ;  /* 0x000ce00001227983 */ /* 0x002f280000100a00 */
[----:B------:R1:W-:Y:S04]  /*10f30*/  LDGSTS.E [R0+0x15200], [R82.64], P4 ;  /* 0x1520000052007fae */ /* 0x0003e8000a121848 */
[----:B------:R-:W4:Y:S04]  /*10f40*/  LDL.64 R32, [R1+0xaf0] ;  /* 0x000af00001207983 */ /* 0x000f280000100a00 */
[----:B------:R1:W-:Y:S04]  /*10f50*/  LDGSTS.E [R0+0x15280], [R84.64], P3 ;  /* 0x1528000054007fae */ /* 0x0003e80009921848 */
[----:B-1----:R-:W4:Y:S04]  /*10f60*/  LDL.64 R82, [R1+0xca0] ;  /* 0x000ca00001527983 */ /* 0x002f280000100a00 */
[----:B------:R-:W4:Y:S04]  /*10f70*/  LDL.64 R28, [R1+0xc60] ;  /* 0x000c6000011c7983 */ /* 0x000f280000100a00 */
[----:B------:R-:W4:Y:S04]  /*10f80*/  LDL.64 R84, [R1+0xab0] ;  /* 0x000ab00001547983 */ /* 0x000f280000100a00 */
[----:B------:R-:W4:Y:S04]  /*10f90*/  LDL.64 R24, [R1+0xd10] ;  /* 0x000d100001187983 */ /* 0x000f280000100a00 */
[----:B------:R-:W4:Y:S04]  /*10fa0*/  LDL.64 R92, [R1+0xc20] ;  /* 0x000c2000015c7983 */ /* 0x000f280000100a00 */
[----:B------:R1:W-:Y:S04]  /*10fb0*/  LDGSTS.E [R0+0x15a00], [R234.64], P4 ;  /* 0x15a00000ea007fae */ /* 0x0003e8000a121848 */
[----:B------:R1:W-:Y:S01]  /*10fc0*/  LDGSTS.E [R0+0x15a80], [R94.64], P3 ;  /* 0x15a800005e007fae */ /* 0x0003e20009921848 */
[----:B------:R-:W-:-:S03]  /*10fd0*/  LOP3.LUT R43, R101, 0x30, RZ, 0x3c, !PT ;  /* 0x00000030652b7812 */ /* 0x000fc600078e3cff */
[----:B------:R1:W-:Y:S04]  /*10fe0*/  LDGSTS.E [R0+0x16200], [R232.64], P4 ;  /* 0x16200000e8007fae */ /* 0x0003e8000a121848 */
[----:B------:R1:W-:Y:S04]  /*10ff0*/  LDGSTS.E [R0+0x16280], [R248.64], P3 ;  /* 0x16280000f8007fae */ /* 0x0003e80009921848 */
[----:B------:R-:W4:Y:S04]  /*11000*/  LDL.64 R240, [R1+0xff0] ;  /* 0x000ff00001f07983 */ /* 0x000f280000100a00 */
[----:B-1----:R-:W4:Y:S04]  /*11010*/  LDL.64 R234, [R1+0x1030] ;  /* 0x0010300001ea7983 */ /* 0x002f280000100a00 */
[----:B------:R-:W4:Y:S04]  /*11020*/  LDL.64 R94, [R1+0x1038] ;  /* 0x00103800015e7983 */ /* 0x000f280000100a00 */
[----:B------:R-:W4:Y:S04]  /*11030*/  LDL.64 R232, [R1+0xc98] ;  /* 0x000c980001e87983 */ /* 0x000f280000100a00 */
[----:B------:R-:W4:Y:S04]  /*11040*/  LDL.64 R248, [R1+0xaa8] ;  /* 0x000aa80001f87983 */ /* 0x000f280000100a00 */
[----:B------:R-:W4:Y:S04]  /*11050*/  LDL.64 R100, [R1+0xd18] ;  /* 0x000d180001647983 */ /* 0x000f280000100a00 */
[----:B--2---:R1:W-:Y:S04]  /*11060*/  LDGSTS.E [R0+0x16a00], [R104.64], P4 ;  /* 0x16a0000068007fae */ /* 0x0043e8000a121848 */
[----:B---3--:R2:W-:Y:S04]  /*11070*/  LDGSTS.E [R0+0x16a80], [R102.64], P3 ;  /* 0x16a8000066007fae */ /* 0x0085e80009921848 */
[----:B------:R3:W-:Y:S04]  /*11080*/  LDGSTS.E [R0+0x17200], [R98.64], P4 ;  /* 0x1720000062007fae */ /* 0x0007e8000a121848 */
[----:B------:R1:W-:Y:S04]  /*11090*/  LDGSTS.E [R0+0x17280], [R90.64], P3 ;  /* 0x172800005a007fae */ /* 0x0003e80009921848 */
[----:B------:R1:W-:Y:S04]  /*110a0*/  LDGSTS.E [R0+0x17a00], [R80.64], P4 ;  /* 0x17a0000050007fae */ /* 0x0003e8000a121848 */
[----:B------:R1:W-:Y:S04]  /*110b0*/  LDGSTS.E [R0+0x17a80], [R2.64], P3 ;  /* 0x17a8000002007fae */ /* 0x0003e80009921848 */
[----:B----4-:R2:W-:Y:S04]  /*110c0*/  LDGSTS.E [R43+0x14300], [R246.64], P4 ;  /* 0x14300000f62b7fae */ /* 0x0105e8000a121848 */
[----:B------:R3:W-:Y:S04]  /*110d0*/  LDGSTS.E [R43+0x14380], [R30.64], P3 ;  /* 0x143800001e2b7fae */ /* 0x0007e80009921848 */
[----:B-1----:R-:W4:Y:S04]  /*110e0*/  LDL.64 R104, [R1+0x358] ;  /* 0x0003580001687983 */ /* 0x002f280000100a00 */
[----:B--2---:R-:W2:Y:S04]  /*110f0*/  LDL.64 R102, [R1+0x360] ;  /* 0x0003600001667983 */ /* 0x004ea80000100a00 */
[----:B------:R-:W2:Y:S04]  /*11100*/  LDL.64 R90, [R1+0xcd8] ;  /* 0x000cd800015a7983 */ /* 0x000ea80000100a00 */
[----:B------:R-:W2:Y:S04]  /*11110*/  LDL.64 R80, [R1+0xae8] ;  /* 0x000ae80001507983 */ /* 0x000ea80000100a00 */
[----:B---3--:R-:W4:Y:S04]  /*11120*/  LDL.64 R98, [R1+0xc58] ;  /* 0x000c580001627983 */ /* 0x008f280000100a00 */
[----:B------:R1:W-:Y:S04]  /*11130*/  LDGSTS.E [R43+0x14b00], [R34.64], P4 ;  /* 0x14b00000222b7fae */ /* 0x0003e8000a121848 */
[----:B------:R-:W2:Y:S04]  /*11140*/  LDL.LU.64 R2, [R1+0x14d8] ;  /* 0x0014d80001027983 */ /* 0x000ea80000300a00 */
[----:B------:R1:W-:Y:S04]  /*11150*/  LDGSTS.E [R43+0x14b80], [R32.64], P3 ;  /* 0x14b80000202b7fae */ /* 0x0003e80009921848 */
[----:B------:R-:W2:Y:S04]  /*11160*/  LDL.LU.64 R246, [R1+0x14d0] ;  /* 0x0014d00001f67983 */ /* 0x000ea80000300a00 */
[----:B------:R1:W-:Y:S04]  /*11170*/  LDGSTS.E [R43+0x15300], [R82.64], P4 ;  /* 0x15300000522b7fae */ /* 0x0003e8000a121848 */
[----:B------:R-:W2:Y:S04]  /*11180*/  LDL.LU.64 R30, [R1+0x14c8] ;  /* 0x0014c800011e7983 */ /* 0x000ea80000300a00 */
[----:B------:R1:W-:Y:S04]  /*11190*/  LDGSTS.E [R43+0x15380], [R84.64], P3 ;  /* 0x15380000542b7fae */ /* 0x0003e80009921848 */
[----:B-1----:R-:W2:Y:S04]  /*111a0*/  LDL.64 R34, [R1+0x368] ;  /* 0x0003680001227983 */ /* 0x002ea80000100a00 */
[----:B------:R-:W2:Y:S04]  /*111b0*/  LDL.64 R32, [R1+0x370] ;  /* 0x0003700001207983 */ /* 0x000ea80000100a00 */
[----:B------:R-:W2:Y:S04]  /*111c0*/  LDL.64 R82, [R1+0xcd0] ;  /* 0x000cd00001527983 */ /* 0x000ea80000100a00 */
[----:B------:R-:W2:Y:S04]  /*111d0*/  LDL.64 R84, [R1+0xae0] ;  /* 0x000ae00001547983 */ /* 0x000ea80000100a00 */
[----:B------:R1:W-:Y:S04]  /*111e0*/  LDGSTS.E [R43+0x15b00], [R28.64], P4 ;  /* 0x15b000001c2b7fae */ /* 0x0003e8000a121848 */
[----:B------:R1:W-:Y:S04]  /*111f0*/  LDGSTS.E [R43+0x15b80], [R24.64], P3 ;  /* 0x15b80000182b7fae */ /* 0x0003e80009921848 */
[----:B------:R1:W-:Y:S04]  /*11200*/  LDGSTS.E [R43+0x16300], [R92.64], P4 ;  /* 0x163000005c2b7fae */ /* 0x0003e8000a121848 */
[----:B-1----:R-:W2:Y:S04]  /*11210*/  LDL.LU.64 R28, [R1+0x14c0] ;  /* 0x0014c000011c7983 */ /* 0x002ea80000300a00 */
[----:B------:R-:W2:Y:S04]  /*11220*/  LDL.LU.64 R24, [R1+0x14b8] ;  /* 0x0014b80001187983 */ /* 0x000ea80000300a00 */
[----:B------:R-:W2:Y:S04]  /*11230*/  LDL.LU.64 R92, [R1+0x14b0] ;  /* 0x0014b000015c7983 */ /* 0x000ea80000300a00 */
[----:B------:R-:W1:Y:S04]  /*11240*/  S2R R0, SR_TID.X ;  /* 0x0000000000007919 */ /* 0x000e680000002100 */
[----:B------:R1:W-:Y:S04]  /*11250*/  LDGSTS.E [R43+0x16380], [R240.64], P3 ;  /* 0x16380000f02b7fae */ /* 0x0003e80009921848 */
[----:B------:R1:W-:Y:S04]  /*11260*/  LDGSTS.E [R43+0x16b00], [R234.64], P4 ;  /* 0x16b00000ea2b7fae */ /* 0x0003e8000a121848 */
[----:B------:R1:W-:Y:S04]  /*11270*/  LDGSTS.E [R43+0x16b80], [R94.64], P3 ;  /* 0x16b800005e2b7fae */ /* 0x0003e80009921848 */
[----:B-1----:R-:W4:Y:S04]  /*11280*/  LDL.LU.64 R240, [R1+0x14a8] ;  /* 0x0014a80001f07983 */ /* 0x002f280000300a00 */
[----:B------:R-:W4:Y:S01]  /*11290*/  LDL.LU.64 R234, [R1+0x14a0] ;  /* 0x0014a00001ea7983 */ /* 0x000f220000300a00 */
[----:B------:R-:W-:-:S03]  /*112a0*/  LOP3.LUT R0, R0, 0x1f, RZ, 0xc0, !PT ;  /* 0x0000001f00007812 */ /* 0x000fc600078ec0ff */
[----:B------:R-:W4:Y:S02]  /*112b0*/  LDL.LU.64 R94, [R1+0x1498] ;  /* 0x00149800015e7983 */ /* 0x000f240000300a00 */
[----:B------:R-:W-:-:S05]  /*112c0*/  IMAD.SHL.U32 R0, R0, 0x4, RZ ;  /* 0x0000000400007824 */ /* 0x000fca00078e00ff */
[C---:B------:R-:W-:Y:S01]  /*112d0*/  LOP3.LUT R252, R0.reuse, 0x40, RZ, 0x3c, !PT ;  /* 0x0000004000fc7812 */ /* 0x040fe200078e3cff */
[----:B--2---:R1:W-:Y:S04]  /*112e0*/  LDGSTS.E [R43+0x17300], [R92.64], P4 ;  /* 0x173000005c2b7fae */ /* 0x0043e8000a121848 */
[----:B------:R2:W-:Y:S04]  /*112f0*/  LDGSTS.E [R43+0x17380], [R24.64], P3 ;  /* 0x17380000182b7fae */ /* 0x0005e80009921848 */
[----:B------:R4:W-:Y:S04]  /*11300*/  LDGSTS.E [R43+0x17b00], [R26.64], P4 ;  /* 0x17b000001a2b7fae */ /* 0x0009e8000a121848 */
[----:B-1----:R-:W3:Y:S04]  /*11310*/  LDL.LU.64 R92, [R1+0x1490] ;  /* 0x00149000015c7983 */ /* 0x002ee80000300a00 */
[----:B--2---:R-:W2:Y:S04]  /*11320*/  LDL.LU.64 R24, [R1+0x1488] ;  /* 0x0014880001187983 */ /* 0x004ea80000300a00 */
[----:B----4-:R-:W2:Y:S04]  /*11330*/  LDL.LU.64 R26, [R1+0x1480] ;  /* 0x00148000011a7983 */ /* 0x010ea80000300a00 */
[----:B------:R1:W-:Y:S04]  /*11340*/  LDGSTS.E [R43+0x17b80], [R40.64], P3 ;  /* 0x17b80000282b7fae */ /* 0x0003e80009921848 */
[----:B------:R1:W-:Y:S04]  /*11350*/  LDGSTS.E [R252+0x14400], [R104.64], P4 ;  /* 0x1440000068fc7fae */ /* 0x0003e8000a121848 */
[----:B------:R1:W-:Y:S04]  /*11360*/  LDGSTS.E [R252+0x14480], [R102.64], P3 ;  /* 0x1448000066fc7fae */ /* 0x0003e80009921848 */
[----:B-1----:R-:W2:Y:S04]  /*11370*/  LDL.LU.64 R40, [R1+0x1478] ;  /* 0x0014780001287983 */ /* 0x002ea80000300a00 */
[----:B------:R-:W2:Y:S04]  /*11380*/  LDL.LU R43, [R1+0x1470] ;  /* 0x00147000012b7983 */ /* 0x000ea80000300800 */
[----:B------:R-:W2:Y:S04]  /*11390*/  LDL.LU.64 R104, [R1+0x1468] ;  /* 0x0014680001687983 */ /* 0x000ea80000300a00 */
[----:B------:R-:W2:Y:S04]  /*113a0*/  LDL.LU.64 R102, [R1+0x1460] ;  /* 0x0014600001667983 */ /* 0x000ea80000300a00 */
[----:B------:R1:W-:Y:S04]  /*113b0*/  LDGSTS.E [R252+0x14c00], [R90.64], P4 ;  /* 0x14c000005afc7fae */ /* 0x0003e8000a121848 */
[----:B------:R1:W-:Y:S04]  /*113c0*/  LDGSTS.E [R252+0x14c80], [R80.64], P3 ;  /* 0x14c8000050fc7fae */ /* 0x0003e80009921848 */
[----:B------:R1:W-:Y:S04]  /*113d0*/  LDGSTS.E [R252+0x15400], [R232.64], P4 ;  /* 0x15400000e8fc7fae */ /* 0x0003e8000a121848 */
[----:B-1----:R-:W2:Y:S04]  /*113e0*/  LDL.LU.64 R90, [R1+0x1458] ;  /* 0x00145800015a7983 */ /* 0x002ea80000300a00 */
[----:B------:R-:W2:Y:S04]  /*113f0*/  LDL.LU.64 R80, [R1+0x1450] ;  /* 0x0014500001507983 */ /* 0x000ea80000300a00 */
[----:B------:R-:W2:Y:S04]  /*11400*/  LDL.LU.64 R232, [R1+0x1448] ;  /* 0x0014480001e87983 */ /* 0x000ea80000300a00 */
[----:B------:R1:W-:Y:S04]  /*11410*/  LDGSTS.E [R252+0x15480], [R248.64], P3 ;  /* 0x15480000f8fc7fae */ /* 0x0003e80009921848 */
[----:B------:R1:W-:Y:S04]  /*11420*/  LDGSTS.E [R252+0x15c00], [R98.64], P4 ;  /* 0x15c0000062fc7fae */ /* 0x0003e8000a121848 */
[----:B------:R1:W-:Y:S04]  /*11430*/  LDGSTS.E [R252+0x15c80], [R100.64], P3 ;  /* 0x15c8000064fc7fae */ /* 0x0003e80009921848 */
[----:B-1----:R-:W2:Y:S04]  /*11440*/  LDL.LU.64 R248, [R1+0x1440] ;  /* 0x0014400001f87983 */ /* 0x002ea80000300a00 */
[----:B------:R-:W2:Y:S04]  /*11450*/  LDL.LU.64 R98, [R1+0x1438] ;  /* 0x0014380001627983 */ /* 0x000ea80000300a00 */
[----:B------:R-:W2:Y:S01]  /*11460*/  LDL.LU.64 R100, [R1+0x1430] ;  /* 0x0014300001647983 */ /* 0x000ea20000300a00 */
[----:B------:R-:W-:-:S03]  /*11470*/  LOP3.LUT R0, R0, 0x50, RZ, 0x3c, !PT ;  /* 0x0000005000007812 */ /* 0x000fc600078e3cff */
[----:B--2---:R1:W-:Y:S04]  /*11480*/  LDGSTS.E [R252+0x16400], [R100.64], P4 ;  /* 0x1640000064fc7fae */ /* 0x0043e8000a121848 */
[----:B------:R2:W-:Y:S04]  /*11490*/  LDGSTS.E [R252+0x16480], [R98.64], P3 ;  /* 0x1648000062fc7fae */ /* 0x0005e80009921848 */
[----:B------:R3:W-:Y:S04]  /*114a0*/  LDGSTS.E [R252+0x16c00], [R42.64], P4 ;  /* 0x16c000002afc7fae */ /* 0x0007e8000a121848 */
[----:B-1----:R-:W2:Y:S04]  /*114b0*/  LDL.LU.64 R100, [R1+0x1428] ;  /* 0x0014280001647983 */ /* 0x002ea80000300a00 */
[----:B--2---:R-:W2:Y:S04]  /*114c0*/  LDL.LU.64 R98, [R1+0x1420] ;  /* 0x0014200001627983 */ /* 0x004ea80000300a00 */
[----:B---3--:R-:W3:Y:S04]  /*114d0*/  LDL.LU.64 R42, [R1+0x1418] ;  /* 0x00141800012a7983 */ /* 0x008ee80000300a00 */
        /* <DEDUP_REMOVED lines=35> */
[----:B------:R1:W5:Y:S04]  /*11710*/  LDL.LU.64 R246, [R1+0x1388] ;  /* 0x0013880001f67983 */ /* 0x0003680000300a00 */
[----:B------:R1:W-:Y:S04]  /*11720*/  LDGSTS.E [R0+0x17580], [R2.64], P3 ;  /* 0x1758000002007fae */ /* 0x0003e80009921848 */
[----:B------:R1:W-:Y:S04]  /*11730*/  LDGSTS.E [R0+0x17d00], [R4.64], P4 ;  /* 0x17d0000004007fae */ /* 0x0003e8000a121848 */
[----:B------:R1:W-:Y:S04]  /*11740*/  LDGSTS.E [R0+0x17d80], [R6.64], P3 ;  /* 0x17d8000006007fae */ /* 0x0003e80009921848 */
[----:B-1----:R1:W5:Y:S04]  /*11750*/  LDL.LU.64 R2, [R1+0x1380] ;  /* 0x0013800001027983 */ /* 0x0023680000300a00 */
[----:B------:R1:W5:Y:S04]  /*11760*/  LDL.LU.64 R4, [R1+0x1378] ;  /* 0x0013780001047983 */ /* 0x0003680000300a00 */
[----:B------:R1:W5:Y:S01]  /*11770*/  LDL.LU.64 R6, [R1+0x1370] ;  /* 0x0013700001067983 */ /* 0x0003620000300a00 */
[----:B------:R-:W-:-:S02]  /*11780*/  LOP3.LUT R237, R237, 0x70, RZ, 0x3c, !PT ;  /* 0x00000070eded7812 */ /* 0x000fc400078e3cff */
[----:B------:R-:W-:Y:S01]  /*11790*/  MOV R252, c[0x0][0x188] ;  /* 0x0000620000fc7a02 */ /* 0x000fe20000000f00 */
[----:B------:R-:W-:Y:S01]  /*117a0*/  CS2R R128, SRZ ;  /* 0x0000000000807805 */ /* 0x000fe2000001ff00 */
        /* <DEDUP_REMOVED lines=87> */
[----:B------:R-:W-:Y:S01]  /*11d20*/  IMAD.SHL.U32 R252, R252, 0x40, RZ ;  /* 0x00000040fcfc7824 */ /* 0x000fe200078e00ff */
[----:B--2---:R2:W-:Y:S04]  /*11d30*/  LDGSTS.E [R236+0x14600], [R24.64], P4 ;  /* 0x1460000018ec7fae */ /* 0x0045e8000a121848 */
[----:B------:R1:W-:Y:S04]  /*11d40*/  LDGSTS.E [R236+0x14680], [R26.64], P3 ;  /* 0x146800001aec7fae */ /* 0x0003e80009921848 */
[----:B------:R3:W-:Y:S04]  /*11d50*/  LDGSTS.E [R236+0x14e00], [R28.64], P4 ;  /* 0x14e000001cec7fae */ /* 0x0007e8000a121848 */
[----:B--2---:R2:W5:Y:S04]  /*11d60*/  LDL.LU.64 R24, [R1+0x1368] ;  /* 0x0013680001187983 */ /* 0x0045680000300a00 */
[----:B-1----:R2:W5:Y:S04]  /*11d70*/  LDL.LU.64 R26, [R1+0x1360] ;  /* 0x00136000011a7983 */ /* 0x0025680000300a00 */
[----:B---3--:R2:W5:Y:S04]  /*11d80*/  LDL.LU.64 R28, [R1+0x1358] ;  /* 0x00135800011c7983 */ /* 0x0085680000300a00 */
[----:B------:R1:W-:Y:S04]  /*11d90*/  LDGSTS.E [R236+0x14e80], [R30.64], P3 ;  /* 0x14e800001eec7fae */ /* 0x0003e80009921848 */
[----:B------:R3:W-:Y:S04]  /*11da0*/  LDGSTS.E [R236+0x15600], [R32.64], P4 ;  /* 0x1560000020ec7fae */ /* 0x0007e8000a121848 */
[----:B------:R2:W-:Y:S04]  /*11db0*/  LDGSTS.E [R236+0x15680], [R34.64], P3 ;  /* 0x1568000022ec7fae */ /* 0x0005e80009921848 */
[----:B-1----:R1:W5:Y:S04]  /*11dc0*/  LDL.LU.64 R30, [R1+0x1350] ;  /* 0x00135000011e7983 */ /* 0x0023680000300a00 */
[----:B---3--:R1:W5:Y:S04]  /*11dd0*/  LDL.LU.64 R32, [R1+0x1348] ;  /* 0x0013480001207983 */ /* 0x0083680000300a00 */
[----:B--2---:R1:W5:Y:S04]  /*11de0*/  LDL.LU.64 R34, [R1+0x1340] ;  /* 0x0013400001227983 */ /* 0x0043680000300a00 */
[----:B------:R2:W-:Y:S04]  /*11df0*/  LDGSTS.E [R236+0x15e00], [R40.64], P4 ;  /* 0x15e0000028ec7fae */ /* 0x0005e8000a121848 */
[----:B------:R3:W-:Y:S04]  /*11e00*/  LDGSTS.E [R236+0x15e80], [R42.64], P3 ;  /* 0x15e800002aec7fae */ /* 0x0007e80009921848 */
[----:B------:R1:W-:Y:S04]  /*11e10*/  LDGSTS.E [R236+0x16600], [R80.64], P4 ;  /* 0x1660000050ec7fae */ /* 0x0003e8000a121848 */
[----:B--2---:R2:W5:Y:S04]  /*11e20*/  LDL.LU.64 R40, [R1+0x1338] ;  /* 0x0013380001287983 */ /* 0x0045680000300a00 */
[----:B---3--:R2:W5:Y:S04]  /*11e30*/  LDL.LU.64 R42, [R1+0x1330] ;  /* 0x00133000012a7983 */ /* 0x0085680000300a00 */
[----:B-1----:R2:W5:Y:S04]  /*11e40*/  LDL.LU.64 R80, [R1+0x1328] ;  /* 0x0013280001507983 */ /* 0x0025680000300a00 */
        /* <DEDUP_REMOVED lines=19> */
[----:B----4-:R3:W-:Y:S04]  /*11f80*/  LDGSTS.E [R237+0x14f80], [R84.64], P3 ;  /* 0x14f8000054ed7fae */ /* 0x0107e80009921848 */
[----:B------:R4:W-:Y:S04]  /*11f90*/  LDGSTS.E [R237+0x15700], [R86.64], P4 ;  /* 0x1570000056ed7fae */ /* 0x0009e8000a121848 */
[----:B--2---:R1:W5:Y:S04]  /*11fa0*/  LDL.LU.64 R82, [R1+0x12d8] ;  /* 0x0012d80001527983 */ /* 0x0043680000300a00 */
[----:B---3--:R1:W5:Y:S04]  /*11fb0*/  LDL.LU.64 R84, [R1+0x12d0] ;  /* 0x0012d00001547983 */ /* 0x0083680000300a00 */
[----:B----4-:R1:W5:Y:S04]  /*11fc0*/  LDL.LU.64 R86, [R1+0x12c8] ;  /* 0x0012c80001567983 */ /* 0x0103680000300a00 */
[----:B------:R2:W-:Y:S04]  /*11fd0*/  LDGSTS.E [R237+0x15780], [R88.64], P3 ;  /* 0x1578000058ed7fae */ /* 0x0005e80009921848 */
[----:B------:R3:W-:Y:S04]  /*11fe0*/  LDGSTS.E [R237+0x15f00], [R98.64], P4 ;  /* 0x15f0000062ed7fae */ /* 0x0007e8000a121848 */
        /* <DEDUP_REMOVED lines=18> */
[----:B------:R-:W0:Y:S04]  /*12110*/  LDGDEPBAR ;  /* 0x00000000000079af */ /* 0x000e280000000000 */
[----:B--2---:R1:W5:Y:S04]  /*12120*/  LDL.LU.64 R250, [R1+0x1278] ;  /* 0x0012780001fa7983 */ /* 0x0043680000300a00 */
[----:B------:R1:W-:Y:S04]  /*12130*/  STL [R1+0x24], RZ ;  /* 0x000024ff01007387 */ /* 0x0003e80000100800 */
        /* <DEDUP_REMOVED lines=57> */
[----:B------:R1:W-:Y:S01]  /*124d0*/  STL [R1+0x1c], RZ ;  /* 0x00001cff01007387 */ /* 0x0003e20000100800 */
[----:B---3--:R-:W-:Y:S01]  /*124e0*/  CS2R R236, SRZ ;  /* 0x0000000000ec7805 */ /* 0x008fe2000001ff00 */
[----:B------:R-:W-:Y:S01]  /*124f0*/  CS2R R238, SRZ ;  /* 0x0000000000ee7805 */ /* 0x000fe2000001ff00 */
[----:B------:R-:W-:Y:S05]  /*12500*/  @!P0 BRA `(.L_x_0) ;  /* 0x000228f000008947 */ /* 0x000fea0003800000 */
[----:B------:R-:W2:Y:S04]  /*12510*/  LDL.LU.64 R122, [R1+0x678] ;  /* 0x00067800017a7983 */ /* 0x000ea80000300a00 */
[----:B------:R-:W3:Y:S04]  /*12520*/  LDL.LU.64 R124, [R1+0x680] ;  /* 0x00068000017c7983 */ /* 0x000ee80000300a00 */
[----:B------:R-:W4:Y:S04]  /*12530*/  LDL.LU.64 R126, [R1+0x6a8] ;  /* 0x0006a800017e7983 */ /* 0x000f280000300a00 */
[----:B------:R-:W4:Y:S04]  /*12540*/  LDL.LU.64 R204, [R1+0x6b0] ;  /* 0x0006b00001cc7983 */ /* 0x000f280000300a00 */
[----:B------:R-:W4:Y:S04]  /*12550*/  LDL.LU.64 R206, [R1+0x260] ;  /* 0x0002600001ce7983 */ /* 0x000f280000300a00 */
[----:B------:R-:W4:Y:S04]  /*12560*/  LDL.LU.64 R236, [R1+0x250] ;  /* 0x0002500001ec7983 */ /* 0x000f280000300a00 */
[----:B------:R-:W4:Y:S01]  /*12570*/  LDL.LU.64 R238, [R1] ;  /* 0x0000000001ee7983 */ /* 0x000f220000300a00 */
[----:B--2---:R-:W-:-:S03]  /*12580*/  IMAD.MOV.U32 R0, RZ, RZ, R123 ;  /* 0x000000ffff007224 */ /* 0x004fc600078e007b */
[----:B------:R-:W-:Y:S04]  /*12590*/  STL [R1+0xf9c], R122 ;  /* 0x000f9c7a01007387 */ /* 0x000fe80000100800 */
[----:B---3--:R-:W-:Y:S04]  /*125a0*/  STL [R1+0xfa4], R124 ;  /* 0x000fa47c01007387 */ /* 0x008fe80000100800 */
[----:B------:R2:W-:Y:S04]  /*125b0*/  STL [R1+0xf98], R0 ;  /* 0x000f980001007387 */ /* 0x0005e80000100800 */
[----:B----4-:R-:W-:Y:S01]  /*125c0*/  STL [R1+0xfac], R126 ;  /* 0x000fac7e01007387 */ /* 0x010fe20000100800 */
[----:B--2---:R-:W-:-:S05]  /*125d0*/  MOV R0, R125 ;  /* 0x0000007d00007202 */ /* 0x004fca0000000f00 */
[----:B------:R2:W-:Y:S04]  /*125e0*/  STL [R1+0xfa0], R0 ;  /* 0x000fa00001007387 */ /* 0x0005e80000100800 */
[----:B------:R-:W-:Y:S01]  /*125f0*/  STL [R1+0xfb4], R204 ;  /* 0x000fb4cc01007387 */ /* 0x000fe20000100800 */
[----:B--2---:R-:W-:-:S05]  /*12600*/  IMAD.MOV.U32 R0, RZ, RZ, R127 ;  /* 0x000000ffff007224 */ /* 0x004fca00078e007f */
[----:B------:R2:W-:Y:S04]  /*12610*/  STL [R1+0xfa8], R0 ;  /* 0x000fa80001007387 */ /* 0x0005e80000100800 */
[----:B------:R-:W-:Y:S01]  /*12620*/  STL [R1+0xfb8], R206 ;  /* 0x000fb8ce01007387 */ /* 0x000fe20000100800 */
[----:B--2---:R-:W-:-:S05]  /*12630*/  IMAD.MOV.U32 R0, RZ, RZ, R205 ;  /* 0x000000ffff007224 */ /* 0x004fca00078e00cd */
[----:B------:R2:W-:Y:S04]  /*12640*/  STL [R1+0xfb0], R0 ;  /* 0x000fb00001007387 */ /* 0x0005e80000100800 */
[----:B------:R-:W3:Y:S04]  /*12650*/  LDL.LU.64 R120, [R1+0x3f0] ;  /* 0x0003f00001787983 */ /* 0x000ee80000300a00 */
[----:B------:R-:W4:Y:S01]  /*12660*/  LDL.LU.64 R122, [R1+0x400] ;  /* 0x00040000017a7983 */ /* 0x000f220000300a00 */
[----:B--2---:R-:W-:-:S05]  /*12670*/  MOV R0, R207 ;  /* 0x000000cf00007202 */ /* 0x004fca0000000f00 */
[----:B------:R2:W-:Y:S04]  /*12680*/  STL [R1+0xf90], R0 ;  /* 0x000f900001007387 */ /* 0x0005e80000100800 */
[----:B------:R-:W-:Y:S04]  /*12690*/  STL [R1+0xf94], R236 ;  /* 0x000f94ec01007387 */ /* 0x000fe80000100800 */
[----:B------:R-:W4:Y:S01]  /*126a0*/  LDL.LU.64 R124, [R1+0x410] ;  /* 0x00041000017c7983 */ /* 0x000f220000300a00 */
[----:B--2---:R-:W-:-:S03]  /*126b0*/  IMAD.MOV.U32 R0, RZ, RZ, R237 ;  /* 0x000000ffff007224 */ /* 0x004fc600078e00ed */
[----:B------:R-:W2:Y:S04]  /*126c0*/  LDL.LU.64 R126, [R1+0x420] ;  /* 0x00042000017e7983 */ /* 0x000ea80000300a00 */
[----:B------:R1:W-:Y:S04]  /*126d0*/  STL [R1+0xf88], R0 ;  /* 0x000f880001007387 */ /* 0x0003e80000100800 */
[----:B------:R1:W-:Y:S04]  /*126e0*/  STL [R1+0xf8c], R238 ;  /* 0x000f8cee01007387 */ /* 0x0003e80000100800 */
[----:B------:R-:W2:Y:S01]  /*126f0*/  LDL.LU.64 R204, [R1+0x378] ;  /* 0x0003780001cc7983 */ /* 0x000ea20000300a00 */
[----:B-1----:R-:W-:-:S03]  /*12700*/  IMAD.MOV.U32 R0, RZ, RZ, R239 ;  /* 0x000000ffff007224 */ /* 0x002fc600078e00ef */
[----:B-----5:R-:W-:Y:S04]  /*12710*/  STL [R1+0xf84], R250 ;  /* 0x000f84fa01007387 */ /* 0x020fe80000100800 */
[----:B------:R3:W-:Y:S04]  /*12720*/  STL [R1+0xf80], R0 ;  /* 0x000f800001007387 */ /* 0x0007e80000100800 */
[----:B------:R-:W-:Y:S04]  /*12730*/  STL [R1+0xf78], R251 ;  /* 0x000f78fb01007387 */ /* 0x000fe80000100800 */
[----:B------:R-:W2:Y:S04]  /*12740*/  LDL.LU.64 R206, [R1+0x380] ;  /* 0x0003800001ce7983 */ /* 0x000ea80000300a00 */
[----:B------:R-:W-:Y:S04]  /*12750*/  STL [R1+0xf7c], R244 ;  /* 0x000f7cf401007387 */ /* 0x000fe80000100800 */
[----:B------:R-:W-:Y:S04]  /*12760*/  STL [R1+0xf70], R245 ;  /* 0x000f70f501007387 */ /* 0x000fe80000100800 */
        /* <DEDUP_REMOVED lines=15> */
[----:B------:R-:W-:Y:S01]  /*12860*/  STL [R1+0xef8], R107 ;  /* 0x000ef86b01007387 */ /* 0x000fe20000100800 */
[----:B---3--:R-:W-:-:S03]  /*12870*/  MOV R0, R121 ;  /* 0x0000007900007202 */ /* 0x008fc60000000f00 */
[----:B------:R-:W-:Y:S04]  /*12880*/  STL [R1+0xf00], R120 ;  /* 0x000f007801007387 */ /* 0x000fe80000100800 */
[----:B----4-:R-:W-:Y:S04]  /*12890*/  STL [R1+0xf08], R122 ;  /* 0x000f087a01007387 */ /* 0x010fe80000100800 */
[----:B------:R1:W-:Y:S02]  /*128a0*/  STL [R1+0xefc], R0 ;  /* 0x000efc0001007387 */ /* 0x0003e40000100800 */
[----:B-1----:R-:W-:-:S02]  /*128b0*/  IMAD.MOV.U32 R0, RZ, RZ, R123 ;  /* 0x000000ffff007224 */ /* 0x002fc400078e007b */
[----:B------:R-:W-:Y:S04]  /*128c0*/  STL [R1+0xf10], R124 ;  /* 0x000f107c01007387 */ /* 0x000fe80000100800 */
[----:B------:R1:W-:Y:S04]  /*128d0*/  STL [R1+0xf04], R0 ;  /* 0x000f040001007387 */ /* 0x0003e80000100800 */
[----:B--2---:R-:W-:Y:S01]  /*128e0*/  STL [R1+0xf18], R126 ;  /* 0x000f187e01007387 */ /* 0x004fe20000100800 */
[----:B-1----:R-:W-:-:S05]  /*128f0*/  IMAD.MOV.U32 R0, RZ, RZ, R125 ;  /* 0x000000ffff007224 */ /* 0x002fca00078e007d */
[----:B------:R1:W-:Y:S04]  /*12900*/  STL [R1+0xf0c], R0 ;  /* 0x000f0c0001007387 */ /* 0x0003e80000100800 */
[----:B------:R-:W-:Y:S01]  /*12910*/  STL [R1+0xf20], R204 ;  /* 0x000f20cc01007387 */ /* 0x000fe20000100800 */
[----:B-1----:R-:W-:-:S05]  /*12920*/  MOV R0, R127 ;  /* 0x0000007f00007202 */ /* 0x002fca0000000f00 */
[----:B------:R1:W-:Y:S04]  /*12930*/  STL [R1+0xf14], R0 ;  /* 0x000f140001007387 */ /* 0x0003e80000100800 */
[----:B------:R-:W2:Y:S04]  /*12940*/  LDL.LU.64 R120, [R1+0x430] ;  /* 0x0004300001787983 */ /* 0x000ea80000300a00 */
[----:B------:R-:W3:Y:S01]  /*12950*/  LDL.LU.64 R122, [R1+0x440] ;  /* 0x00044000017a7983 */ /* 0x000ee20000300a00 */
[----:B-1----:R-:W-:-:S05]  /*12960*/  IMAD.MOV.U32 R0, RZ, RZ, R205 ;  /* 0x000000ffff007224 */ /* 0x002fca00078e00cd */
[----:B------:R1:W-:Y:S04]  /*12970*/  STL [R1+0xf1c], R0 ;  /* 0x000f1c0001007387 */ /* 0x0003e80000100800 */
[----:B------:R-:W-:Y:S04]  /*12980*/  STL [R1+0xf28], R206 ;  /* 0x000f28ce01007387 */ /* 0x000fe80000100800 */
[----:B------:R-:W4:Y:S01]  /*12990*/  LDL.LU.64 R124, [R1+0x450] ;  /* 0x00045000017c7983 */ /* 0x000f220000300a00 */
[----:B-1----:R-:W-:-:S03]  /*129a0*/  IMAD.MOV.U32 R0, RZ, RZ, R207 ;  /* 0x000000ffff007224 */ /* 0x002fc600078e00cf */
[----:B------:R-:W4:Y:S04]  /*129b0*/  LDL.LU.64 R126, [R1+0x460] ;  /* 0x00046000017e7983 */ /* 0x000f280000300a00 */
[----:B------:R1:W-:Y:S04]  /*129c0*/  STL [R1+0xf24], R0 ;  /* 0x000f240001007387 */ /* 0x0003e80000100800 */
[----:B------:R1:W-:Y:S04]  /*129d0*/  STL [R1+0xf30], R236 ;  /* 0x000f30ec01007387 */ /* 0x0003e80000100800 */
[----:B------:R-:W4:Y:S01]  /*129e0*/  LDL.LU.64 R204, [R1+0x3c8] ;  /* 0x0003c80001cc7983 */ /* 0x000f220000300a00 */
[----:B-1----:R-:W-:-:S03]  /*129f0*/  MOV R0, R237 ;  /* 0x000000ed00007202 */ /* 0x002fc60000000f00 */
[----:B------:R-:W4:Y:S04]  /*12a00*/  LDL.LU.64 R206, [R1+0x3d0] ;  /* 0x0003d00001ce7983 */ /* 0x000f280000300a00 */
[----:B------:R1:W-:Y:S04]  /*12a10*/  STL [R1+0xf2c], R0 ;  /* 0x000f2c0001007387 */ /* 0x0003e80000100800 */
[----:B------:R1:W-:Y:S04]  /*12a20*/  STL [R1+0xf38], R238 ;  /* 0x000f38ee01007387 */ /* 0x0003e80000100800 */
[----:B------:R-:W4:Y:S01]  /*12a30*/  LDL.LU.64 R236, [R1+0x3d8] ;  /* 0x0003d80001ec7983 */ /* 0x000f220000300a00 */
[----:B-1----:R-:W-:-:S05]  /*12a40*/  IMAD.MOV.U32 R0, RZ, RZ, R239 ;  /* 0x000000ffff007224 */ /* 0x002fca00078e00ef */
[----:B------:R2:W-:Y:S04]  /*12a50*/  STL [R1+0xf34], R0 ;  /* 0x000f340001007387 */ /* 0x0005e80000100800 */
[----:B------:R-:W-:Y:S04]  /*12a60*/  STL [R1+0xf3c], R104 ;  /* 0x000f3c6801007387 */ /* 0x000fe80000100800 */
[----:B------:R-:W-:Y:S04]  /*12a70*/  STL [R1+0xef0], R105 ;  /* 0x000ef06901007387 */ /* 0x000fe80000100800 */
[----:B------:R-:W-:Y:S04]  /*12a80*/  STL [R1+0xef4], R102 ;  /* 0x000ef46601007387 */ /* 0x000fe80000100800 */
[----:B------:R-:W4:Y:S04]  /*12a90*/  LDL.LU.64 R238, [R1+0x3e0] ;  /* 0x0003e00001ee7983 */ /* 0x000f280000300a00 */
        /* <DEDUP_REMOVED lines=13> */
[----:B--2---:R-:W-:-:S03]  /*12b70*/  IMAD.MOV.U32 R0, RZ, RZ, R121 ;  /* 0x000000ffff007224 */ /* 0x004fc600078e0079 */
[----:B------:R-:W-:Y:S04]  /*12b80*/  STL [R1+0xe80], R120 ;  /* 0x000e807801007387 */ /* 0x000fe80000100800 */
[----:B---3--:R-:W-:Y:S04]  /*12b90*/  STL [R1+0xe88], R122 ;  /* 0x000e887a01007387 */ /* 0x008fe80000100800 */
[----:B------:R1:W-:Y:S02]  /*12ba0*/  STL [R1+0xe7c], R0 ;  /* 0x000e7c0001007387 */ /* 0x0003e40000100800 */
[----:B-1----:R-:W-:-:S02]  /*12bb0*/  MOV R0, R123 ;  /* 0x0000007b00007202 */ /* 0x002fc40000000f00 */
[----:B----4-:R-:W-:Y:S04]  /*12bc0*/  STL [R1+0xe90], R124 ;  /* 0x000e907c01007387 */ /* 0x010fe80000100800 */
[----:B------:R1:W-:Y:S04]  /*12bd0*/  STL [R1+0xe84], R0 ;  /* 0x000e840001007387 */ /* 0x0003e80000100800 */
[----:B------:R-:W-:Y:S01]  /*12be0*/  STL [R1+0xe98], R126 ;  /* 0x000e987e01007387 */ /* 0x000fe20000100800 */
[----:B-1----:R-:W-:-:S05]  /*12bf0*/  IMAD.MOV.U32 R0, RZ, RZ, R125 ;  /* 0x000000ffff007224 */ /* 0x002fca00078e007d */
[----:B------:R1:W-:Y:S04]  /*12c00*/  STL [R1+0xe8c], R0 ;  /* 0x000e8c0001007387 */ /* 0x0003e80000100800 */
[----:B------:R-:W-:Y:S01]  /*12c10*/  STL [R1+0xea0], R204 ;  /* 0x000ea0cc01007387 */ /* 0x000fe20000100800 */
[----:B-1----:R-:W-:-:S05]  /*12c20*/  IMAD.MOV.U32 R0, RZ, RZ, R127 ;  /* 0x000000ffff007224 */ /* 0x002fca00078e007f */
[----:B------:R1:W-:Y:S04]  /*12c30*/  STL [R1+0xe94], R0 ;  /* 0x000e940001007387 */ /* 0x0003e80000100800 */
[----:B------:R-:W-:Y:S01]  /*12c40*/  STL [R1+0xea8], R206 ;  /* 0x000ea8ce01007387 */ /* 0x000fe20000100800 */
[----:B-1----:R-:W-:-:S05]  /*12c50*/  MOV R0, R205 ;  /* 0x000000cd00007202 */ /* 0x002fca0000000f00 */
[----:B------:R1:W-:Y:S04]  /*12c60*/  STL [R1+0xe9c], R0 ;  /* 0x000e9c0001007387 */ /* 0x0003e80000100800 */
[----:B------:R-:W2:Y:S01]  /*12c70*/  LDL.LU.64 R114, [R1+0x470] ;  /* 0x0004700001727983 */ /* 0x000ea20000300a00 */
[----:B-1----:R-:W-:-:S05]  /*12c80*/  IMAD.MOV.U32 R0, RZ, RZ, R207 ;  /* 0x000000ffff007224 */ /* 0x002fca00078e00cf */
[----:B------:R1:W-:Y:S04]  /*12c90*/  STL [R1+0xea4], R0 ;  /* 0x000ea40001007387 */ /* 0x0003e80000100800 */
[----:B------:R-:W-:Y:S04]  /*12ca0*/  STL [R1+0xeb0], R236 ;  /* 0x000eb0ec01007387 */ /* 0x000fe80000100800 */
[----:B------:R-:W3:Y:S01]  /*12cb0*/  LDL.LU.64 R116, [R1+0x480] ;  /* 0x0004800001747983 */ /* 0x000ee20000300a00 */
        /* <DEDUP_REMOVED lines=8> */
[----:B------:R-:W-:Y:S04]  /*12d40*/  STL [R1+0xebc], R88 ;  /* 0x000ebc5801007387 */ /* 0x000fe80000100800 */
[----:B------:R-:W4:Y:S04]  /*12d50*/  LDL.LU.64 R124, [R1+0x3f8] ;  /* 0x0003f800017c7983 */ /* 0x000f280000300a00 */
[----:B------:R-:W-:Y:S04]  /*12d60*/  STL [R1+0xe70], R89 ;  /* 0x000e705901007387 */ /* 0x000fe80000100800 */
[----:B------:R-:W4:Y:S04]  /*12d70*/  LDL.LU.64 R126, [R1+0x408] ;  /* 0x00040800017e7983 */ /* 0x000f280000300a00 */
        /* <DEDUP_REMOVED lines=11> */
[----:B------:R-:W4:Y:S04]  /*12e30*/  LDL.LU.64 R206, [R1+0x50] ;  /* 0x0000500001ce7983 */ /* 0x000f280000300a00 */
[----:B------:R-:W-:Y:S04]  /*12e40*/  STL [R1+0xe4c], R40 ;  /* 0x000e4c2801007387 */ /* 0x000fe80000100800 */
[----:B------:R-:W-:Y:S04]  /*12e50*/  STL [R1+0xe40], R41 ;  /* 0x000e402901007387 */ /* 0x000fe80000100800 */
[----:B------:R-:W4:Y:S04]  /*12e60*/  LDL.LU.64 R236, [R1+0x60] ;  /* 0x0000600001ec7983 */ /* 0x000f280000300a00 */
[----:B------:R-:W-:Y:S04]  /*12e70*/  STL [R1+0xe44], R34 ;  /* 0x000e442201007387 */ /* 0x000fe80000100800 */
[----:B------:R-:W-:Y:S04]  /*12e80*/  STL [R1+0xdd8], R35 ;  /* 0x000dd82301007387 */ /* 0x000fe80000100800 */
[----:B------:R-:W4:Y:S01]  /*12e90*/  LDL.LU.64 R238, [R1+0x390] ;  /* 0x0003900001ee7983 */ /* 0x000f220000300a00 */
[----:B--2---:R-:W-:-:S03]  /*12ea0*/  IMAD.MOV.U32 R0, RZ, RZ, R115 ;  /* 0x000000ffff007224 */ /* 0x004fc600078e0073 */
[----:B------:R-:W-:Y:S04]  /*12eb0*/  STL [R1+0xde0], R114 ;  /* 0x000de07201007387 */ /* 0x000fe80000100800 */
[----:B---3--:R-:W-:Y:S04]  /*12ec0*/  STL [R1+0xde8], R116 ;  /* 0x000de87401007387 */ /* 0x008fe80000100800 */
[----:B------:R1:W-:Y:S04]  /*12ed0*/  STL [R1+0xddc], R0 ;  /* 0x000ddc0001007387 */ /* 0x0003e80000100800 */
[----:B----4-:R-:W-:Y:S01]  /*12ee0*/  STL [R1+0xdf0], R118 ;  /* 0x000df07601007387 */ /* 0x010fe20000100800 */
[----:B-1----:R-:W-:-:S05]  /*12ef0*/  IMAD.MOV.U32 R0, RZ, RZ, R117 ;  /* 0x000000ffff007224 */ /* 0x002fca00078e0075 */
[----:B------:R1:W-:Y:S04]  /*12f00*/  STL [R1+0xde4], R0 ;  /* 0x000de40001007387 */ /* 0x0003e80000100800 */
[----:B------:R-:W-:Y:S01]  /*12f10*/  STL [R1+0xdf8], R120 ;  /* 0x000df87801007387 */ /* 0x000fe20000100800 */
[----:B-1----:R-:W-:-:S05]  /*12f20*/  MOV R0, R119 ;  /* 0x0000007700007202 */ /* 0x002fca0000000f00 */
        /* <DEDUP_REMOVED lines=19> */
[----:B------:R-:W-:Y:S04]  /*13060*/  STL [R1+0xe20], R248 ;  /* 0x000e20f801007387 */ /* 0x000fe80000100800 */
[----:B------:R-:W4:Y:S04]  /*13070*/  LDL.LU.64 R120, [R1+0x428] ;  /* 0x0004280001787983 */ /* 0x000f280000300a00 */
[----:B------:R-:W-:Y:S04]  /*13080*/  STL [R1+0xe1c], R249 ;  /* 0x000e1cf901007387 */ /* 0x000fe80000100800 */
[----:B------:R-:W4:Y:S01]  /*13090*/  LDL.LU.64 R122, [R1+0x438] ;  /* 0x00043800017a7983 */ /* 0x000f220000300a00 */
[----:B-1----:R-:W-:-:S03]  /*130a0*/  MOV R0, R207 ;  /* 0x000000cf00007202 */ /* 0x002fc60000000f00 */
[----:B------:R-:W-:Y:S04]  /*130b0*/  STL [R1+0xe28], R206 ;  /* 0x000e28ce01007387 */ /* 0x000fe80000100800 */
[----:B------:R-:W4:Y:S04]  /*130c0*/  LDL.LU.64 R124, [R1+0x448] ;  /* 0x00044800017c7983 */ /* 0x000f280000300a00 */
[----:B------:R1:W-:Y:S04]  /*130d0*/  STL [R1+0xe24], R0 ;  /* 0x000e240001007387 */ /* 0x0003e80000100800 */
[----:B------:R1:W-:Y:S02]  /*130e0*/  STL [R1+0xe30], R236 ;  /* 0x000e30ec01007387 */ /* 0x0003e40000100800 */
[----:B-1----:R-:W-:-:S02]  /*130f0*/  IMAD.MOV.U32 R0, RZ, RZ, R237 ;  /* 0x000000ffff007224 */ /* 0x002fc400078e00ed */
        /* <DEDUP_REMOVED lines=14> */
[----:B------:R-:W4:Y:S04]  /*131e0*/  LDL.LU.64 R238, [R1+0x1e8] ;  /* 0x0001e80001ee7983 */ /* 0x000f280000300a00 */
[----:B------:R-:W-:Y:S04]  /*131f0*/  STL [R1+0xdc4], R26 ;  /* 0x000dc41a01007387 */ /* 0x000fe80000100800 */
[----:B------:R-:W-:Y:S01]  /*13200*/  STL [R1+0xd58], R27 ;  /* 0x000d581b01007387 */ /* 0x000fe20000100800 */
[----:B--2---:R-:W-:-:S03]  /*13210*/  MOV R0, R113 ;  /* 0x0000007100007202 */ /* 0x004fc60000000f00 */
[----:B------:R-:W-:Y:S04]  /*13220*/  STL [R1+0xd60], R112 ;  /* 0x000d607001007387 */ /* 0x000fe80000100800 */
[----:B---3--:R-:W-:Y:S04]  /*13230*/  STL [R1+0xd68], R114 ;  /* 0x000d687201007387 */ /* 0x008fe80000100800 */
[----:B------:R1:W-:Y:S02]  /*13240*/  STL [R1+0xd5c], R0 ;  /* 0x000d5c0001007387 */ /* 0x0003e40000100800 */
[----:B-1----:R-:W-:-:S02]  /*13250*/  IMAD.MOV.U32 R0, RZ, RZ, R115 ;  /* 0x000000ffff007224 */ /* 0x002fc400078e0073 */
[----:B----4-:R-:W-:Y:S04]  /*13260*/  STL [R1+0xd70], R116 ;  /* 0x000d707401007387 */ /* 0x010fe80000100800 */
[----:B------:R1:W-:Y:S04]  /*13270*/  STL [R1+0xd64], R0 ;  /* 0x000d640001007387 */ /* 0x0003e80000100800 */
[----:B------:R-:W-:Y:S01]  /*13280*/  STL [R1+0xd78], R118 ;  /* 0x000d787601007387 */ /* 0x000fe20000100800 */
        /* <DEDUP_REMOVED lines=8> */
[----:B------:R-:W2:Y:S01]  /*13310*/  LDL.LU.64 R112, [R1+0x5e0] ;  /* 0x0005e00001707983 */ /* 0x000ea20000300a00 */
[----:B-1----:R-:W-:-:S05]  /*13320*/  IMAD.MOV.U32 R0, RZ, RZ, R123 ;  /* 0x000000ffff007224 */ /* 0x002fca00078e007b */
[----:B------:R1:W-:Y:S04]  /*13330*/  STL [R1+0xd84], R0 ;  /* 0x000d840001007387 */ /* 0x0003e80000100800 */
[----:B------:R-:W-:Y:S04]  /*13340*/  STL [R1+0xd90], R124 ;  /* 0x000d907c01007387 */ /* 0x000fe80000100800 */
[----:B------:R-:W3:Y:S01]  /*13350*/  LDL.LU.64 R114, [R1+0x5f0] ;  /* 0x0005f00001727983 */ /* 0x000ee20000300a00 */
[----:B-1----:R-:W-:-:S05]  /*13360*/  MOV R0, R125 ;  /* 0x0000007d00007202 */ /* 0x002fca0000000f00 */
[----:B------:R1:W-:Y:S04]  /*13370*/  STL [R1+0xd8c], R0 ;  /* 0x000d8c0001007387 */ /* 0x0003e80000100800 */
[----:B------:R4:W-:Y:S04]  /*13380*/  STL [R1+0xd98], R236 ;  /* 0x000d98ec01007387 */ /* 0x0009e80000100800 */
[----:B------:R-:W3:Y:S01]  /*13390*/  LDL.LU.64 R118, [R1+0x600] ;  /* 0x0006000001767983 */ /* 0x000ee20000300a00 */
[----:B-1----:R-:W-:-:S03]  /*133a0*/  IMAD.MOV.U32 R0, RZ, RZ, R237 ;  /* 0x000000ffff007224 */ /* 0x002fc600078e00ed */
[----:B------:R-:W-:Y:S04]  /*133b0*/  STL [R1+0xda0], R126 ;  /* 0x000da07e01007387 */ /* 0x000fe80000100800 */
[----:B------:R1:W-:Y:S04]  /*133c0*/  STL [R1+0xd94], R0 ;  /* 0x000d940001007387 */ /* 0x0003e80000100800 */
[----:B----4-:R-:W4:Y:S01]  /*133d0*/  LDL.LU.64 R236, [R1+0x630] ;  /* 0x0006300001ec7983 */ /* 0x010f220000300a00 */
[----:B-1----:R-:W-:-:S03]  /*133e0*/  IMAD.MOV.U32 R0, RZ, RZ, R127 ;  /* 0x000000ffff007224 */ /* 0x002fc600078e007f */
[----:B------:R-:W-:Y:S04]  /*133f0*/  STL [R1+0xda8], R204 ;  /* 0x000da8cc01007387 */ /* 0x000fe80000100800 */
[----:B------:R1:W-:Y:S04]  /*13400*/  STL [R1+0xd9c], R0 ;  /* 0x000d9c0001007387 */ /* 0x0003e80000100800 */
[----:B------:R-:W4:Y:S01]  /*13410*/  LDL.LU.64 R120, [R1+0x468] ;  /* 0x0004680001787983 */ /* 0x000f220000300a00 */
[----:B-1----:R-:W-:-:S03]  /*13420*/  MOV R0, R205 ;  /* 0x000000cd00007202 */ /* 0x002fc60000000f00 */
[----:B------:R-:W-:Y:S04]  /*13430*/  STL [R1+0xdb0], R206 ;  /* 0x000db0ce01007387 */ /* 0x000fe80000100800 */
[----:B------:R1:W-:Y:S04]  /*13440*/  STL [R1+0xda4], R0 ;  /* 0x000da40001007387 */ /* 0x0003e80000100800 */
[----:B------:R-:W4:Y:S01]  /*13450*/  LDL.LU.64 R122, [R1+0x478] ;  /* 0x00047800017a7983 */ /* 0x000f220000300a00 */
[----:B-1----:R-:W-:-:S03]  /*13460*/  IMAD.MOV.U32 R0, RZ, RZ, R207 ;  /* 0x000000ffff007224 */ /* 0x002fc600078e00cf */
[----:B------:R-:W-:Y:S04]  /*13470*/  STL [R1+0xdb8], R238 ;  /* 0x000db8ee01007387 */ /* 0x000fe80000100800 */
[----:B------:R1:W-:Y:S04]  /*13480*/  STL [R1+0xdac], R0 ;  /* 0x000dac0001007387 */ /* 0x0003e80000100800 */
[----:B------:R-:W4:Y:S01]  /*13490*/  LDL.LU.64 R116, [R1+0x488] ;  /* 0x0004880001747983 */ /* 0x000f220000300a00 */
[----:B-1----:R-:W-:-:S03]  /*134a0*/  IMAD.MOV.U32 R0, RZ, RZ, R239 ;  /* 0x000000ffff007224 */ /* 0x002fc600078e00ef */
[----:B------:R-:W-:Y:S04]  /*134b0*/  STL [R1+0xdbc], R24 ;  /* 0x000dbc1801007387 */ /* 0x000fe80000100800 */
[----:B------:R1:W-:Y:S04]  /*134c0*/  STL [R1+0xdb4], R0 ;  /* 0x000db40001007387 */ /* 0x0003e80000100800 */
        /* <DEDUP_REMOVED lines=11> */
[----:B--2---:R-:W-:Y:S01]  /*13580*/  STL [R1+0x3c4], R112 ;  /* 0x0003c47001007387 */ /* 0x004fe20000100800 */
[----:B-1----:R-:W-:-:S03]  /*13590*/  MOV R0, R113 ;  /* 0x0000007100007202 */ /* 0x002fc60000000f00 */
[----:B------:R-:W2:Y:S04]  /*135a0*/  LDL.LU.64 R238, [R1+0x1c8] ;  /* 0x0001c80001ee7983 */ /* 0x000ea80000300a00 */
[----:B---3--:R-:W-:Y:S04]  /*135b0*/  STL [R1+0x3cc], R114 ;  /* 0x0003cc7201007387 */ /* 0x008fe80000100800 */
[----:B------:R1:W-:Y:S02]  /*135c0*/  STL [R1+0x3c0], R0 ;  /* 0x0003c00001007387 */ /* 0x0003e40000100800 */
[----:B-1----:R-:W-:-:S02]  /*135d0*/  IMAD.MOV.U32 R0, RZ, RZ, R115 ;  /* 0x000000ffff007224 */ /* 0x002fc400078e0073 */
[----:B------:R-:W-:Y:S04]  /*135e0*/  STL [R1+0x3d4], R118 ;  /* 0x0003d47601007387 */ /* 0x000fe80000100800 */
[----:B------:R1:W-:Y:S02]  /*135f0*/  STL [R1+0x3c8], R0 ;  /* 0x0003c80001007387 */ /* 0x0003e40000100800 */
[----:B-1----:R-:W-:Y:S02]  /*13600*/  IMAD.MOV.U32 R0, RZ, RZ, R119 ;  /* 0x000000ffff007224 */ /* 0x002fe400078e0077 */
[----:B------:R-:W3:Y:S04]  /*13610*/  LDL.LU.64 R118, [R1+0x8] ;  /* 0x0000080001767983 */ /* 0x000ee80000300a00 */
[----:B------:R1:W-:Y:S04]  /*13620*/  STL [R1+0x3d0], R0 ;  /* 0x0003d00001007387 */ /* 0x0003e80000100800 */
[----:B----4-:R4:W-:Y:S01]  /*13630*/  STL [R1+0x3dc], R236 ;  /* 0x0003dcec01007387 */ /* 0x0109e20000100800 */
[----:B-1----:R-:W-:-:S03]  /*13640*/  MOV R0, R237 ;  /* 0x000000ed00007202 */ /* 0x002fc60000000f00 */
[----:B----4-:R-:W4:Y:S04]  /*13650*/  LDL.LU.64 R236, [R1+0x58] ;  /* 0x0000580001ec7983 */ /* 0x010f280000300a00 */
[----:B------:R1:W-:Y:S04]  /*13660*/  STL [R1+0x3d8], R0 ;  /* 0x0003d80001007387 */ /* 0x0003e80000100800 */
[----:B------:R1:W-:Y:S02]  /*13670*/  STL [R1+0x3e4], R120 ;  /* 0x0003e47801007387 */ /* 0x0003e40000100800 */
[----:B-1----:R-:W-:-:S02]  /*13680*/  IMAD.MOV.U32 R0, RZ, RZ, R121 ;  /* 0x000000ffff007224 */ /* 0x002fc400078e0079 */
        /* <DEDUP_REMOVED lines=8> */
[----:B-1----:R-:W-:-:S05]  /*13710*/  MOV R0, R117 ;  /* 0x0000007500007202 */ /* 0x002fca0000000f00 */
[----:B------:R1:W-:Y:S04]  /*13720*/  STL [R1+0x3f0], R0 ;  /* 0x0003f00001007387 */ /* 0x0003e80000100800 */
[----:B------:R1:W-:Y:S04]  /*13730*/  STL [R1+0x3fc], R124 ;  /* 0x0003fc7c01007387 */ /* 0x0003e80000100800 */
[----:B------:R-:W4:Y:S01]  /*13740*/  LDL.LU.64 R116, [R1+0x660] ;  /* 0x0006600001747983 */ /* 0x000f220000300a00 */
[----:B-1----:R-:W-:-:S05]  /*13750*/  IMAD.MOV.U32 R0, RZ, RZ, R125 ;  /* 0x000000ffff007224 */ /* 0x002fca00078e007d */
[----:B------:R1:W-:Y:S04]  /*13760*/  STL [R1+0x3f8], R0 ;  /* 0x0003f80001007387 */ /* 0x0003e80000100800 */
[----:B------:R1:W-:Y:S04]  /*13770*/  STL [R1+0x404], R126 ;  /* 0x0004047e01007387 */ /* 0x0003e80000100800 */
[----:B------:R-:W4:Y:S01]  /*13780*/  LDL.LU.64 R124, [R1+0x670] ;  /* 0x00067000017c7983 */ /* 0x000f220000300a00 */
[----:B-1----:R-:W-:-:S05]  /*13790*/  IMAD.MOV.U32 R0, RZ, RZ, R127 ;  /* 0x000000ffff007224 */ /* 0x002fca00078e007f */
[----:B------:R1:W-:Y:S04]  /*137a0*/  STL [R1+0x400], R0 ;  /* 0x0004000001007387 */ /* 0x0003e80000100800 */
[----:B------:R1:W-:Y:S04]  /*137b0*/  STL [R1+0x40c], R204 ;  /* 0x00040ccc01007387 */ /* 0x0003e80000100800 */
[----:B------:R-:W4:Y:S01]  /*137c0*/  LDL.LU.64 R126, [R1+0x4a8] ;  /* 0x0004a800017e7983 */ /* 0x000f220000300a00 */
[----:B-1----:R-:W-:-:S05]  /*137d0*/  MOV R0, R205 ;  /* 0x000000cd00007202 */ /* 0x002fca0000000f00 */
[----:B------:R1:W-:Y:S04]  /*137e0*/  STL [R1+0x408], R0 ;  /* 0x0004080001007387 */ /* 0x0003e80000100800 */
[----:B------:R-:W-:Y:S04]  /*137f0*/  STL [R1+0x414], R206 ;  /* 0x000414ce01007387 */ /* 0x000fe80000100800 */
[----:B------:R-:W4:Y:S01]  /*13800*/  LDL.LU.64 R204, [R1+0x4b8] ;  /* 0x0004b80001cc7983 */ /* 0x000f220000300a00 */
[----:B-1----:R-:W-:-:S05]  /*13810*/  IMAD.MOV.U32 R0, RZ, RZ, R207 ;  /* 0x000000ffff007224 */ /* 0x002fca00078e00cf */
[----:B------:R2:W-:Y:S02]  /*13820*/  STL [R1+0x410], R0 ;  /* 0x0004100001007387 */ /* 0x0005e40000100800 */
[----:B--2---:R-:W-:Y:S02]  /*13830*/  IMAD.MOV.U32 R0, RZ, RZ, R239 ;  /* 0x000000ffff007224 */ /* 0x004fe400078e00ef */
[----:B------:R1:W-:Y:S04]  /*13840*/  STL [R1+0x41c], R238 ;  /* 0x00041cee01007387 */ /* 0x0003e80000100800 */
[----:B-1----:R-:W2:Y:S04]  /*13850*/  LDL.LU.64 R238, [R1+0x4c8] ;  /* 0x0004c80001ee7983 */ /* 0x002ea80000300a00 */
[----:B------:R1:W-:Y:S04]  /*13860*/  STL [R1+0x418], R0 ;  /* 0x0004180001007387 */ /* 0x0003e80000100800 */
[----:B------:R-:W-:Y:S04]  /*13870*/  STL [R1+0x424], R246 ;  /* 0x000424f601007387 */ /* 0x000fe80000100800 */
[----:B------:R-:W-:Y:S04]  /*13880*/  STL [R1+0x420], R247 ;  /* 0x000420f701007387 */ /* 0x000fe80000100800 */
[----:B------:R-:W2:Y:S04]  /*13890*/  LDL.LU.64 R206, [R1+0x4d8] ;  /* 0x0004d80001ce7983 */ /* 0x000ea80000300a00 */
[----:B---3--:R3:W-:Y:S01]  /*138a0*/  STL [R1+0x42c], R118 ;  /* 0x00042c7601007387 */ /* 0x0087e20000100800 */
[----:B-1----:R-:W-:-:S03]  /*138b0*/  MOV R0, R119 ;  /* 0x0000007700007202 */ /* 0x002fc60000000f00 */
[----:B---3--:R-:W3:Y:S04]  /*138c0*/  LDL.LU.64 R118, [R1+0x1c0] ;  /* 0x0001c00001767983 */ /* 0x008ee80000300a00 */
[----:B------:R1:W-:Y:S04]  /*138d0*/  STL [R1+0x428], R0 ;  /* 0x0004280001007387 */ /* 0x0003e80000100800 */
[----:B----4-:R4:W-:Y:S01]  /*138e0*/  STL [R1+0x434], R236 ;  /* 0x000434ec01007387 */ /* 0x0109e20000100800 */
[----:B-1----:R-:W-:-:S03]  /*138f0*/  IMAD.MOV.U32 R0, RZ, RZ, R237 ;  /* 0x000000ffff007224 */ /* 0x002fc600078e00ed */
[----:B----4-:R-:W4:Y:S04]  /*13900*/  LDL.LU.64 R236, [R1+0x1b8] ;  /* 0x0001b80001ec7983 */ /* 0x010f280000300a00 */
[----:B------:R1:W-:Y:S04]  /*13910*/  STL [R1+0x430], R0 ;  /* 0x0004300001007387 */ /* 0x0003e80000100800 */
[----:B------:R1:W-:Y:S02]  /*13920*/  STL [R1+0x43c], R120 ;  /* 0x00043c7801007387 */ /* 0x0003e40000100800 */
[----:B-1----:R-:W-:-:S02]  /*13930*/  IMAD.MOV.U32 R0, RZ, RZ, R121 ;  /* 0x000000ffff007224 */ /* 0x002fc400078e0079 */
[----:B------:R-:W4:Y:S04]  /*13940*/  LDL.LU.64 R120, [R1+0x1b0] ;  /* 0x0001b00001787983 */ /* 0x000f280000300a00 */
[----:B------:R1:W-:Y:S04]  /*13950*/  STL [R1+0x438], R0 ;  /* 0x0004380001007387 */ /* 0x0003e80000100800 */
[----:B------:R1:W-:Y:S02]  /*13960*/  STL [R1+0x444], R122 ;  /* 0x0004447a01007387 */ /* 0x0003e40000100800 */
[----:B-1----:R-:W-:-:S02]  /*13970*/  MOV R0, R123 ;  /* 0x0000007b00007202 */ /* 0x002fc40000000f00 */
[----:B------:R-:W4:Y:S04]  /*13980*/  LDL.LU.64 R122, [R1+0x1a8] ;  /* 0x0001a800017a7983 */ /* 0x000f280000300a00 */
        /* <DEDUP_REMOVED lines=21> */
[----:B--2---:R2:W-:Y:S01]  /*13ae0*/  STL [R1+0x474], R238 ;  /* 0x000474ee01007387 */ /* 0x0045e20000100800 */
[----:B-1----:R-:W-:-:S03]  /*13af0*/  MOV R0, R239 ;  /* 0x000000ef00007202 */ /* 0x002fc60000000f00 */
[----:B--2---:R-:W2:Y:S04]  /*13b00*/  LDL.LU.64 R238, [R1+0x6d0] ;  /* 0x0006d00001ee7983 */ /* 0x004ea80000300a00 */
[----:B------:R1:W-:Y:S04]  /*13b10*/  STL [R1+0x470], R0 ;  /* 0x0004700001007387 */ /* 0x0003e80000100800 */
[----:B------:R1:W-:Y:S02]  /*13b20*/  STL [R1+0x47c], R206 ;  /* 0x00047cce01007387 */ /* 0x0003e40000100800 */
[----:B-1----:R-:W-:-:S02]  /*13b30*/  IMAD.MOV.U32 R0, RZ, RZ, R207 ;  /* 0x000000ffff007224 */ /* 0x002fc400078e00cf */
[----:B------:R-:W2:Y:S04]  /*13b40*/  LDL.LU.64 R206, [R1+0x6e0] ;  /* 0x0006e00001ce7983 */ /* 0x000ea80000300a00 */
[----:B------:R1:W-:Y:S04]  /*13b50*/  STL [R1+0x478], R0 ;  /* 0x0004780001007387 */ /* 0x0003e80000100800 */
[----:B---3--:R3:W-:Y:S01]  /*13b60*/  STL [R1+0x484], R118 ;  /* 0x0004847601007387 */ /* 0x0087e20000100800 */
[----:B-1----:R-:W-:-:S03]  /*13b70*/  IMAD.MOV.U32 R0, RZ, RZ, R119 ;  /* 0x000000ffff007224 */ /* 0x002fc600078e0077 */
[----:B---3--:R-:W3:Y:S04]  /*13b80*/  LDL.LU.64 R118, [R1+0x6f0] ;  /* 0x0006f00001767983 */ /* 0x008ee80000300a00 */
        /* <DEDUP_REMOVED lines=33> */
[----:B--2---:R2:W-:Y:S01]  /*13da0*/  STL [R1+0x4cc], R238 ;  /* 0x0004ccee01007387 */ /* 0x0045e20000100800 */
[----:B-1----:R-:W-:-:S03]  /*13db0*/  IMAD.MOV.U32 R0, RZ, RZ, R239 ;  /* 0x000000ffff007224 */ /* 0x002fc600078e00ef */
[----:B--2---:R-:W2:Y:S04]  /*13dc0*/  LDL.LU.64 R238, [R1+0xd8] ;  /* 0x0000d80001ee7983 */ /* 0x004ea80000300a00 */
[----:B------:R1:W-:Y:S04]  /*13dd0*/  STL [R1+0x4c8], R0 ;  /* 0x0004c80001007387 */ /* 0x0003e80000100800 */
[----:B------:R1:W-:Y:S02]  /*13de0*/  STL [R1+0x4d4], R206 ;  /* 0x0004d4ce01007387 */ /* 0x0003e40000100800 */
[----:B-1----:R-:W-:-:S02]  /*13df0*/  MOV R0, R207 ;  /* 0x000000cf00007202 */ /* 0x002fc40000000f00 */
[----:B------:R-:W2:Y:S04]  /*13e00*/  LDL.LU.64 R206, [R1+0x158] ;  /* 0x0001580001ce7983 */ /* 0x000ea80000300a00 */
[----:B------:R1:W-:Y:S04]  /*13e10*/  STL [R1+0x4d0], R0 ;  /* 0x0004d00001007387 */ /* 0x0003e80000100800 */
[----:B---3--:R3:W-:Y:S01]  /*13e20*/  STL [R1+0x4dc], R118 ;  /* 0x0004dc7601007387 */ /* 0x0087e20000100800 */
[----:B-1----:R-:W-:-:S03]  /*13e30*/  IMAD.MOV.U32 R0, RZ, RZ, R119 ;  /* 0x000000ffff007224 */ /* 0x002fc600078e0077 */
[----:B---3--:R-:W3:Y:S04]  /*13e40*/  LDL.LU.64 R118, [R1+0xd0] ;  /* 0x0000d00001767983 */ /* 0x008ee80000300a00 */
[----:B------:R1:W-:Y:S04]  /*13e50*/  STL [R1+0x4d8], R0 ;  /* 0x0004d80001007387 */ /* 0x0003e80000100800 */
[----:B----4-:R4:W-:Y:S01]  /*13e60*/  STL [R1+0x4e4], R236 ;  /* 0x0004e4ec01007387 */ /* 0x0109e20000100800 */
[----:B-1----:R-:W-:-:S03]  /*13e70*/  IMAD.MOV.U32 R0, RZ, RZ, R237 ;  /* 0x000000ffff007224 */ /* 0x002fc600078e00ed */
[----:B----4-:R-:W4:Y:S04]  /*13e80*/  LDL.LU.64 R236, [R1+0x150] ;  /* 0x0001500001ec7983 */ /* 0x010f280000300a00 */
        /* <DEDUP_REMOVED lines=29> */
[----:B--2---:R2:W-:Y:S01]  /*14060*/  STL [R1+0x524], R238 ;  /* 0x000524ee01007387 */ /* 0x0045e20000100800 */
[----:B-1----:R-:W-:-:S03]  /*14070*/  IMAD.MOV.U32 R0, RZ, RZ, R239 ;  /* 0x000000ffff007224 */ /* 0x002fc600078e00ef */
[----:B--2---:R-:W2:Y:S04]  /*14080*/  LDL.LU.64 R238, [R1+0x668] ;  /* 0x0006680001ee7983 */ /* 0x004ea80000300a00 */
[----:B------:R1:W-:Y:S04]  /*14090*/  STL [R1+0x520], R0 ;  /* 0x0005200001007387 */ /* 0x0003e80000100800 */
[----:B------:R1:W-:Y:S02]  /*140a0*/  STL [R1+0x52c], R206 ;  /* 0x00052cce01007387 */ /* 0x0003e40000100800 */
[----:B-1----:R-:W-:-:S02]  /*140b0*/  IMAD.MOV.U32 R0, RZ, RZ, R207 ;  /* 0x000000ffff007224 */ /* 0x002fc400078e00cf */
[----:B------:R-:W2:Y:S04]  /*140c0*/  LDL.LU.64 R206, [R1+0x588] ;  /* 0x0005880001ce7983 */ /* 0x000ea80000300a00 */
[----:B------:R1:W-:Y:S04]  /*140d0*/  STL [R1+0x528], R0 ;  /* 0x0005280001007387 */ /* 0x0003e80000100800 */
        /* <DEDUP_REMOVED lines=739> */
[----:B------:R2:W-:Y:S02]  /*16f10*/  STL [R1+0xaf0], R0 ;  /* 0x000af00001007387 */ /* 0x0005e40000100800 */
[----:B--2---:R-:W-:Y:S02]  /*16f20*/  IMAD.MOV.U32 R0, RZ, RZ, R239 ;  /* 0x000000ffff007224 */ /* 0x004fe400078e00ef */
[----:B------:R1:W-:Y:S04]  /*16f30*/  STL [R1+0xafc], R238 ;  /* 0x000afcee01007387 */ /* 0x0003e80000100800 */
[----:B-1----:R-:W2:Y:S04]  /*16f40*/  LDL.LU.64 R238, [R1+0xc30] ;  /* 0x000c300001ee7983 */ /* 0x002ea80000300a00 */
[----:B------:R1:W-:Y:S04]  /*16f50*/  STL [R1+0xaf8], R0 ;  /* 0x000af80001007387 */ /* 0x0003e80000100800 */
[----:B------:R1:W-:Y:S02]  /*16f60*/  STL [R1+0xb04], R206 ;  /* 0x000b04ce01007387 */ /* 0x0003e40000100800 */
[----:B-1----:R-:W-:-:S02]  /*16f70*/  MOV R0, R207 ;  /* 0x000000cf00007202 */ /* 0x002fc40000000f00 */
[----:B------:R-:W2:Y:S04]  /*16f80*/  LDL.64 R206, [R1+0xfc0] ;  /* 0x000fc00001ce7983 */ /* 0x000ea80000100a00 */
[----:B------:R1:W-:Y:S04]  /*16f90*/  STL [R1+0xb00], R0 ;  /* 0x000b000001007387 */ /* 0x0003e80000100800 */
[----:B---3--:R3:W-:Y:S01]  /*16fa0*/  STL [R1+0xb0c], R118 ;  /* 0x000b0c7601007387 */ /* 0x0087e20000100800 */
[----:B-1----:R-:W-:-:S03]  /*16fb0*/  IMAD.MOV.U32 R0, RZ, RZ, R119 ;  /* 0x000000ffff007224 */ /* 0x002fc600078e0077 */
[----:B---3--:R-:W3:Y:S04]  /*16fc0*/  LDL.LU.64 R118, [R1+0xc28] ;  /* 0x000c280001767983 */ /* 0x008ee80000300a00 */
[----:B------:R1:W-:Y:S04]  /*16fd0*/  STL [R1+0xb08], R0 ;  /* 0x000b080001007387 */ /* 0x0003e80000100800 */
[----:B----4-:R4:W-:Y:S01]  /*16fe0*/  STL [R1+0xb14], R236 ;  /* 0x000b14ec01007387 */ /* 0x0109e20000100800 */
[----:B-1----:R-:W-:-:S03]  /*16ff0*/  IMAD.MOV.U32 R0, RZ, RZ, R237 ;  /* 0x000000ffff007224 */ /* 0x002fc600078e00ed */
[----:B----4-:R-:W4:Y:S04]  /*17000*/  LDL.64 R236, [R1+0xfe8] ;  /* 0x000fe80001ec7983 */ /* 0x010f280000100a00 */
[----:B------:R1:W-:Y:S04]  /*17010*/  STL [R1+0xb10], R0 ;  /* 0x000b100001007387 */ /* 0x0003e80000100800 */
[----:B------:R1:W-:Y:S02]  /*17020*/  STL [R1+0xb1c], R120 ;  /* 0x000b1c7801007387 */ /* 0x0003e40000100800 */
[----:B-1----:R-:W-:-:S02]  /*17030*/  MOV R0, R121 ;  /* 0x0000007900007202 */ /* 0x002fc40000000f00 */
[----:B------:R-:W4:Y:S04]  /*17040*/  LDL.LU.64 R120, [R1+0xc20] ;  /* 0x000c200001787983 */ /* 0x000f280000300a00 */
[----:B------:R1:W-:Y:S04]  /*17050*/  STL [R1+0xb18], R0 ;  /* 0x000b180001007387 */ /* 0x0003e80000100800 */
[----:B------:R1:W-:Y:S02]  /*17060*/  STL [R1+0xb24], R122 ;  /* 0x000b247a01007387 */ /* 0x0003e40000100800 */
[----:B-1----:R-:W-:-:S02]  /*17070*/  IMAD.MOV.U32 R0, RZ, RZ, R123 ;  /* 0x000000ffff007224 */ /* 0x002fc400078e007b */
[----:B------:R-:W4:Y:S04]  /*17080*/  LDL.64 R122, [R1+0xff0] ;  /* 0x000ff000017a7983 */ /* 0x000f280000100a00 */
[----:B------:R1:W-:Y:S04]  /*17090*/  STL [R1+0xb20], R0 ;  /* 0x000b200001007387 */ /* 0x0003e80000100800 */
[----:B------:R-:W-:Y:S04]  /*170a0*/  STL [R1+0xb2c], R114 ;  /* 0x000b2c7201007387 */ /* 0x000fe80000100800 */
[----:B------:R-:W4:Y:S01]  /*170b0*/  LDL.LU.64 R112, [R1+0xc18] ;  /* 0x000c180001707983 */ /* 0x000f220000300a00 */
[----:B-1----:R-:W-:-:S05]  /*170c0*/  IMAD.MOV.U32 R0, RZ, RZ, R115 ;  /* 0x000000ffff007224 */ /* 0x002fca00078e0073 */
[----:B------:R1:W-:Y:S04]  /*170d0*/  STL [R1+0xb28], R0 ;  /* 0x000b280001007387 */ /* 0x0003e80000100800 */
[----:B------:R-:W-:Y:S01]  /*170e0*/  STL [R1+0xb34], R116 ;  /* 0x000b347401007387 */ /* 0x000fe20000100800 */
[----:B-1----:R-:W-:-:S03]  /*170f0*/  MOV R0, R117 ;  /* 0x0000007500007202 */ /* 0x002fc60000000f00 */
[----:B------:R-:W4:Y:S04]  /*17100*/  LDL.64 R114, [R1+0xff8] ;  /* 0x000ff80001727983 */ /* 0x000f280000100a00 */
        /* <DEDUP_REMOVED lines=21> */
[----:B---3--:R-:W-:Y:S01]  /*17260*/  STL [R1+0xb64], R118 ;  /* 0x000b647601007387 */ /* 0x008fe20000100800 */
[----:B-1----:R-:W-:-:S03]  /*17270*/  MOV R0, R119 ;  /* 0x0000007700007202 */ /* 0x002fc60000000f00 */
[----:B------:R-:W3:Y:S04]  /*17280*/  LDL.LU.64 R116, [R1+0x1010] ;  /* 0x0010100001747983 */ /* 0x000ee80000300a00 */
[----:B------:R1:W-:Y:S04]  /*17290*/  STL [R1+0xb60], R0 ;  /* 0x000b600001007387 */ /* 0x0003e80000100800 */
[----:B----4-:R4:W-:Y:S01]  /*172a0*/  STL [R1+0xb6c], R236 ;  /* 0x000b6cec01007387 */ /* 0x0109e20000100800 */
[----:B-1----:R-:W-:-:S03]  /*172b0*/  IMAD.MOV.U32 R0, RZ, RZ, R237 ;  /* 0x000000ffff007224 */ /* 0x002fc600078e00ed */
[----:B------:R-:W3:Y:S04]  /*172c0*/  LDL.LU.64 R118, [R1+0xbf8] ;  /* 0x000bf80001767983 */ /* 0x000ee80000300a00 */
        /* <DEDUP_REMOVED lines=13> */
[----:B------:R1:W-:Y:S02]  /*173a0*/  STL [R1+0xb80], R0 ;  /* 0x000b800001007387 */ /* 0x0003e40000100800 */
[----:B-1----:R-:W-:Y:S02]  /*173b0*/  IMAD.MOV.U32 R0, RZ, RZ, R115 ;  /* 0x000000ffff007224 */ /* 0x002fe400078e0073 */
        /* <DEDUP_REMOVED lines=24> */
[----:B------:R-:W-:Y:S04]  /*17540*/  STL [R1+0xbc4], R118 ;  /* 0x000bc47601007387 */ /* 0x000fe80000100800 */
[----:B------:R1:W-:Y:S04]  /*17550*/  STL [R1+0xbb8], R0 ;  /* 0x000bb80001007387 */ /* 0x0003e80000100800 */
[----:B---3--:R-:W3:Y:S01]  /*17560*/  LDL.LU.64 R116, [R1+0x1050] ;  /* 0x0010500001747983 */ /* 0x008ee20000300a00 */
[----:B-1----:R-:W-:-:S03]  /*17570*/  MOV R0, R119 ;  /* 0x0000007700007202 */ /* 0x002fc60000000f00 */
[----:B----4-:R-:W-:Y:S04]  /*17580*/  STL [R1+0xbcc], R236 ;  /* 0x000bccec01007387 */ /* 0x010fe80000100800 */
        /* <DEDUP_REMOVED lines=9> */
[----:B------:R-:W4:Y:S01]  /*17620*/  LDL.LU.64 R120, [R1+0x1068] ;  /* 0x0010680001787983 */ /* 0x000f220000300a00 */
[----:B-1----:R-:W-:-:S03]  /*17630*/  MOV R0, R123 ;  /* 0x0000007b00007202 */ /* 0x002fc60000000f00 */
[----:B------:R-:W4:Y:S04]  /*17640*/  LDL.LU.64 R122, [R1+0x1070] ;  /* 0x00107000017a7983 */ /* 0x000f280000300a00 */
[----:B------:R1:W-:Y:S04]  /*17650*/  STL [R1+0xbd8], R0 ;  /* 0x000bd80001007387 */ /* 0x0003e80000100800 */
[----:B------:R-:W-:Y:S04]  /*17660*/  STL [R1+0xbe4], R114 ;  /* 0x000be47201007387 */ /* 0x000fe80000100800 */
[----:B------:R-:W4:Y:S01]  /*17670*/  LDL.LU.64 R112, [R1+0x1078] ;  /* 0x0010780001707983 */ /* 0x000f220000300a00 */
[----:B-1----:R-:W-:-:S05]  /*17680*/  IMAD.MOV.U32 R0, RZ, RZ, R115 ;  /* 0x000000ffff007224 */ /* 0x002fca00078e0073 */
[----:B------:R1:W-:Y:S04]  /*17690*/  STL [R1+0xbe0], R0 ;  /* 0x000be00001007387 */ /* 0x0003e80000100800 */
        /* <DEDUP_REMOVED lines=8> */
[----:B------:R2:W-:Y:S04]  /*17720*/  STL [R1+0xbfc], R204 ;  /* 0x000bfccc01007387 */ /* 0x0005e80000100800 */
[----:B------:R-:W4:Y:S01]  /*17730*/  LDL.LU.64 R114, [R1+0x1090] ;  /* 0x0010900001727983 */ /* 0x000f220000300a00 */
[----:B-1----:R-:W-:-:S03]  /*17740*/  IMAD.MOV.U32 R0, RZ, RZ, R205 ;  /* 0x000000ffff007224 */ /* 0x002fc600078e00cd */
[----:B--2---:R-:W-:Y:S04]  /*17750*/  STL [R1+0xc04], R238 ;  /* 0x000c04ee01007387 */ /* 0x004fe80000100800 */
[----:B------:R1:W-:Y:S04]  /*17760*/  STL [R1+0xbf8], R0 ;  /* 0x000bf80001007387 */ /* 0x0003e80000100800 */
[----:B------:R-:W2:Y:S01]  /*17770*/  LDL.LU.64 R204, [R1+0x1098] ;  /* 0x0010980001cc7983 */ /* 0x000ea20000300a00 */
[----:B-1----:R-:W-:-:S03]  /*17780*/  IMAD.MOV.U32 R0, RZ, RZ, R239 ;  /* 0x000000ffff007224 */ /* 0x002fc600078e00ef */
[----:B------:R-:W-:Y:S04]  /*17790*/  STL [R1+0xc0c], R206 ;  /* 0x000c0cce01007387 */ /* 0x000fe80000100800 */
[----:B------:R1:W-:Y:S04]  /*177a0*/  STL [R1+0xc00], R0 ;  /* 0x000c000001007387 */ /* 0x0003e80000100800 */
[----:B------:R-:W2:Y:S01]  /*177b0*/  LDL.LU.64 R238, [R1+0x10a0] ;  /* 0x0010a00001ee7983 */ /* 0x000ea20000300a00 */
[----:B-1----:R-:W-:-:S03]  /*177c0*/  MOV R0, R207 ;  /* 0x000000cf00007202 */ /* 0x002fc60000000f00 */
        /* <DEDUP_REMOVED lines=24> */
[----:B------:R-:W-:Y:S04]  /*17950*/  STL [R1+0xc44], R124 ;  /* 0x000c447c01007387 */ /* 0x000fe80000100800 */
[----:B------:R1:W-:Y:S02]  /*17960*/  STL [R1+0xc38], R0 ;  /* 0x000c380001007387 */ /* 0x0003e40000100800 */
[----:B-1----:R-:W-:Y:S02]  /*17970*/  IMAD.MOV.U32 R0, RZ, RZ, R125 ;  /* 0x000000ffff007224 */ /* 0x002fe400078e007d */
[----:B------:R-:W4:Y:S04]  /*17980*/  LDL.LU.64 R124, [R1+0x10d8] ;  /* 0x0010d800017c7983 */ /* 0x000f280000300a00 */
[----:B------:R1:W-:Y:S04]  /*17990*/  STL [R1+0xc40], R0 ;  /* 0x000c400001007387 */ /* 0x0003e80000100800 */
[----:B------:R1:W-:Y:S02]  /*179a0*/  STL [R1+0xc4c], R126 ;  /* 0x000c4c7e01007387 */ /* 0x0003e40000100800 */
[----:B-1----:R-:W-:-:S02]  /*179b0*/  IMAD.MOV.U32 R0, RZ, RZ, R127 ;  /* 0x000000ffff007224 */ /* 0x002fc400078e007f */
[----:B------:R-:W-:Y:S04]  /*179c0*/  STL [R1+0xc54], R114 ;  /* 0x000c547201007387 */ /* 0x000fe80000100800 */
[----:B------:R1:W-:Y:S04]  /*179d0*/  STL [R1+0xc48], R0 ;  /* 0x000c480001007387 */ /* 0x0003e80000100800 */
[----:B------:R-:W4:Y:S01]  /*179e0*/  LDL.LU.64 R126, [R1+0x10e0] ;  /* 0x0010e000017e7983 */ /* 0x000f220000300a00 */
[----:B-1----:R-:W-:-:S03]  /*179f0*/  MOV R0, R115 ;  /* 0x0000007300007202 */ /* 0x002fc60000000f00 */
[----:B--2---:R-:W-:Y:S04]  /*17a00*/  STL [R1+0xc5c], R204 ;  /* 0x000c5ccc01007387 */ /* 0x004fe80000100800 */
[----:B------:R1:W-:Y:S02]  /*17a10*/  STL [R1+0xc50], R0 ;  /* 0x000c500001007387 */ /* 0x0003e40000100800 */
[----:B-1----:R-:W-:Y:S02]  /*17a20*/  IMAD.MOV.U32 R0, RZ, RZ, R205 ;  /* 0x000000ffff007224 */ /* 0x002fe400078e00cd */
[----:B------:R-:W2:Y:S04]  /*17a30*/  LDL.LU.64 R204, [R1+0x10e8] ;  /* 0x0010e80001cc7983 */ /* 0x000ea80000300a00 */
[----:B------:R1:W-:Y:S04]  /*17a40*/  STL [R1+0xc58], R0 ;  /* 0x000c580001007387 */ /* 0x0003e80000100800 */
[----:B------:R1:W-:Y:S02]  /*17a50*/  STL [R1+0xc64], R238 ;  /* 0x000c64ee01007387 */ /* 0x0003e40000100800 */
[----:B-1----:R-:W-:-:S02]  /*17a60*/  IMAD.MOV.U32 R0, RZ, RZ, R239 ;  /* 0x000000ffff007224 */ /* 0x002fc400078e00ef */
[----:B------:R-:W-:Y:S04]  /*17a70*/  STL [R1+0xc6c], R206 ;  /* 0x000c6cce01007387 */ /* 0x000fe80000100800 */
[----:B------:R1:W-:Y:S04]  /*17a80*/  STL [R1+0xc60], R0 ;  /* 0x000c600001007387 */ /* 0x0003e80000100800 */
[----:B------:R-:W2:Y:S01]  /*17a90*/  LDL.LU.64 R238, [R1+0x10f0] ;  /* 0x0010f00001ee7983 */ /* 0x000ea20000300a00 */
[----:B-1----:R-:W-:-:S03]  /*17aa0*/  MOV R0, R207 ;  /* 0x000000cf00007202 */ /* 0x002fc60000000f00 */
[----:B---3--:R-:W-:Y:S04]  /*17ab0*/  STL [R1+0xc74], R116 ;  /* 0x000c747401007387 */ /* 0x008fe80000100800 */
[----:B------:R1:W-:Y:S04]  /*17ac0*/  STL [R1+0xc68], R0 ;  /* 0x000c680001007387 */ /* 0x0003e80000100800 */
[----:B------:R-:W3:Y:S01]  /*17ad0*/  LDL.LU.64 R206, [R1+0x10f8] ;  /* 0x0010f80001ce7983 */ /* 0x000ee20000300a00 */
[----:B-1----:R-:W-:-:S03]  /*17ae0*/  IMAD.MOV.U32 R0, RZ, RZ, R117 ;  /* 0x000000ffff007224 */ /* 0x002fc600078e0075 */
[----:B----4-:R-:W-:Y:S04]  /*17af0*/  STL [R1+0xc7c], R118 ;  /* 0x000c7c7601007387 */ /* 0x010fe80000100800 */
        /* <DEDUP_REMOVED lines=19> */
[----:B------:R-:W4:Y:S01]  /*17c30*/  LDL.LU.64 R116, [R1+0x1130] ;  /* 0x0011300001747983 */ /* 0x000f220000300a00 */
[----:B-1----:R-:W-:-:S03]  /*17c40*/  MOV R0, R125 ;  /* 0x0000007d00007202 */ /* 0x002fc60000000f00 */
[----:B------:R-:W4:Y:S04]  /*17c50*/  LDL.LU.64 R118, [R1+0x1138] ;  /* 0x0011380001767983 */ /* 0x000f280000300a00 */
[----:B------:R1:W-:Y:S04]  /*17c60*/  STL [R1+0xc98], R0 ;  /* 0x000c980001007387 */ /* 0x0003e80000100800 */
[----:B------:R-:W-:Y:S01]  /*17c70*/  STL [R1+0xca4], R126 ;  /* 0x000ca47e01007387 */ /* 0x000fe20000100800 */
[----:B-1----:R-:W-:-:S03]  /*17c80*/  IMAD.MOV.U32 R0, RZ, RZ, R127 ;  /* 0x000000ffff007224 */ /* 0x002fc600078e007f */
[----:B------:R-:W4:Y:S04]  /*17c90*/  LDL.LU.64 R120, [R1+0x1140] ;  /* 0x0011400001787983 */ /* 0x000f280000300a00 */
[----:B------:R-:W4:Y:S04]  /*17ca0*/  LDL.LU.64 R122, [R1+0x1148] ;  /* 0x00114800017a7983 */ /* 0x000f280000300a00 */
[----:B------:R2:W-:Y:S02]  /*17cb0*/  STL [R1+0xca0], R0 ;  /* 0x000ca00001007387 */ /* 0x0005e40000100800 */
[----:B--2---:R-:W-:-:S02]  /*17cc0*/  IMAD.MOV.U32 R0, RZ, RZ, R205 ;  /* 0x000000ffff007224 */ /* 0x004fc400078e00cd */
[----:B------:R-:W-:Y:S04]  /*17cd0*/  STL [R1+0xcac], R204 ;  /* 0x000caccc01007387 */ /* 0x000fe80000100800 */
[----:B------:R-:W2:Y:S04]  /*17ce0*/  LDL.LU.64 R124, [R1+0x1150] ;  /* 0x00115000017c7983 */ /* 0x000ea80000300a00 */
[----:B------:R-:W2:Y:S04]  /*17cf0*/  LDL.LU.64 R126, [R1+0x1158] ;  /* 0x00115800017e7983 */ /* 0x000ea80000300a00 */
[----:B------:R1:W-:Y:S02]  /*17d00*/  STL [R1+0xca8], R0 ;  /* 0x000ca80001007387 */ /* 0x0003e40000100800 */
[----:B-1----:R-:W-:-:S02]  /*17d10*/  MOV R0, R239 ;  /* 0x000000ef00007202 */ /* 0x002fc40000000f00 */
[----:B------:R1:W-:Y:S04]  /*17d20*/  STL [R1+0xcb4], R238 ;  /* 0x000cb4ee01007387 */ /* 0x0003e80000100800 */
[----:B------:R-:W2:Y:S04]  /*17d30*/  LDL.LU.64 R204, [R1+0x1160] ;  /* 0x0011600001cc7983 */ /* 0x000ea80000300a00 */
[----:B---3--:R-:W-:Y:S04]  /*17d40*/  STL [R1+0xcbc], R206 ;  /* 0x000cbcce01007387 */ /* 0x008fe80000100800 */
[----:B------:R3:W-:Y:S04]  /*17d50*/  STL [R1+0xcb0], R0 ;  /* 0x000cb00001007387 */ /* 0x0007e80000100800 */
[----:B-1----:R-:W2:Y:S01]  /*17d60*/  LDL.LU.64 R238, [R1+0x1168] ;  /* 0x0011680001ee7983 */ /* 0x002ea20000300a00 */
[----:B---3--:R-:W-:-:S03]  /*17d70*/  IMAD.MOV.U32 R0, RZ, RZ, R207 ;  /* 0x000000ffff007224 */ /* 0x008fc600078e00cf */
[----:B----4-:R-:W-:Y:S04]  /*17d80*/  STL [R1+0xcc4], R74 ;  /* 0x000cc44a01007387 */ /* 0x010fe80000100800 */
[----:B------:R1:W-:Y:S04]  /*17d90*/  STL [R1+0xcb8], R0 ;  /* 0x000cb80001007387 */ /* 0x0003e80000100800 */
[----:B------:R-:W3:Y:S01]  /*17da0*/  LDL.LU.64 R206, [R1+0x1178] ;  /* 0x0011780001ce7983 */ /* 0x000ee20000300a00 */
[----:B-1----:R-:W-:-:S03]  /*17db0*/  IMAD.MOV.U32 R0, RZ, RZ, R75 ;  /* 0x000000ffff007224 */ /* 0x002fc600078e004b */
[----:B------:R-:W-:Y:S04]  /*17dc0*/  STL [R1+0xccc], R76 ;  /* 0x000ccc4c01007387 */ /* 0x000fe80000100800 */
[----:B------:R1:W-:Y:S04]  /*17dd0*/  STL [R1+0xcc0], R0 ;  /* 0x000cc00001007387 */ /* 0x0003e80000100800 */
[----:B------:R-:W-:Y:S01]  /*17de0*/  STL [R1+0xcd4], R236 ;  /* 0x000cd4ec01007387 */ /* 0x000fe20000100800 */
[----:B-1----:R-:W-:-:S05]  /*17df0*/  MOV R0, R77 ;  /* 0x0000004d00007202 */ /* 0x002fca0000000f00 */
[----:B------:R1:W-:Y:S02]  /*17e00*/  STL [R1+0xcc8], R0 ;  /* 0x000cc80001007387 */ /* 0x0003e40000100800 */
[----:B-1----:R-:W-:Y:S02]  /*17e10*/  IMAD.MOV.U32 R0, RZ, RZ, R237 ;  /* 0x000000ffff007224 */ /* 0x002fe400078e00ed */
[----:B------:R-:W4:Y:S04]  /*17e20*/  LDL.LU.64 R236, [R1+0x1170] ;  /* 0x0011700001ec7983 */ /* 0x000f280000300a00 */
[----:B------:R1:W-:Y:S04]  /*17e30*/  STL [R1+0xcd0], R0 ;  /* 0x000cd00001007387 */ /* 0x0003e80000100800 */
[----:B------:R-:W-:Y:S01]  /*17e40*/  STL [R1+0xcdc], R78 ;  /* 0x000cdc4e01007387 */ /* 0x000fe20000100800 */
[----:B-1----:R-:W-:-:S03]  /*17e50*/  IMAD.MOV.U32 R0, RZ, RZ, R79 ;  /* 0x000000ffff007224 */ /* 0x002fc600078e004f */
[----:B------:R-:W-:Y:S04]  /*17e60*/  STL [R1+0xce4], R112 ;  /* 0x000ce47001007387 */ /* 0x000fe80000100800 */
        /* <DEDUP_REMOVED lines=15> */
[----:B------:R1:W-:Y:S02]  /*17f60*/  STL [R1+0xd00], R0 ;  /* 0x000d000001007387 */ /* 0x0003e40000100800 */
[----:B-1----:R-:W-:Y:S02]  /*17f70*/  IMAD.MOV.U32 R0, RZ, RZ, R123 ;  /* 0x000000ffff007224 */ /* 0x002fe400078e007b */
[----:B--2---:R-:W-:Y:S04]  /*17f80*/  STL [R1+0xd14], R124 ;  /* 0x000d147c01007387 */ /* 0x004fe80000100800 */
[----:B------:R1:W-:Y:S04]  /*17f90*/  STL [R1+0xd08], R0 ;  /* 0x000d080001007387 */ /* 0x0003e80000100800 */
[----:B------:R-:W-:Y:S01]  /*17fa0*/  STL [R1+0xd1c], R126 ;  /* 0x000d1c7e01007387 */ /* 0x000fe20000100800 */
[----:B-1----:R-:W-:-:S05]  /*17fb0*/  MOV R0, R125 ;  /* 0x0000007d00007202 */ /* 0x002fca0000000f00 */
[----:B------:R1:W-:Y:S01]  /*17fc0*/  STL [R1+0xd10], R0 ;  /* 0x000d100001007387 */ /* 0x0003e20000100800 */
[----:B------:R-:W-:-:S03]  /*17fd0*/  MOV R2, R205 ;  /* 0x000000cd00027202 */ /* 0x000fc60000000f00 */
[----:B------:R-:W-:Y:S01]  /*17fe0*/  STL [R1+0xd24], R204 ;  /* 0x000d24cc01007387 */ /* 0x000fe20000100800 */
[----:B-1----:R-:W-:-:S05]  /*17ff0*/  IMAD.MOV.U32 R0, RZ, RZ, R127 ;  /* 0x000000ffff007224 */ /* 0x002fca00078e007f */
[----:B------:R-:W-:Y:S04]  /*18000*/  STL [R1+0xd18], R0 ;  /* 0x000d180001007387 */ /* 0x000fe80000100800 */
[----:B------:R-:W-:Y:S04]  /*18010*/  STL [R1+0xd2c], R238 ;  /* 0x000d2cee01007387 */ /* 0x000fe80000100800 */
[----:B------:R1:W-:Y:S02]  /*18020*/  STL [R1+0xd20], R2 ;  /* 0x000d200201007387 */ /* 0x0003e40000100800 */
[----:B-1----:R-:W-:-:S05]  /*18030*/  IMAD.MOV.U32 R2, RZ, RZ, R239 ;  /* 0x000000ffff027224 */ /* 0x002fca00078e00ef */
[----:B------:R1:W-:Y:S04]  /*18040*/  STL [R1+0xd28], R2 ;  /* 0x000d280201007387 */ /* 0x0003e80000100800 */
[----:B---3--:R-:W-:Y:S01]  /*18050*/  STL [R1+0xd34], R206 ;  /* 0x000d34ce01007387 */ /* 0x008fe20000100800 */
[----:B-1----:R-:W-:-:S05]  /*18060*/  IMAD.MOV.U32 R2, RZ, RZ, R207 ;  /* 0x000000ffff027224 */ /* 0x002fca00078e00cf */
[----:B------:R1:W-:Y:S01]  /*18070*/  STL [R1+0xd30], R2 ;  /* 0x000d300201007387 */ /* 0x0003e20000100800 */
[----:B----4-:R-:W-:-:S03]  /*18080*/  MOV R6, R237 ;  /* 0x000000ed00067202 */ /* 0x010fc60000000f00 */
[----:B------:R-:W-:Y:S04]  /*18090*/  STL [R1+0xd3c], R236 ;  /* 0x000d3cec01007387 */ /* 0x000fe80000100800 */
[----:B------:R2:W-:Y:S04]  /*180a0*/  STL [R1+0xd38], R6 ;  /* 0x000d380601007387 */ /* 0x0005e80000100800 */
        /* <DEDUP_REMOVED lines=56> */
[----:B------:R-:W4:Y:S04]  /*18430*/  S2R R239, SR_TID.X ;  /* 0x0000000000ef7919 */ /* 0x000f280000002100 */
        /* <DEDUP_REMOVED lines=15> */
[----:B------:R-:W-:-:S03]  /*18530*/  IMAD.MOV.U32 R0, RZ, RZ, 0x3f ;  /* 0x0000003fff007424 */ /* 0x000fc600078e00ff */
[----:B------:R3:W-:Y:S04]  /*18540*/  STL [R1+0x38], RZ ;  /* 0x000038ff01007387 */ /* 0x0007e80000100800 */
[----:B------:R3:W-:Y:S04]  /*18550*/  STL [R1+0x3c], RZ ;  /* 0x00003cff01007387 */ /* 0x0007e80000100800 */
[----:B------:R3:W-:Y:S04]  /*18560*/  STL [R1+0x10], RZ ;  /* 0x000010ff01007387 */ /* 0x0007e80000100800 */
[----:B------:R3:W-:Y:S04]  /*18570*/  STL [R1+0x14], RZ ;  /* 0x000014ff01007387 */ /* 0x0007e80000100800 */
[----:B------:R3:W-:Y:S01]  /*18580*/  STL [R1+0x18], RZ ;  /* 0x000018ff01007387 */ /* 0x0007e20000100800 */
[----:B------:R-:W-:-:S03]  /*18590*/  IADD3 R238, R0, c[0x0][0x180], RZ ;  /* 0x0000600000ee7a10 */ /* 0x000fc60007ffe0ff */
[----:B------:R3:W-:Y:S01]  /*185a0*/  STL [R1+0x1c], RZ ;  /* 0x00001cff01007387 */ /* 0x0007e20000100800 */
[C---:B----4-:R-:W-:Y:S02]  /*185b0*/  LOP3.LUT R3, R239.reuse, 0x3, RZ, 0xc0, !PT ;  /* 0x00000003ef037812 */ /* 0x050fe400078ec0ff */
[C---:B-1----:R-:W-:Y:S02]  /*185c0*/  LOP3.LUT R2, R239.reuse, 0x1c, RZ, 0xc0, !PT ;  /* 0x0000001cef027812 */ /* 0x042fe400078ec0ff */
[----:B------:R-:W-:Y:S02]  /*185d0*/  LOP3.LUT R4, R239, 0x7, RZ, 0xc0, !PT ;  /* 0x00000007ef047812 */ /* 0x000fe400078ec0ff */
[----:B------:R-:W-:Y:S01]  /*185e0*/  SHF.R.S32.HI R0, RZ, 0x1f, R238 ;  /* 0x0000001fff007819 */ /* 0x000fe200000114ee */
[----:B------:R-:W-:Y:S02]  /*185f0*/  IMAD R5, R3, 0x220, R2 ;  /* 0x0000022003057824 */ /* 0x000fe400078e0202 */
[----:B------:R-:W-:Y:S01]  /*18600*/  IMAD R2, R4, 0x110, RZ ;  /* 0x0000011004027824 */ /* 0x000fe200078e02ff */
[----:B------:R-:W-:Y:S01]  /*18610*/  LEA.HI R0, R0, R238, RZ, 0x6 ;  /* 0x000000ee00007211 */ /* 0x000fe200078f30ff */
[----:B------:R-:W-:Y:S01]  /*18620*/  IMAD.SHL.U32 R4, R239, 0x2, RZ ;  /* 0x00000002ef047824 */ /* 0x000fe200078e00ff */
[----:B------:R-:W-:-:S02]  /*18630*/  SHF.R.S32.HI R3, RZ, 0x1f, R252 ;  /* 0x0000001fff037819 */ /* 0x000fc400000114fc */
[----:B------:R-:W-:Y:S02]  /*18640*/  SHF.R.S32.HI R0, RZ, 0x6, R0 ;  /* 0x00000006ff007819 */ /* 0x000fe40000011400 */
[----:B------:R-:W-:Y:S01]  /*18650*/  LOP3.LUT R2, R2, 0x30, R4, 0x78, !PT ;  /* 0x0000003002027812 */ /* 0x000fe200078e7804 */
[----:B------:R-:W-:Y:S01]  /*18660*/  USHF.R.S32.HI UR6, URZ, 0x1f, UR4 ;  /* 0x0000001f3f067899 */ /* 0x000fe20008011404 */
[C---:B------:R-:W-:Y:S01]  /*18670*/  LOP3.LUT R4, R5.reuse, 0x20, RZ, 0x3c, !PT ;  /* 0x0000002005047812 */ /* 0x040fe200078e3cff */
[----:B------:R-:W-:Y:S01]  /*18680*/  CS2R R128, SRZ ;  /* 0x0000000000807805 */ /* 0x000fe2000001ff00 */
[C---:B------:R-:W-:Y:S01]  /*18690*/  SHF.L.U64.HI R3, R252.reuse, 0x2, R3 ;  /* 0x00000002fc037819 */ /* 0x040fe20000010203 */
[----:B------:R-:W-:Y:S01]  /*186a0*/  IMAD.SHL.U32 R252, R252, 0x4, RZ ;  /* 0x00000004fcfc7824 */ /* 0x000fe200078e00ff */
[C---:B--2---:R-:W-:Y:S01]  /*186b0*/  LOP3.LUT R6, R5.reuse, 0x40, RZ, 0x3c, !PT ;  /* 0x0000004005067812 */ /* 0x044fe200078e3cff */
[----:B------:R-:W-:Y:S01]  /*186c0*/  CS2R R130, SRZ ;  /* 0x0000000000827805 */ /* 0x000fe2000001ff00 */
[----:B------:R-:W-:Y:S01]  /*186d0*/  IADD3 R4, R0, -0x2, RZ ;  /* 0xfffffffe00047810 */ /* 0x000fe20007ffe0ff */
        /* <DEDUP_REMOVED lines=88> */
[----:B------:R-:W-:-:S02]  /*18c60*/  LOP3.LUT R5, R5, 0x60, RZ, 0x3c, !PT ;  /* 0x0000006005057812 */ /* 0x000fc400078e3cff */
[----:B------:R-:W-:Y:S01]  /*18c70*/  LOP3.LUT R0, R2, 0x40, RZ, 0x3c, !PT ;  /* 0x0000004002007812 */ /* 0x000fe200078e3cff */
[----:B------:R-:W-:Y:S02]  /*18c80*/  USHF.L.U32 UR7, UR4, 0x2, URZ ;  /* 0x0000000204077899 */ /* 0x000fe4000800063f */
[----:B------:R-:W-:Y:S02]  /*18c90*/  USHF.L.U64.HI UR6, UR4, 0x2, UR6 ;  /* 0x0000000204067899 */ /* 0x000fe40008010206 */
[----:B------:R-:W-:Y:S02]  /*18ca0*/  UMOV UR5, 0x1 ;  /* 0x0000000100057882 */ /* 0x000fe40000000000 */
[----:B---3--:R-:W-:Y:S02]  /*18cb0*/  UMOV UR4, 0xffffffff ;  /* 0xffffffff00047882 */ /* 0x008fe40000000000 */
.L_x_1:
[----:B------:R-:W-:Y:S01]  /*18cc0*/  STL [R1+0x1318], R3 ;  /* 0x0013180301007387 */ /* 0x000fe20000100800 */
[----:B------:R-:W-:Y:S01]  /*18cd0*/  UIADD3 UR4, UR4, 0x1, URZ ;  /* 0x0000000104047890 */ /* 0x000fe2000fffe03f */
[----:B------:R-:W-:-:S04]  /*18ce0*/  DEPBAR.LE SB0, 0x2 ;  /* 0x000080800000791a */ /* 0x000fc80000000000 */
[----:B------:R-:W2:Y:S01]  /*18cf0*/  LDL.LU.64 R240, [R1+0x230] ;  /* 0x0002300001f07983 */ /* 0x000ea20000300a00 */
[----:B------:R-:W-:-:S03]  /*18d00*/  UISETP.GT.AND UP0, UPT, UR4, 0x1, UPT ;  /* 0x000000010400788c */ /* 0x000fc6000bf04270 */
[----:B------:R-:W2:Y:S01]  /*18d10*/  LDL.LU.64 R242, [R1+0x238] ;  /* 0x0002380001f27983 */ /* 0x000ea20000300a00 */
[----:B------:R-:W-:-:S03]  /*18d20*/  USEL UR4, UR4, URZ, !UP0 ;  /* 0x0000003f04047287 */ /* 0x000fc6000c000000 */
[----:B------:R-:W3:Y:S03]  /*18d30*/  LDL.LU.64 R108, [R1+0x220] ;  /* 0x00022000016c7983 */ /* 0x000ee60000300a00 */
[----:B------:R-:W-:Y:S01]  /*18d40*/  MOV R2, UR4 ;  /* 0x0000000400027c02 */ /* 0x000fe20008000f00 */
[----:B------:R-:W3:Y:S01]  /*18d50*/  LDL.LU.64 R110, [R1+0x228] ;  /* 0x00022800016e7983 */ /* 0x000ee20000300a00 */
[----:B------:R-:W-:-:S03]  /*18d60*/  IMAD.U32 R0, RZ, RZ, UR4 ;  /* 0x00000004ff007e24 */ /* 0x000fc6000f8e00ff */
[----:B------:R-:W1:Y:S04]  /*18d70*/  S2R R6, SR_TID.X ;  /* 0x0000000000067919 */ /* 0x000e680000002100 */
[----:B------:R-:W4:Y:S04]  /*18d80*/  LDL.LU.64 R232, [R1+0x210] ;  /* 0x0002100001e87983 */ /* 0x000f280000300a00 */
[----:B------:R-:W4:Y:S01]  /*18d90*/  LDL.LU.64 R234, [R1+0x218] ;  /* 0x0002180001ea7983 */ /* 0x000f220000300a00 */
[C---:B-1----:R-:W-:Y:S02]  /*18da0*/  LOP3.LUT R5, R6.reuse, 0x1c, RZ, 0xc0, !PT ;  /* 0x0000001c06057812 */ /* 0x042fe400078ec0ff */
[----:B------:R-:W-:-:S02]  /*18db0*/  LOP3.LUT R4, R6, 0x3, RZ, 0xc0, !PT ;  /* 0x0000000306047812 */ /* 0x000fc400078ec0ff */
[C---:B------:R-:W-:Y:S02]  /*18dc0*/  LOP3.LUT R7, R6.reuse, 0x1c, RZ, 0xc0, !PT ;  /* 0x0000001c06077812 */ /* 0x040fe400078ec0ff */
[----:B------:R-:W-:Y:S01]  /*18dd0*/  LOP3.LUT R6, R6, 0x3, RZ, 0xc0, !PT ;  /* 0x0000000306067812 */ /* 0x000fe200078ec0ff */
[----:B------:R-:W-:Y:S02]  /*18de0*/  IMAD R4, R4, 0x220, R5 ;  /* 0x0000022004047824 */ /* 0x000fe400078e0205 */
[----:B------:R-:W-:Y:S02]  /*18df0*/  IMAD.U32 R5, RZ, RZ, UR4 ;  /* 0x00000004ff057e24 */ /* 0x000fe4000f8e00ff */
[----:B------:R-:W-:Y:S01]  /*18e00*/  IMAD R6, R6, 0x220, R7 ;  /* 0x0000022006067824 */ /* 0x000fe200078e0207 */
[----:B------:R-:W-:-:S03]  /*18e10*/  LOP3.LUT R4, R4, 0x20, RZ, 0x3c, !PT ;  /* 0x0000002004047812 */ /* 0x000fc600078e3cff */
[----:B------:R-:W-:Y:S01]  /*18e20*/  IMAD R2, R2, 0x8000, R6 ;  /* 0x0000800002027824 */ /* 0x000fe200078e0206 */
[----:B------:R-:W-:Y:S01]  /*18e30*/  BAR.SYNC.DEFER_BLOCKING 0x0 ;  /* 0x0000000000007b1d */ /* 0x000fe20000010000 */
[----:B------:R-:W-:Y:S01]  /*18e40*/  LEA R0, R0, R4, 0xf ;  /* 0x0000000400007211 */ /* 0x000fe200078e78ff */
[----:B------:R-:W-:-:S04]  /*18e50*/  IMAD.U32 R4, RZ, RZ, UR4 ;  /* 0x00000004ff047e24 */ /* 0x000fc8000f8e00ff */
[----:B------:R-:W1:Y:S04]  /*18e60*/  S2R R6, SR_TID.X ;  /* 0x0000000000067919 */ /* 0x000e680000002100 */
[----:B------:R-:W-:Y:S04]  /*18e70*/  LDS R100, [R2] ;  /* 0x0000000002647984 */ /* 0x000fe80000000800 */
[----:B------:R-:W-:Y:S01]  /*18e80*/  LDS R102, [R2+0x800] ;  /* 0x0008000002667984 */ /* 0x000fe20000000800 */
[C---:B-1----:R-:W-:Y:S02]  /*18e90*/  LOP3.LUT R7, R6.reuse, 0x7, RZ, 0xc0, !PT ;  /* 0x0000000706077812 */ /* 0x042fe400078ec0ff */
[C---:B------:R-:W-:Y:S01]  /*18ea0*/  SHF.L.U32 R24, R6.reuse, 0x1, RZ ;  /* 0x0000000106187819 */ /* 0x040fe200000006ff */
[----:B------:R-:W-:Y:S01]  /*18eb0*/  LDS R101, [R0] ;  /* 0x0000000000657984 */ /* 0x000fe20000000800 */
[C---:B------:R-:W-:Y:S01]  /*18ec0*/  LOP3.LUT R26, R6.reuse, 0x1c, RZ, 0xc0, !PT ;  /* 0x0000001c061a7812 */ /* 0x040fe200078ec0ff */
[----:B------:R-:W-:Y:S01]  /*18ed0*/  IMAD R7, R7, 0x110, RZ ;  /* 0x0000011007077824 */ /* 0x000fe200078e02ff */
[C---:B------:R-:W-:Y:S01]  /*18ee0*/  LOP3.LUT R25, R6.reuse, 0x3, RZ, 0xc0, !PT ;  /* 0x0000000306197812 */ /* 0x040fe200078ec0ff */
[----:B------:R-:W-:Y:S01]  /*18ef0*/  LDS R103, [R0+0x800] ;  /* 0x0008000000677984 */ /* 0x000fe20000000800 */
[----:B------:R-:W-:-:S02]  /*18f00*/  LOP3.LUT R28, R6, 0x1c, RZ, 0xc0, !PT ;  /* 0x0000001c061c7812 */ /* 0x000fc400078ec0ff */
[----:B------:R-:W-:Y:S01]  /*18f10*/  LOP3.LUT R27, R6, 0x3, RZ, 0xc0, !PT ;  /* 0x00000003061b7812 */ /* 0x000fe200078ec0ff */
[----:B------:R-:W-:Y:S01]  /*18f20*/  IMAD.U32 R6, RZ, RZ, UR4 ;  /* 0x00000004ff067e24 */ /* 0x000fe2000f8e00ff */
[----:B------:R-:W-:Y:S01]  /*18f30*/  LOP3.LUT R7, R7, 0x30, R24, 0x78, !PT ;  /* 0x0000003007077812 */ /* 0x000fe200078e7818 */
[----:B------:R-:W-:Y:S01]  /*18f40*/  IMAD R25, R25, 0x220, R26 ;  /* 0x0000022019197824 */ /* 0x000fe200078e021a */
[----:B------:R-:W-:Y:S01]  /*18f50*/  LDS R96, [R2+0x80] ;  /* 0x0000800002607984 */ /* 0x000fe20000000800 */
[----:B------:R-:W-:Y:S02]  /*18f60*/  IMAD R27, R27, 0x220, R28 ;  /* 0x000002201b1b7824 */ /* 0x000fe400078e021c */
[----:B------:R-:W-:Y:S01]  /*18f70*/  IMAD R6, R6, 0x4000, R7 ;  /* 0x0000400006067824 */ /* 0x000fe200078e0207 */
[----:B------:R-:W-:Y:S01]  /*18f80*/  LOP3.LUT R25, R25, 0x60, RZ, 0x3c, !PT ;  /* 0x0000006019197812 */ /* 0x000fe200078e3cff */
[----:B------:R-:W-:Y:S01]  /*18f90*/  LDS R98, [R2+0x880] ;  /* 0x0008800002627984 */ /* 0x000fe20000000800 */
[----:B------:R-:W-:-:S02]  /*18fa0*/  LOP3.LUT R27, R27, 0x40, RZ, 0x3c, !PT ;  /* 0x000000401b1b7812 */ /* 0x000fc400078e3cff */
[----:B------:R-:W-:Y:S01]  /*18fb0*/  LEA R5, R5, R25, 0xf ;  /* 0x0000001905057211 */ /* 0x000fe200078e78ff */
[----:B------:R-:W1:Y:S02]  /*18fc0*/  LDSM.16.M88.4 R84, [R6+0x10000] ;  /* 0x010000000654783b */ /* 0x000e640000000200 */
[----:B------:R-:W-:Y:S02]  /*18fd0*/  IMAD R4, R4, 0x8000, R27 ;  /* 0x0000800004047824 */ /* 0x000fe400078e021b */
[----:B------:R-:W1:Y:S04]  /*18fe0*/  LDSM.16.M88.4 R80, [R6+0x10800] ;  /* 0x010800000650783b */ /* 0x000e680000000200 */
[----:B------:R-:W1:Y:S04]  /*18ff0*/  LDSM.16.M88.4 R88, [R6+0x11000] ;  /* 0x011000000658783b */ /* 0x000e680000000200 */
[----:B------:R-:W1:Y:S04]  /*19000*/  LDSM.16.M88.4 R40, [R6+0x11800] ;  /* 0x011800000628783b */ /* 0x000e680000000200 */
[----:B------:R-:W1:Y:S04]  /*19010*/  LDSM.16.M88.4 R32, [R6+0x12000] ;  /* 0x012000000620783b */ /* 0x000e680000000200 */
[----:B------:R-:W1:Y:S04]  /*19020*/  LDSM.16.M88.4 R28, [R6+0x12800] ;  /* 0x01280000061c783b */ /* 0x000e680000000200 */
[----:B------:R-:W1:Y:S04]  /*19030*/  LDSM.16.M88.4 R24, [R6+0x13000] ;  /* 0x013000000618783b */ /* 0x000e680000000200 */
[----:B------:R-:W1:Y:S04]  /*19040*/  LDSM.16.M88.4 R244, [R6+0x13800] ;  /* 0x0138000006f4783b */ /* 0x000e680000000200 */
[----:B------:R-:W-:Y:S04]  /*19050*/  LDS R104, [R4] ;  /* 0x0000000004687984 */ /* 0x000fe80000000800 */
[----:B------:R-:W-:Y:S04]  /*19060*/  LDS R106, [R4+0x800] ;  /* 0x00080000046a7984 */ /* 0x000fe80000000800 */
[----:B-1----:R-:W-:Y:S04]  /*19070*/  STL [R1+0x18d4], R86 ;  /* 0x0018d45601007387 */ /* 0x002fe80000100800 */
        /* <DEDUP_REMOVED lines=9> */
[----:B------:R1:W-:Y:S04]  /*19110*/  STL [R1+0x18fc], R30 ;  /* 0x0018fc1e01007387 */ /* 0x0003e80000100800 */
[----:B------:R1:W-:Y:S04]  /*19120*/  STL [R1+0x18f8], R31 ;  /* 0x0018f81f01007387 */ /* 0x0003e80000100800 */
[----:B------:R-:W-:Y:S04]  /*19130*/  STL [R1+0x1904], R26 ;  /* 0x0019041a01007387 */ /* 0x000fe80000100800 */
[----:B------:R-:W-:Y:S04]  /*19140*/  STL [R1+0x1900], R27 ;  /* 0x0019001b01007387 */ /* 0x000fe80000100800 */
[----:B------:R1:W-:Y:S04]  /*19150*/  STL [R1+0x190c], R246 ;  /* 0x00190cf601007387 */ /* 0x0003e80000100800 */
[----:B------:R1:W-:Y:S04]  /*19160*/  STL [R1+0x1908], R247 ;  /* 0x001908f701007387 */ /* 0x0003e80000100800 */
[----:B------:R-:W-:Y:S04]  /*19170*/  STL [R1+0x1638], R6 ;  /* 0x0016380601007387 */ /* 0x000fe80000100800 */
[----:B------:R-:W-:Y:S04]  /*19180*/  LDS R105, [R5] ;  /* 0x0000000005697984 */ /* 0x000fe80000000800 */
[----:B------:R-:W1:Y:S04]  /*19190*/  LDS R107, [R5+0x800] ;  /* 0x00080000056b7984 */ /* 0x000e680000000800 */
[----:B------:R-:W-:Y:S04]  /*191a0*/  LDS R97, [R0+0x80] ;  /* 0x0000800000617984 */ /* 0x000fe80000000800 */
[----:B------:R-:W1:Y:S04]  /*191b0*/  LDS R99, [R0+0x880] ;  /* 0x0008800000637984 */ /* 0x000e680000000800 */
[----:B------:R-:W-:Y:S04]  /*191c0*/  LDS R92, [R4+0x80] ;  /* 0x00008000045c7984 */ /* 0x000fe80000000800 */
[----:B------:R-:W-:Y:S04]  /*191d0*/  LDS R94, [R4+0x880] ;  /* 0x00088000045e7984 */ /* 0x000fe80000000800 */
[----:B------:R-:W-:Y:S04]  /*191e0*/  LDS R93, [R5+0x80] ;  /* 0x00008000055d7984 */ /* 0x000fe80000000800 */
[----:B------:R-:W1:Y:S01]  /*191f0*/  LDS R95, [R5+0x880] ;  /* 0x00088000055f7984 */ /* 0x000e620000000800 */
[C---:B--2---:R-:W-:Y:S08]  /*19200*/  HMMA.1688.F32.TF32 R240, R100.reuse, R84, R240 ;  /* 0x0000005464f0723c */ /* 0x044ff000000810f0 */
[----:B---3--:R-:W-:Y:S11]  /*19210*/  HMMA.1688.F32.TF32 R108, R100, R80, R108 ;  /* 0x00000050646c723c */ /* 0x008ff6000008106c */
[----:B------:R-:W-:Y:S04]  /*19220*/  @!UPT UIADD3 URZ, URZ, URZ, URZ ;  /* 0x0000003f3f3ff290 */ /* 0x000fe8000fffe03f */
[----:B------:R-:W-:Y:S04]  /*19230*/  STL.64 [R1+0x1e0], R240 ;  /* 0x0001e0f001007387 */ /* 0x000fe80000100a00 */
[----:B------:R-:W-:Y:S05]  /*19240*/  STL.64 [R1+0x1e8], R242 ;  /* 0x0001e8f201007387 */ /* 0x000fea0000100a00 */
[----:B-1----:R-:W-:Y:S01]  /*19250*/  IMAD.MOV.U32 R30, RZ, RZ, R108 ;  /* 0x000000ffff1e7224 */ /* 0x002fe200078e006c */
[----:B------:R-:W-:Y:S01]  /*19260*/  MOV R31, R109 ;  /* 0x0000006d001f7202 */ /* 0x000fe20000000f00 */
[----:B------:R-:W-:Y:S01]  /*19270*/  IMAD.MOV.U32 R34, RZ, RZ, R110 ;  /* 0x000000ffff227224 */ /* 0x000fe200078e006e */
[----:B------:R-:W2:Y:S01]  /*19280*/  LDL.LU.64 R108, [R1+0x200] ;  /* 0x00020000016c7983 */ /* 0x000ea20000300a00 */
[----:B------:R-:W-:-:S03]  /*19290*/  IMAD.MOV.U32 R35, RZ, RZ, R111 ;  /* 0x000000ffff237224 */ /* 0x000fc600078e006f */
[----:B------:R-:W2:Y:S01]  /*192a0*/  LDL.LU.64 R110, [R1+0x208] ;  /* 0x00020800016e7983 */ /* 0x000ea20000300a00 */
[----:B----4-:R-:W-:Y:S03]  /*192b0*/  HMMA.1688.F32.TF32 R232, R100, R88, R232 ;  /* 0x0000005864e8723c */ /* 0x010fe600000810e8 */
[----:B------:R1:W-:Y:S04]  /*192c0*/  STL [R1+0x191c], R35 ;  /* 0x00191c2301007387 */ /* 0x0003e80000100800 */
[----:B------:R3:W-:Y:S04]  /*192d0*/  STL [R1+0x1918], R34 ;  /* 0x0019182201007387 */ /* 0x0007e80000100800 */
[----:B------:R-:W-:Y:S04]  /*192e0*/  STL [R1+0x1914], R31 ;  /* 0x0019141f01007387 */ /* 0x000fe80000100800 */
[----:B------:R4:W-:Y:S09]  /*192f0*/  STL [R1+0x1910], R30 ;  /* 0x0019101e01007387 */ /* 0x0009f20000100800 */
[----:B------:R-:W-:Y:S01]  /*19300*/  MOV R91, R235 ;  /* 0x000000eb005b7202 */ /* 0x000fe20000000f00 */
[----:B------:R-:W-:Y:S01]  /*19310*/  IMAD.MOV.U32 R90, RZ, RZ, R234 ;  /* 0x000000ffff5a7224 */ /* 0x000fe200078e00ea */
[----:B------:R-:W-:Y:S01]  /*19320*/  MOV R42, R232 ;  /* 0x000000e8002a7202 */ /* 0x000fe20000000f00 */
[----:B------:R-:W-:-:S02]  /*19330*/  IMAD.MOV.U32 R43, RZ, RZ, R233 ;  /* 0x000000ffff2b7224 */ /* 0x000fc400078e00e9 */
[----:B------:R-:W-:Y:S04]  /*19340*/  STL [R1+0x192c], R91 ;  /* 0x00192c5b01007387 */ /* 0x000fe80000100800 */
[----:B------:R-:W-:Y:S04]  /*19350*/  STL [R1+0x1928], R90 ;  /* 0x0019285a01007387 */ /* 0x000fe80000100800 */
[----:B------:R-:W-:Y:S04]  /*19360*/  STL [R1+0x1924], R43 ;  /* 0x0019242b01007387 */ /* 0x000fe80000100800 */
[----:B------:R-:W-:Y:S01]  /*19370*/  STL [R1+0x1920], R42 ;  /* 0x0019202a01007387 */ /* 0x000fe20000100800 */
[C---:B--2---:R-:W-:Y:S11]  /*19380*/  HMMA.1688.F32.TF32 R108, R100.reuse, R40, R108 ;  /* 0x00000028646c723c */ /* 0x044ff6000008106c */
[----:B------:R-:W-:Y:S11]  /*19390*/  @!UPT UIADD3 URZ, URZ, URZ, URZ ;  /* 0x0000003f3f3ff290 */ /* 0x000ff6000fffe03f */
[----:B------:R-:W-:Y:S02]  /*193a0*/  @!UPT UIADD3 URZ, URZ, URZ, URZ ;  /* 0x0000003f3f3ff290 */ /* 0x000fe4000fffe03f */
[----:B------:R-:W-:Y:S01]  /*193b0*/  IMAD.MOV.U32 R82, RZ, RZ, R108 ;  /* 0x000000ffff527224 */ /* 0x000fe200078e006c */
[----:B------:R-:W-:Y:S01]  /*193c0*/  MOV R86, R110 ;  /* 0x0000006e00567202 */ /* 0x000fe20000000f00 */
[----:B------:R-:W-:Y:S02]  /*193d0*/  IMAD.MOV.U32 R83, RZ, RZ, R109 ;  /* 0x000000ffff537224 */ /* 0x000fe400078e006d */
[----:B------:R-:W-:Y:S02]  /*193e0*/  IMAD.MOV.U32 R87, RZ, RZ, R111 ;  /* 0x000000ffff577224 */ /* 0x000fe400078e006f */
[C---:B-----5:R-:W-:Y:S11]  /*193f0*/  HMMA.1688.F32.TF32 R108, R100.reuse, R32, R128 ;  /* 0x00000020646c723c */ /* 0x060ff60000081080 */
[----:B------:R-:W-:Y:S11]  /*19400*/  @!UPT UIADD3 URZ, URZ, URZ, URZ ;  /* 0x0000003f3f3ff290 */ /* 0x000ff6000fffe03f */
[----:B------:R-:W-:Y:S02]  /*19410*/  @!UPT UIADD3 URZ, URZ, URZ, URZ ;  /* 0x0000003f3f3ff290 */ /* 0x000fe4000fffe03f */
[----:B------:R-:W-:Y:S01]  /*19420*/  IMAD.MOV.U32 R246, RZ, RZ, R108 ;  /* 0x000000fffff67224 */ /* 0x000fe200078e006c */
[----:B------:R-:W-:Y:S01]  /*19430*/  MOV R247, R109 ;  /* 0x0000006d00f77202 */ /* 0x000fe20000000f00 */
[----:B------:R-:W-:Y:S02]  /*19440*/  IMAD.MOV.U32 R26, RZ, RZ, R110 ;  /* 0x000000ffff1a7224 */ /* 0x000fe400078e006e */
[----:B------:R-:W-:Y:S02]  /*19450*/  IMAD.MOV.U32 R27, RZ, RZ, R111 ;  /* 0x000000ffff1b7224 */ /* 0x000fe400078e006f */
[C---:B------:R-:W-:Y:S01]  /*19460*/  HMMA.1688.F32.TF32 R108, R100.reuse, R28, R132 ;  /* 0x0000001c646c723c */ /* 0x040fe20000081084 */
[----:B------:R2:W-:Y:S11]  /*19470*/  STL [R1+0x193c], R87 ;  /* 0x00193c5701007387 */ /* 0x0005f60000100800 */
[----:B------:R-:W-:Y:S11]  /*19480*/  @!UPT UIADD3 URZ, URZ, URZ, URZ ;  /* 0x0000003f3f3ff290 */ /* 0x000ff6000fffe03f */
[----:B------:R-:W-:Y:S01]  /*19490*/  @!UPT UIADD3 URZ, URZ, URZ, URZ ;  /* 0x0000003f3f3ff290 */ /* 0x000fe2000fffe03f */
[----:B-1----:R-:W-:Y:S01]  /*194a0*/  MOV R35, R108 ;  /* 0x0000006c00237202 */ /* 0x002fe20000000f00 */
[----:B---3--:R-:W-:Y:S01]  /*194b0*/  IMAD.MOV.U32 R34, RZ, RZ, R109 ;  /* 0x000000ffff227224 */ /* 0x008fe200078e006d */
[----:B----4-:R-:W-:Y:S01]  /*194c0*/  MOV R30, R111 ;  /* 0x0000006f001e7202 */ /* 0x010fe20000000f00 */
[----:B------:R-:W-:Y:S02]  /*194d0*/  IMAD.MOV.U32 R31, RZ, RZ, R110 ;  /* 0x000000ffff1f7224 */ /* 0x000fe400078e006e */
[C---:B------:R-:W-:Y:S08]  /*194e0*/  HMMA.1688.F32.TF32 R108, R100.reuse, R24, R136 ;  /* 0x00000018646c723c */ /* 0x040ff00000081088 */
[----:B------:R-:W-:Y:S01]  /*194f0*/  HMMA.1688.F32.TF32 R100, R100, R244, R140 ;  /* 0x000000f46464723c */ /* 0x000fe2000008108c */
[----:B------:R1:W-:Y:S04]  /*19500*/  STL [R1+0x1938], R86 ;  /* 0x0019385601007387 */ /* 0x0003e80000100800 */
[----:B------:R3:W-:Y:S04]  /*19510*/  STL [R1+0x1934], R83 ;  /* 0x0019345301007387 */ /* 0x0007e80000100800 */
[----:B------:R4:W-:Y:S11]  /*19520*/  STL [R1+0x1930], R82 ;  /* 0x0019305201007387 */ /* 0x0009f60000100800 */
[----:B------:R-:W-:Y:S04]  /*19530*/  @!UPT UIADD3 URZ, URZ, URZ, URZ ;  /* 0x0000003f3f3ff290 */ /* 0x000fe8000fffe03f */
[----:B--2---:R-:W-:Y:S01]  /*19540*/  IMAD.MOV.U32 R87, RZ, RZ, R100 ;  /* 0x000000ffff577224 */ /* 0x004fe200078e0064 */
[----:B-1----:R-:W-:Y:S01]  /*19550*/  MOV R86, R101 ;  /* 0x0000006500567202 */ /* 0x002fe20000000f00 */
[----:B---3--:R-:W-:Y:S02]  /*19560*/  IMAD.MOV.U32 R83, RZ, RZ, R102 ;  /* 0x000000ffff537224 */ /* 0x008fe400078e0066 */
[----:B----4-:R-:W-:Y:S02]  /*19570*/  IMAD.MOV.U32 R82, RZ, RZ, R103 ;  /* 0x000000ffff527224 */ /* 0x010fe400078e0067 */
[----:B------:R-:W-:Y:S01]  /*19580*/  HMMA.1688.F32.TF32 R100, R104, R84, R144 ;  /* 0x000000546864723c */ /* 0x000fe20000081090 */
[----:B------:R1:W-:Y:S04]  /*19590*/  STL [R1+0x194c], R27 ;  /* 0x00194c1b01007387 */ /* 0x0003e80000100800 */
[----:B------:R2:W-:Y:S04]  /*195a0*/  STL [R1+0x1948], R26 ;  /* 0x0019481a01007387 */ /* 0x0005e80000100800 */
[----:B------:R-:W-:Y:S04]  /*195b0*/  STL [R1+0x1944], R247 ;  /* 0x001944f701007387 */ /* 0x000fe80000100800 */
[----:B------:R3:W-:Y:S11]  /*195c0*/  STL [R1+0x1940], R246 ;  /* 0x001940f601007387 */ /* 0x0007f60000100800 */
[----:B-1----:R-:W-:Y:S01]  /*195d0*/  MOV R27, R100 ;  /* 0x00000064001b7202 */ /* 0x002fe20000000f00 */
[----:B--2---:R-:W-:Y:S01]  /*195e0*/  IMAD.MOV.U32 R26, RZ, RZ, R101 ;  /* 0x000000ffff1a7224 */ /* 0x004fe200078e0065 */
[----:B---3--:R-:W-:Y:S01]  /*195f0*/  MOV R246, R103 ;  /* 0x0000006700f67202 */ /* 0x008fe20000000f00 */
[----:B------:R-:W-:-:S02]  /*19600*/  IMAD.MOV.U32 R247, RZ, RZ, R102 ;  /* 0x000000fffff77224 */ /* 0x000fc400078e0066 */
[----:B------:R-:W-:Y:S01]  /*19610*/  HMMA.1688.F32.TF32 R100, R104, R80, R148 ;  /* 0x000000506864723c */ /* 0x000fe20000081094 */
[----:B------:R1:W-:Y:S04]  /*19620*/  STL [R1+0x195c], R30 ;  /* 0x00195c1e01007387 */ /* 0x0003e80000100800 */
[----:B------:R-:W-:Y:S04]  /*19630*/  STL [R1+0x1958], R31 ;  /* 0x0019581f01007387 */ /* 0x000fe80000100800 */
[----:B------:R2:W-:Y:S04]  /*19640*/  STL [R1+0x1954], R34 ;  /* 0x0019542201007387 */ /* 0x0005e80000100800 */
[----:B------:R3:W-:Y:S11]  /*19650*/  STL [R1+0x1950], R35 ;  /* 0x0019502301007387 */ /* 0x0007f60000100800 */
[----:B-1----:R-:W-:Y:S01]  /*19660*/  IMAD.MOV.U32 R30, RZ, RZ, R100 ;  /* 0x000000ffff1e7224 */ /* 0x002fe200078e0064 */
[----:B--2---:R-:W-:Y:S01]  /*19670*/  MOV R34, R102 ;  /* 0x0000006600227202 */ /* 0x004fe20000000f00 */
[----:B------:R-:W-:-:S02]  /*19680*/  IMAD.MOV.U32 R31, RZ, RZ, R101 ;  /* 0x000000ffff1f7224 */ /* 0x000fc400078e0065 */
[----:B---3--:R-:W-:Y:S02]  /*19690*/  IMAD.MOV.U32 R35, RZ, RZ, R103 ;  /* 0x000000ffff237224 */ /* 0x008fe400078e0067 */
[----:B------:R-:W-:Y:S01]  /*196a0*/  HMMA.1688.F32.TF32 R100, R104, R88, R152 ;  /* 0x000000586864723c */ /* 0x000fe20000081098 */
[----:B------:R-:W-:Y:S01]  /*196b0*/  IMAD.MOV.U32 R42, RZ, RZ, R111 ;  /* 0x000000ffff2a7224 */ /* 0x000fe200078e006f */
[----:B------:R-:W-:Y:S01]  /*196c0*/  MOV R43, R110 ;  /* 0x0000006e002b7202 */ /* 0x000fe20000000f00 */
[----:B------:R-:W-:Y:S02]  /*196d0*/  IMAD.MOV.U32 R90, RZ, RZ, R109 ;  /* 0x000000ffff5a7224 */ /* 0x000fe400078e006d */
[----:B------:R-:W-:Y:S01]  /*196e0*/  IMAD.MOV.U32 R91, RZ, RZ, R108 ;  /* 0x000000ffff5b7224 */ /* 0x000fe200078e006c */
[----:B------:R1:W-:Y:S04]  /*196f0*/  STL [R1+0x196c], R42 ;  /* 0x00196c2a01007387 */ /* 0x0003e80000100800 */
[----:B------:R2:W-:Y:S04]  /*19700*/  STL [R1+0x1968], R43 ;  /* 0x0019682b01007387 */ /* 0x0005e80000100800 */
[----:B------:R3:W-:Y:S04]  /*19710*/  STL [R1+0x1964], R90 ;  /* 0x0019645a01007387 */ /* 0x0007e80000100800 */
[----:B------:R4:W-:Y:S06]  /*19720*/  STL [R1+0x1960], R91 ;  /* 0x0019605b01007387 */ /* 0x0009ec0000100800 */
[----:B-1----:R-:W-:Y:S01]  /*19730*/  IMAD.MOV.U32 R42, RZ, RZ, R100 ;  /* 0x000000ffff2a7224 */ /* 0x002fe200078e0064 */
[----:B--2---:R-:W-:Y:S01]  /*19740*/  MOV R43, R101 ;  /* 0x00000065002b7202 */ /* 0x004fe20000000f00 */
[----:B---3--:R-:W-:-:S02]  /*19750*/  IMAD.MOV.U32 R90, RZ, RZ, R102 ;  /* 0x000000ffff5a7224 */ /* 0x008fc400078e0066 */
        /* <DEDUP_REMOVED lines=20> */
[----:B------:R1:W-:Y:S04]  /*198a0*/  STL [R1+0x199c], R35 ;  /* 0x00199c2301007387 */ /* 0x0003e80000100800 */
[----:B------:R2:W-:Y:S04]  /*198b0*/  STL [R1+0x1998], R34 ;  /* 0x0019982201007387 */ /* 0x0005e80000100800 */
[----:B------:R3:W-:Y:S04]  /*198c0*/  STL [R1+0x1994], R31 ;  /* 0x0019941f01007387 */ /* 0x0007e80000100800 */
[----:B------:R4:W-:Y:S04]  /*198d0*/  STL [R1+0x1990], R30 ;  /* 0x0019901e01007387 */ /* 0x0009e80000100800 */
[----:B------:R4:W-:Y:S07]  /*198e0*/  STL [R1+0x19ac], R91 ;  /* 0x0019ac5b01007387 */ /* 0x0009ee0000100800 */
[----:B-1----:R-:W-:Y:S01]  /*198f0*/  IMAD.MOV.U32 R35, RZ, RZ, R100 ;  /* 0x000000ffff237224 */ /* 0x002fe200078e0064 */
[----:B--2---:R-:W-:Y:S01]  /*19900*/  MOV R34, R101 ;  /* 0x0000006500227202 */ /* 0x004fe20000000f00 */
[----:B---3--:R-:W-:-:S02]  /*19910*/  IMAD.MOV.U32 R31, RZ, RZ, R102 ;  /* 0x000000ffff1f7224 */ /* 0x008fc400078e0066 */
[----:B----4-:R-:W-:Y:S02]  /*19920*/  IMAD.MOV.U32 R30, RZ, RZ, R103 ;  /* 0x000000ffff1e7224 */ /* 0x010fe400078e0067 */
[----:B------:R-:W-:Y:S01]  /*19930*/  HMMA.1688.F32.TF32 R100, R104, R24, R168 ;  /* 0x000000186864723c */ /* 0x000fe200000810a8 */
[----:B------:R-:W-:Y:S04]  /*19940*/  STL [R1+0x19a8], R90 ;  /* 0x0019a85a01007387 */ /* 0x000fe80000100800 */
[----:B------:R1:W-:Y:S04]  /*19950*/  STL [R1+0x19a4], R43 ;  /* 0x0019a42b01007387 */ /* 0x0003e80000100800 */
[----:B------:R2:W-:Y:S04]  /*19960*/  STL [R1+0x19a0], R42 ;  /* 0x0019a02a01007387 */ /* 0x0005e80000100800 */
[----:B------:R-:W3:Y:S04]  /*19970*/  LDL.LU.64 R128, [R1+0x20] ;  /* 0x0000200001807983 */ /* 0x000ee80000300a00 */
[----:B------:R-:W3:Y:S01]  /*19980*/  LDL.LU.64 R130, [R1+0x28] ;  /* 0x0000280001827983 */ /* 0x000ee20000300a00 */
[----:B------:R-:W-:Y:S03]  /*19990*/  HMMA.1688.F32.TF32 R248, R96, R84, R176 ;  /* 0x0000005460f8723c */ /* 0x000fe600000810b0 */
[----:B------:R-:W4:Y:S04]  /*199a0*/  LDL.LU.64 R132, [R1+0x140] ;  /* 0x0001400001847983 */ /* 0x000f280000300a00 */
[----:B------:R-:W4:Y:S04]  /*199b0*/  LDL.LU.64 R134, [R1+0x148] ;  /* 0x0001480001867983 */ /* 0x000f280000300a00 */
        /* <DEDUP_REMOVED lines=11> */
[----:B------:R-:W-:-:S03]  /*19a70*/  MOV R252, R100 ;  /* 0x0000006400fc7202 */ /* 0x000fc60000000f00 */
[----:B------:R-:W3:Y:S01]  /*19a80*/  LDL.LU.64 R162, [R1+0xe8] ;  /* 0x0000e80001a27983 */ /* 0x000ee20000300a00 */
[----:B------:R-:W-:Y:S01]  /*19a90*/  IMAD.MOV.U32 R7, RZ, RZ, R101 ;  /* 0x000000ffff077224 */ /* 0x000fe200078e0065 */
[----:B------:R-:W-:Y:S02]  /*19aa0*/  MOV R3, R103 ;  /* 0x0000006700037202 */ /* 0x000fe40000000f00 */
[----:B------:R-:W4:Y:S01]  /*19ab0*/  LDL.LU.64 R164, [R1+0xc0] ;  /* 0x0000c00001a47983 */ /* 0x000f220000300a00 */
[----:B------:R-:W-:-:S03]  /*19ac0*/  IMAD.MOV.U32 R6, RZ, RZ, R102 ;  /* 0x000000ffff067224 */ /* 0x000fc600078e0066 */
[----:B------:R-:W4:Y:S01]  /*19ad0*/  LDL.LU.64 R166, [R1+0xc8] ;  /* 0x0000c80001a67983 */ /* 0x000f220000300a00 */
[----:B------:R-:W-:Y:S03]  /*19ae0*/  HMMA.1688.F32.TF32 R100, R104, R244, R172 ;  /* 0x000000f46864723c */ /* 0x000fe600000810ac */
[----:B------:R-:W4:Y:S04]  /*19af0*/  LDL.LU.64 R168, [R1+0xb0] ;  /* 0x0000b00001a87983 */ /* 0x000f280000300a00 */
        /* <DEDUP_REMOVED lines=9> */
[----:B------:R-:W-:Y:S04]  /*19b90*/  STL.64 [R1+0x17f8], R250 ;  /* 0x0017f8fa01007387 */ /* 0x000fe80000100a00 */
[----:B------:R2:W-:Y:S01]  /*19ba0*/  STL.64 [R1+0x17f0], R248 ;  /* 0x0017f0f801007387 */ /* 0x0005e20000100a00 */
[----:B------:R-:W-:Y:S01]  /*19bb0*/  HMMA.1688.F32.TF32 R240, R96, R80, R180 ;  /* 0x0000005060f0723c */ /* 0x000fe200000810b4 */
[----:B------:R-:W-:Y:S01]  /*19bc0*/  IMAD.MOV.U32 R91, RZ, RZ, R100 ;  /* 0x000000ffff5b7224 */ /* 0x000fe200078e0064 */
[----:B-1----:R-:W-:Y:S01]  /*19bd0*/  MOV R43, R102 ;  /* 0x00000066002b7202 */ /* 0x002fe20000000f00 */
[----:B------:R-:W-:Y:S01]  /*19be0*/  IMAD.MOV.U32 R90, RZ, RZ, R101 ;  /* 0x000000ffff5a7224 */ /* 0x000fe200078e0065 */
[----:B------:R-:W-:Y:S01]  /*19bf0*/  LDS R104, [R2+0x100] ;  /* 0x0001000002687984 */ /* 0x000fe20000000800 */
[----:B--2---:R-:W-:-:S03]  /*19c00*/  IMAD.MOV.U32 R42, RZ, RZ, R103 ;  /* 0x000000ffff2a7224 */ /* 0x004fc600078e0067 */
[C---:B------:R-:W-:Y:S01]  /*19c10*/  HMMA.1688.F32.TF32 R232, R96.reuse, R88, R184 ;  /* 0x0000005860e8723c */ /* 0x040fe200000810b8 */
[----:B------:R-:W-:Y:S04]  /*19c20*/  LDS R106, [R2+0x900] ;  /* 0x00090000026a7984 */ /* 0x000fe80000000800 */
[----:B------:R-:W2:Y:S04]  /*19c30*/  LDL.LU.64 R248, [R1+0x30] ;  /* 0x0000300001f87983 */ /* 0x000ea80000300a00 */
[----:B------:R-:W2:Y:S01]  /*19c40*/  LDL.LU.64 R250, [R1+0x38] ;  /* 0x0000380001fa7983 */ /* 0x000ea20000300a00 */
[C---:B------:R-:W-:Y:S03]  /*19c50*/  HMMA.1688.F32.TF32 R188, R96.reuse, R40, R188 ;  /* 0x0000002860bc723c */ /* 0x040fe600000810bc */
[----:B------:R-:W-:Y:S04]  /*19c60*/  LDS R105, [R0+0x100] ;  /* 0x0001000000697984 */ /* 0x000fe80000000800 */
[----:B------:R-:W1:Y:S01]  /*19c70*/  LDS R107, [R0+0x900] ;  /* 0x00090000006b7984 */ /* 0x000e620000000800 */
[C---:B------:R-:W-:Y:S03]  /*19c80*/  HMMA.1688.F32.TF32 R192, R96.reuse, R32, R192 ;  /* 0x0000002060c0723c */ /* 0x040fe600000810c0 */
[----:B------:R-:W-:Y:S04]  /*19c90*/  LDS R180, [R4+0x1080] ;  /* 0x0010800004b47984 */ /* 0x000fe80000000800 */
[----:B------:R-:W-:Y:S01]  /*19ca0*/  LDS R182, [R4+0x1880] ;  /* 0x0018800004b67984 */ /* 0x000fe20000000800 */
[C---:B------:R-:W-:Y:S03]  /*19cb0*/  HMMA.1688.F32.TF32 R196, R96.reuse, R28, R196 ;  /* 0x0000001c60c4723c */ /* 0x040fe600000810c4 */
[----:B------:R-:W-:Y:S04]  /*19cc0*/  LDS R181, [R5+0x1080] ;  /* 0x0010800005b57984 */ /* 0x000fe80000000800 */
[----:B------:R-:W-:Y:S01]  /*19cd0*/  LDS R183, [R5+0x1880] ;  /* 0x0018800005b77984 */ /* 0x000fe20000000800 */
[C---:B------:R-:W-:Y:S08]  /*19ce0*/  HMMA.1688.F32.TF32 R200, R96.reuse, R24, R200 ;  /* 0x0000001860c8723c */ /* 0x040ff000000810c8 */
[----:B------:R-:W-:Y:S01]  /*19cf0*/  HMMA.1688.F32.TF32 R8, R96, R244, R8 ;  /* 0x000000f46008723c */ /* 0x000fe20000081008 */
[----:B------:R-:W-:Y:S04]  /*19d00*/  LDS R184, [R2+0x1080] ;  /* 0x0010800002b87984 */ /* 0x000fe80000000800 */
[----:B------:R-:W-:Y:S03]  /*19d10*/  LDS R186, [R2+0x1880] ;  /* 0x0018800002ba7984 */ /* 0x000fe60000000800 */
[C---:B------:R-:W-:Y:S01]  /*19d20*/  HMMA.1688.F32.TF32 R100, R92.reuse, R28, R48 ;  /* 0x0000001c5c64723c */ /* 0x040fe20000081030 */
[----:B------:R-:W-:Y:S04]  /*19d30*/  LDS R48, [R2+0x180] ;  /* 0x0001800002307984 */ /* 0x000fe80000000800 */
[----:B------:R-:W-:Y:S03]  /*19d40*/  LDS R50, [R2+0x980] ;  /* 0x0009800002327984 */ /* 0x000fe60000000800 */
[C---:B------:R-:W-:Y:S01]  /*19d50*/  HMMA.1688.F32.TF32 R96, R92.reuse, R244, R12 ;  /* 0x000000f45c60723c */ /* 0x040fe2000008100c */
[----:B------:R-:W-:Y:S04]  /*19d60*/  LDS R49, [R0+0x180] ;  /* 0x0001800000317984 */ /* 0x000fe80000000800 */
[----:B------:R-:W3:Y:S04]  /*19d70*/  LDS R51, [R0+0x980] ;  /* 0x0009800000337984 */ /* 0x000ee80000000800 */
[----:B------:R-:W-:Y:S04]  /*19d80*/  LDS R12, [R4+0x180] ;  /* 0x00018000040c7984 */ /* 0x000fe80000000800 */
[----:B------:R-:W-:Y:S04]  /*19d90*/  LDS R14, [R4+0x980] ;  /* 0x00098000040e7984 */ /* 0x000fe80000000800 */
[----:B------:R-:W-:Y:S04]  /*19da0*/  LDS R13, [R5+0x180] ;  /* 0x00018000050d7984 */ /* 0x000fe80000000800 */
[----:B------:R-:W1:Y:S01]  /*19db0*/  LDS R15, [R5+0x980] ;  /* 0x00098000050f7984 */ /* 0x000e620000000800 */
[C---:B------:R-:W-:Y:S08]  /*19dc0*/  HMMA.1688.F32.TF32 R208, R92.reuse, R84, R208 ;  /* 0x000000545cd0723c */ /* 0x040ff000000810d0 */
[C---:B------:R-:W-:Y:S01]  /*19dd0*/  HMMA.1688.F32.TF32 R16, R92.reuse, R80, R16 ;  /* 0x000000505c10723c */ /* 0x040fe20000081010 */
[----:B------:R-:W-:Y:S07]  /*19de0*/  STL.64 [R1+0x1808], R242 ;  /* 0x001808f201007387 */ /* 0x000fee0000100a00 */
[C---:B------:R-:W-:Y:S01]  /*19df0*/  HMMA.1688.F32.TF32 R20, R92.reuse, R88, R20 ;  /* 0x000000585c14723c */ /* 0x040fe20000081014 */
[----:B------:R1:W-:Y:S07]  /*19e00*/  STL.64 [R1+0x1800], R240 ;  /* 0x001800f001007387 */ /* 0x0003ee0000100a00 */
[C---:B------:R-:W-:Y:S01]  /*19e10*/  HMMA.1688.F32.TF32 R36, R92.reuse, R40, R36 ;  /* 0x000000285c24723c */ /* 0x040fe20000081024 */
[----:B------:R-:W-:Y:S07]  /*19e20*/  STL.64 [R1+0x1818], R234 ;  /* 0x001818ea01007387 */ /* 0x000fee0000100a00 */
[----:B------:R-:W-:Y:S01]  /*19e30*/  HMMA.1688.F32.TF32 R44, R92, R32, R44 ;  /* 0x000000205c2c723c */ /* 0x000fe2000008102c */
[----:B------:R1:W-:Y:S04]  /*19e40*/  STL.64 [R1+0x1810], R232 ;  /* 0x001810e801007387 */ /* 0x0003e80000100a00 */
[----:B------:R1:W-:Y:S04]  /*19e50*/  STL.64 [R1+0x1828], R190 ;  /* 0x001828be01007387 */ /* 0x0003e80000100a00 */
[----:B------:R1:W-:Y:S04]  /*19e60*/  STL.64 [R1+0x1820], R188 ;  /* 0x001820bc01007387 */ /* 0x0003e80000100a00 */
[----:B------:R1:W-:Y:S04]  /*19e70*/  STL.64 [R1+0x1838], R194 ;  /* 0x001838c201007387 */ /* 0x0003e80000100a00 */
[----:B------:R1:W-:Y:S04]  /*19e80*/  STL.64 [R1+0x1830], R192 ;  /* 0x001830c001007387 */ /* 0x0003e80000100a00 */
[----:B------:R-:W-:Y:S04]  /*19e90*/  STL.64 [R1+0x1848], R198 ;  /* 0x001848c601007387 */ /* 0x000fe80000100a00 */
[----:B------:R1:W-:Y:S04]  /*19ea0*/  STL.64 [R1+0x1840], R196 ;  /* 0x001840c401007387 */ /* 0x0003e80000100a00 */
[----:B------:R1:W-:Y:S04]  /*19eb0*/  STL.64 [R1+0x1858], R202 ;  /* 0x001858ca01007387 */ /* 0x0003e80000100a00 */
[----:B------:R1:W-:Y:S04]  /*19ec0*/  STL.64 [R1+0x1850], R200 ;  /* 0x001850c801007387 */ /* 0x0003e80000100a00 */
[----:B------:R1:W-:Y:S04]  /*19ed0*/  STL.64 [R1+0x1868], R10 ;  /* 0x0018680a01007387 */ /* 0x0003e80000100a00 */
[----:B------:R1:W-:Y:S04]  /*19ee0*/  STL.64 [R1+0x1860], R8 ;  /* 0x0018600801007387 */ /* 0x0003e80000100a00 */
[----:B------:R1:W-:Y:S04]  /*19ef0*/  STL.64 [R1+0x1878], R210 ;  /* 0x001878d201007387 */ /* 0x0003e80000100a00 */
[----:B------:R1:W-:Y:S04]  /*19f00*/  STL.64 [R1+0x1870], R208 ;  /* 0x001870d001007387 */ /* 0x0003e80000100a00 */
[----:B------:R-:W-:Y:S04]  /*19f10*/  STL.64 [R1+0x1888], R18 ;  /* 0x0018881201007387 */ /* 0x000fe80000100a00 */
[----:B------:R-:W-:Y:S04]  /*19f20*/  STL.64 [R1+0x1880], R16 ;  /* 0x0018801001007387 */ /* 0x000fe80000100a00 */
[----:B------:R-:W-:Y:S01]  /*19f30*/  STL.64 [R1+0x1898], R22 ;  /* 0x0018981601007387 */ /* 0x000fe20000100a00 */
[C---:B-1----:R-:W-:Y:S03]  /*19f40*/  HMMA.1688.F32.TF32 R228, R104.reuse, R84, R228 ;  /* 0x0000005468e4723c */ /* 0x042fe600000810e4 */
[----:B------:R-:W-:Y:S04]  /*19f50*/  STL.64 [R1+0x1890], R20 ;  /* 0x0018901401007387 */ /* 0x000fe80000100a00 */
[----:B------:R-:W-:Y:S01]  /*19f60*/  STL.64 [R1+0x18a8], R38 ;  /* 0x0018a82601007387 */ /* 0x000fe20000100a00 */
[C---:B------:R-:W-:Y:S03]  /*19f70*/  HMMA.1688.F32.TF32 R224, R104.reuse, R80, R224 ;  /* 0x0000005068e0723c */ /* 0x040fe600000810e0 */
[----:B------:R-:W-:Y:S04]  /*19f80*/  STL.64 [R1+0x18a0], R36 ;  /* 0x0018a02401007387 */ /* 0x000fe80000100a00 */
[----:B------:R-:W-:Y:S01]  /*19f90*/  STL.64 [R1+0x18b8], R46 ;  /* 0x0018b82e01007387 */ /* 0x000fe20000100a00 */
[C---:B------:R-:W-:Y:S03]  /*19fa0*/  HMMA.1688.F32.TF32 R56, R104.reuse, R88, R56 ;  /* 0x000000586838723c */ /* 0x040fe60000081038 */
[----:B------:R-:W-:Y:S04]  /*19fb0*/  STL.64 [R1+0x18b0], R44 ;  /* 0x0018b02c01007387 */ /* 0x000fe80000100a00 */
[----:B------:R-:W-:Y:S01]  /*19fc0*/  LDS R185, [R0+0x1080] ;  /* 0x0010800000b97984 */ /* 0x000fe20000000800 */
[C---:B------:R-:W-:Y:S03]  /*19fd0*/  HMMA.1688.F32.TF32 R220, R104.reuse, R40, R220 ;  /* 0x0000002868dc723c */ /* 0x040fe600000810dc */
[----:B------:R-:W-:Y:S04]  /*19fe0*/  STL.64 [R1+0x18c8], R102 ;  /* 0x0018c86601007387 */ /* 0x000fe80000100a00 */
[----:B------:R-:W-:Y:S01]  /*19ff0*/  LDS R187, [R0+0x1880] ;  /* 0x0018800000bb7984 */ /* 0x000fe20000000800 */
[C---:B------:R-:W-:Y:S03]  /*1a000*/  HMMA.1688.F32.TF32 R60, R104.reuse, R32, R60 ;  /* 0x00000020683c723c */ /* 0x040fe6000008103c */
[----:B------:R1:W-:Y:S05]  /*1a010*/  STL.64 [R1+0x18c0], R100 ;  /* 0x0018c06401007387 */ /* 0x0003ea0000100a00 */
[C---:B------:R-:W-:Y:S08]  /*1a020*/  HMMA.1688.F32.TF32 R212, R104.reuse, R28, R212 ;  /* 0x0000001c68d4723c */ /* 0x040ff000000810d4 */
[C---:B------:R-:W-:Y:S08]  /*1a030*/  HMMA.1688.F32.TF32 R64, R104.reuse, R24, R64 ;  /* 0x000000186840723c */ /* 0x040ff00000081040 */
[----:B------:R-:W-:Y:S08]  /*1a040*/  HMMA.1688.F32.TF32 R216, R104, R244, R216 ;  /* 0x000000f468d8723c */ /* 0x000ff000000810d8 */
[C---:B---3--:R-:W-:Y:S08]  /*1a050*/  HMMA.1688.F32.TF32 R128, R48.reuse, R84, R128 ;  /* 0x000000543080723c */ /* 0x048ff00000081080 */
[C---:B----4-:R-:W-:Y:S08]  /*1a060*/  HMMA.1688.F32.TF32 R132, R48.reuse, R80, R132 ;  /* 0x000000503084723c */ /* 0x050ff00000081084 */
[C---:B------:R-:W-:Y:S08]  /*1a070*/  HMMA.1688.F32.TF32 R136, R48.reuse, R88, R136 ;  /* 0x000000583088723c */ /* 0x040ff00000081088 */
[C---:B------:R-:W-:Y:S08]  /*1a080*/  HMMA.1688.F32.TF32 R140, R48.reuse, R40, R140 ;  /* 0x00000028308c723c */ /* 0x040ff0000008108c */
[C---:B------:R-:W-:Y:S08]  /*1a090*/  HMMA.1688.F32.TF32 R144, R48.reuse, R32, R144 ;  /* 0x000000203090723c */ /* 0x040ff00000081090 */
[C---:B------:R-:W-:Y:S08]  /*1a0a0*/  HMMA.1688.F32.TF32 R148, R48.reuse, R28, R148 ;  /* 0x0000001c3094723c */ /* 0x040ff00000081094 */
[C---:B------:R-:W-:Y:S08]  /*1a0b0*/  HMMA.1688.F32.TF32 R152, R48.reuse, R24, R152 ;  /* 0x000000183098723c */ /* 0x040ff00000081098 */
[----:B------:R-:W-:Y:S08]  /*1a0c0*/  HMMA.1688.F32.TF32 R160, R48, R244, R160 ;  /* 0x000000f430a0723c */ /* 0x000ff000000810a0 */
[C---:B------:R-:W-:Y:S08]  /*1a0d0*/  HMMA.1688.F32.TF32 R164, R12.reuse, R84, R164 ;  /* 0x000000540ca4723c */ /* 0x040ff000000810a4 */
[C---:B------:R-:W-:Y:S08]  /*1a0e0*/  HMMA.1688.F32.TF32 R168, R12.reuse, R80, R168 ;  /* 0x000000500ca8723c */ /* 0x040ff000000810a8 */
[C---:B------:R-:W-:Y:S08]  /*1a0f0*/  HMMA.1688.F32.TF32 R172, R12.reuse, R88, R172 ;  /* 0x000000580cac723c */ /* 0x040ff000000810ac */
[C---:B------:R-:W-:Y:S08]  /*1a100*/  HMMA.1688.F32.TF32 R156, R12.reuse, R40, R156 ;  /* 0x000000280c9c723c */ /* 0x040ff0000008109c */
[C---:B------:R-:W-:Y:S08]  /*1a110*/  HMMA.1688.F32.TF32 R108, R12.reuse, R32, R108 ;  /* 0x000000200c6c723c */ /* 0x040ff0000008106c */
[C---:B--2---:R-:W-:Y:S08]  /*1a120*/  HMMA.1688.F32.TF32 R104, R12.reuse, R28, R248 ;  /* 0x0000001c0c68723c */ /* 0x044ff000000810f8 */
[----:B------:R-:W-:Y:S01]  /*1a130*/  HMMA.1688.F32.TF32 R48, R12, R24, R176 ;  /* 0x000000180c30723c */ /* 0x000fe200000810b0 */
[----:B------:R-:W-:Y:S01]  /*1a140*/  MOV R248, R35 ;  /* 0x0000002300f87202 */ /* 0x000fe20000000f00 */
[----:B------:R-:W-:Y:S01]  /*1a150*/  IMAD.MOV.U32 R249, RZ, RZ, R34 ;  /* 0x000000fffff97224 */ /* 0x000fe200078e0022 */
[----:B------:R-:W-:Y:S01]  /*1a160*/  MOV R251, R30 ;  /* 0x0000001e00fb7202 */ /* 0x000fe20000000f00 */
[----:B------:R-:W-:-:S02]  /*1a170*/  IMAD.MOV.U32 R250, RZ, RZ, R31 ;  /* 0x000000fffffa7224 */ /* 0x000fc400078e001f */
[----:B------:R-:W-:Y:S01]  /*1a180*/  IMAD.MOV.U32 R240, RZ, RZ, R246 ;  /* 0x000000fffff07224 */ /* 0x000fe200078e00f6 */
[----:B------:R-:W-:Y:S01]  /*1a190*/  MOV R242, R26 ;  /* 0x0000001a00f27202 */ /* 0x000fe20000000f00 */
[----:B------:R-:W-:Y:S01]  /*1a1a0*/  HMMA.1688.F32.TF32 R12, R12, R244, R236 ;  /* 0x000000f40c0c723c */ /* 0x000fe200000810ec */
[----:B------:R-:W-:Y:S02]  /*1a1b0*/  IMAD.MOV.U32 R241, RZ, RZ, R247 ;  /* 0x000000fffff17224 */ /* 0x000fe400078e00f7 */
[----:B------:R-:W-:Y:S01]  /*1a1c0*/  IMAD.MOV.U32 R243, RZ, RZ, R27 ;  /* 0x000000fffff37224 */ /* 0x000fe200078e001b */
[----:B------:R-:W-:Y:S01]  /*1a1d0*/  MOV R233, R83 ;  /* 0x0000005300e97202 */ /* 0x000fe20000000f00 */
[----:B------:R-:W-:Y:S01]  /*1a1e0*/  IMAD.MOV.U32 R232, RZ, RZ, R82 ;  /* 0x000000ffffe87224 */ /* 0x000fe200078e0052 */
[----:B------:R-:W-:Y:S01]  /*1a1f0*/  LDS R176, [R4+0x1000] ;  /* 0x0010000004b07984 */ /* 0x000fe20000000800 */
[----:B------:R-:W-:Y:S01]  /*1a200*/  IMAD.MOV.U32 R236, RZ, RZ, R91 ;  /* 0x000000ffffec7224 */ /* 0x000fe200078e005b */
[----:B------:R-:W-:Y:S01]  /*1a210*/  MOV R237, R90 ;  /* 0x0000005a00ed7202 */ /* 0x000fe20000000f00 */
[----:B------:R-:W-:Y:S01]  /*1a220*/  IMAD.MOV.U32 R238, RZ, RZ, R43 ;  /* 0x000000ffffee7224 */ /* 0x000fe200078e002b */
[----:B------:R-:W2:Y:S01]  /*1a230*/  LDL.LU R91, [R1+0x19ac] ;  /* 0x0019ac00015b7983 */ /* 0x000ea20000300800 */
[----:B------:R-:W-:-:S03]  /*1a240*/  IMAD.MOV.U32 R239, RZ, RZ, R42 ;  /* 0x000000ffffef7224 */ /* 0x000fc600078e002a */
[----:B------:R-:W3:Y:S04]  /*1a250*/  LDL.LU R90, [R1+0x19a8] ;  /* 0x0019a800015a7983 */ /* 0x000ee80000300800 */
[----:B------:R-:W4:Y:S04]  /*1a260*/  LDL.LU R43, [R1+0x19a4] ;  /* 0x0019a400012b7983 */ /* 0x000f280000300800 */
[----:B------:R-:W4:Y:S04]  /*1a270*/  LDL.LU R42, [R1+0x19a0] ;  /* 0x0019a000012a7983 */ /* 0x000f280000300800 */
[----:B------:R-:W4:Y:S04]  /*1a280*/  LDL.LU R35, [R1+0x199c] ;  /* 0x00199c0001237983 */ /* 0x000f280000300800 */
[----:B------:R-:W4:Y:S04]  /*1a290*/  LDL.LU R34, [R1+0x1998] ;  /* 0x0019980001227983 */ /* 0x000f280000300800 */
[----:B------:R-:W4:Y:S04]  /*1a2a0*/  LDL.LU R31, [R1+0x1994] ;  /* 0x00199400011f7983 */ /* 0x000f280000300800 */
[----:B------:R-:W4:Y:S04]  /*1a2b0*/  LDL.LU R30, [R1+0x1990] ;  /* 0x00199000011e7983 */ /* 0x000f280000300800 */
[----:B------:R-:W4:Y:S04]  /*1a2c0*/  LDL.LU R246, [R1+0x198c] ;  /* 0x00198c0001f67983 */ /* 0x000f280000300800 */
[----:B------:R-:W4:Y:S01]  /*1a2d0*/  LDL.LU R247, [R1+0x1988] ;  /* 0x0019880001f77983 */ /* 0x000f220000300800 */
[----:B------:R-:W-:-:S03]  /*1a2e0*/  IMAD.MOV.U32 R234, RZ, RZ, R86 ;  /* 0x000000ffffea7224 */ /* 0x000fc600078e0056 */
[----:B------:R-:W4:Y:S01]  /*1a2f0*/  LDL.LU R26, [R1+0x1984] ;  /* 0x00198400011a7983 */ /* 0x000f220000300800 */
[----:B------:R-:W-:-:S03]  /*1a300*/  IMAD.MOV.U32 R235, RZ, RZ, R87 ;  /* 0x000000ffffeb7224 */ /* 0x000fc600078e0057 */
[----:B------:R-:W4:Y:S04]  /*1a310*/  LDL.LU R27, [R1+0x1980] ;  /* 0x00198000011b7983 */ /* 0x000f280000300800 */
[----:B------:R-:W4:Y:S04]  /*1a320*/  LDL.LU R82, [R1+0x197c] ;  /* 0x00197c0001527983 */ /* 0x000f280000300800 */
[----:B------:R-:W4:Y:S04]  /*1a330*/  LDL.LU R83, [R1+0x1978] ;  /* 0x0019780001537983 */ /* 0x000f280000300800 */
[----:B------:R-:W4:Y:S04]  /*1a340*/  LDL.LU R86, [R1+0x1974] ;  /* 0x0019740001567983 */ /* 0x000f280000300800 */
[----:B------:R-:W4:Y:S01]  /*1a350*/  LDL.LU R87, [R1+0x1970] ;  /* 0x0019700001577983 */ /* 0x000f220000300800 */
[----:B------:R-:W-:Y:S03]  /*1a360*/  HMMA.1688.F32.TF32 R52, R92, R24, R52 ;  /* 0x000000185c34723c */ /* 0x000fe60000081034 */
[----:B------:R-:W-:Y:S04]  /*1a370*/  LDS R92, [R4+0x100] ;  /* 0x00010000045c7984 */ /* 0x000fe80000000800 */
[----:B------:R-:W-:Y:S04]  /*1a380*/  LDS R94, [R4+0x900] ;  /* 0x00090000045e7984 */ /* 0x000fe80000000800 */
[----:B------:R-:W-:Y:S04]  /*1a390*/  LDS R93, [R5+0x100] ;  /* 0x00010000055d7984 */ /* 0x000fe80000000800 */
[----:B------:R-:W1:Y:S04]  /*1a3a0*/  LDS R95, [R5+0x900] ;  /* 0x00090000055f7984 */ /* 0x000e680000000800 */
[----:B------:R-:W-:Y:S04]  /*1a3b0*/  LDS R178, [R4+0x1800] ;  /* 0x0018000004b27984 */ /* 0x000fe80000000800 */
[----:B------:R-:W-:Y:S04]  /*1a3c0*/  LDS R177, [R5+0x1000] ;  /* 0x0010000005b17984 */ /* 0x000fe80000000800 */
[----:B------:R-:W-:Y:S01]  /*1a3d0*/  LDS R179, [R5+0x1800] ;  /* 0x0018000005b37984 */ /* 0x000fe20000000800 */
[----:B--2---:R-:W-:Y:S01]  /*1a3e0*/  MOV R191, R91 ;  /* 0x0000005b00bf7202 */ /* 0x004fe20000000f00 */
[----:B---3--:R-:W-:-:S02]  /*1a3f0*/  IMAD.MOV.U32 R190, RZ, RZ, R90 ;  /* 0x000000ffffbe7224 */ /* 0x008fc400078e005a */
[----:B----4-:R-:W-:Y:S01]  /*1a400*/  IMAD.MOV.U32 R189, RZ, RZ, R43 ;  /* 0x000000ffffbd7224 */ /* 0x010fe200078e002b */
[----:B------:R-:W-:Y:S02]  /*1a410*/  MOV R188, R42 ;  /* 0x0000002a00bc7202 */ /* 0x000fe40000000f00 */
[----:B------:R-:W2:Y:S04]  /*1a420*/  LDL.LU R42, [R1+0x196c] ;  /* 0x00196c00012a7983 */ /* 0x000ea80000300800 */
[----:B------:R-:W3:Y:S04]  /*1a430*/  LDL.LU R43, [R1+0x1968] ;  /* 0x00196800012b7983 */ /* 0x000ee80000300800 */
[----:B------:R-:W4:Y:S01]  /*1a440*/  LDL.LU R90, [R1+0x1964] ;  /* 0x00196400015a7983 */ /* 0x000f220000300800 */
[----:B------:R-:W-:Y:S01]  /*1a450*/  MOV R194, R34 ;  /* 0x0000002200c27202 */ /* 0x000fe20000000f00 */
[----:B------:R-:W-:-:S02]  /*1a460*/  IMAD.MOV.U32 R193, RZ, RZ, R31 ;  /* 0x000000ffffc17224 */ /* 0x000fc400078e001f */
[----:B------:R-:W4:Y:S01]  /*1a470*/  LDL.LU R91, [R1+0x1960] ;  /* 0x00196000015b7983 */ /* 0x000f220000300800 */
[----:B------:R-:W-:-:S03]  /*1a480*/  IMAD.MOV.U32 R192, RZ, RZ, R30 ;  /* 0x000000ffffc07224 */ /* 0x000fc600078e001e */
[----:B------:R-:W4:Y:S01]  /*1a490*/  LDL.LU R30, [R1+0x195c] ;  /* 0x00195c00011e7983 */ /* 0x000f220000300800 */
[----:B------:R-:W-:-:S03]  /*1a4a0*/  IMAD.MOV.U32 R195, RZ, RZ, R35 ;  /* 0x000000ffffc37224 */ /* 0x000fc600078e0023 */
[----:B------:R-:W4:Y:S04]  /*1a4b0*/  LDL.LU R31, [R1+0x1958] ;  /* 0x00195800011f7983 */ /* 0x000f280000300800 */
[----:B------:R-:W4:Y:S04]  /*1a4c0*/  LDL.LU R34, [R1+0x1954] ;  /* 0x0019540001227983 */ /* 0x000f280000300800 */
[----:B------:R-:W4:Y:S01]  /*1a4d0*/  LDL.LU R35, [R1+0x1950] ;  /* 0x0019500001237983 */ /* 0x000f220000300800 */
[----:B------:R-:W-:Y:S01]  /*1a4e0*/  MOV R197, R26 ;  /* 0x0000001a00c57202 */ /* 0x000fe20000000f00 */
[----:B------:R-:W-:-:S02]  /*1a4f0*/  IMAD.MOV.U32 R196, RZ, RZ, R27 ;  /* 0x000000ffffc47224 */ /* 0x000fc400078e001b */
[----:B------:R-:W4:Y:S01]  /*1a500*/  LDL.LU R27, [R1+0x194c] ;  /* 0x00194c00011b7983 */ /* 0x000f220000300800 */
[----:B------:R-:W-:Y:S02]  /*1a510*/  IMAD.MOV.U32 R198, RZ, RZ, R247 ;  /* 0x000000ffffc67224 */ /* 0x000fe400078e00f7 */
[----:B------:R-:W-:Y:S01]  /*1a520*/  IMAD.MOV.U32 R199, RZ, RZ, R246 ;  /* 0x000000ffffc77224 */ /* 0x000fe200078e00f6 */
[----:B------:R-:W4:Y:S04]  /*1a530*/  LDL.LU R26, [R1+0x1948] ;  /* 0x00194800011a7983 */ /* 0x000f280000300800 */
[----:B------:R-:W4:Y:S01]  /*1a540*/  LDL.LU R247, [R1+0x1944] ;  /* 0x0019440001f77983 */ /* 0x000f220000300800 */
[----:B------:R-:W-:Y:S02]  /*1a550*/  IMAD.MOV.U32 R202, RZ, RZ, R83 ;  /* 0x000000ffffca7224 */ /* 0x000fe400078e0053 */
[----:B------:R-:W-:Y:S01]  /*1a560*/  IMAD.MOV.U32 R201, RZ, RZ, R86 ;  /* 0x000000ffffc97224 */ /* 0x000fe200078e0056 */
[----:B------:R-:W4:Y:S01]  /*1a570*/  LDL.LU R246, [R1+0x1940] ;  /* 0x0019400001f67983 */ /* 0x000f220000300800 */
[----:B------:R-:W-:-:S03]  /*1a580*/  MOV R200, R87 ;  /* 0x0000005700c87202 */ /* 0x000fc60000000f00 */
[----:B------:R-:W4:Y:S01]  /*1a590*/  LDL.LU R87, [R1+0x193c] ;  /* 0x00193c0001577983 */ /* 0x000f220000300800 */
[----:B------:R-:W-:-:S03]  /*1a5a0*/  MOV R203, R82 ;  /* 0x0000005200cb7202 */ /* 0x000fc60000000f00 */
[----:B------:R-:W4:Y:S04]  /*1a5b0*/  LDL.LU R86, [R1+0x1938] ;  /* 0x0019380001567983 */ /* 0x000f280000300800 */
[----:B------:R-:W4:Y:S04]  /*1a5c0*/  LDL.LU R83, [R1+0x1934] ;  /* 0x0019340001537983 */ /* 0x000f280000300800 */
[----:B------:R-:W4:Y:S01]  /*1a5d0*/  LDL.LU R82, [R1+0x1930] ;  /* 0x0019300001527983 */ /* 0x000f220000300800 */
[----:B--2---:R-:W-:Y:S01]  /*1a5e0*/  IMAD.MOV.U32 R11, RZ, RZ, R42 ;  /* 0x000000ffff0b7224 */ /* 0x004fe200078e002a */
[----:B---3--:R-:W-:Y:S01]  /*1a5f0*/  MOV R10, R43 ;  /* 0x0000002b000a7202 */ /* 0x008fe20000000f00 */
[----:B----4-:R-:W-:-:S02]  /*1a600*/  IMAD.MOV.U32 R9, RZ, RZ, R90 ;  /* 0x000000ffff097224 */ /* 0x010fc400078e005a */
[----:B------:R-:W-:Y:S02]  /*1a610*/  IMAD.MOV.U32 R8, RZ, RZ, R91 ;  /* 0x000000ffff087224 */ /* 0x000fe400078e005b */
[----:B------:R-:W2:Y:S04]  /*1a620*/  LDL.LU R91, [R1+0x192c] ;  /* 0x00192c00015b7983 */ /* 0x000ea80000300800 */
[----:B------:R-:W3:Y:S04]  /*1a630*/  LDL.LU R90, [R1+0x1928] ;  /* 0x00192800015a7983 */ /* 0x000ee80000300800 */
[----:B------:R-:W4:Y:S01]  /*1a640*/  LDL.LU R43, [R1+0x1924] ;  /* 0x00192400012b7983 */ /* 0x000f220000300800 */
[----:B------:R-:W-:Y:S01]  /*1a650*/  IMAD.MOV.U32 R210, RZ, RZ, R31 ;  /* 0x000000ffffd27224 */ /* 0x000fe200078e001f */
[----:B------:R-:W-:-:S02]  /*1a660*/  MOV R209, R34 ;  /* 0x0000002200d17202 */ /* 0x000fc40000000f00 */
[----:B------:R-:W4:Y:S01]  /*1a670*/  LDL.LU R42, [R1+0x1920] ;  /* 0x00192000012a7983 */ /* 0x000f220000300800 */
[----:B------:R-:W-:-:S03]  /*1a680*/  IMAD.MOV.U32 R208, RZ, RZ, R35 ;  /* 0x000000ffffd07224 */ /* 0x000fc600078e0023 */
[----:B------:R-:W4:Y:S01]  /*1a690*/  LDL.LU R35, [R1+0x191c] ;  /* 0x00191c0001237983 */ /* 0x000f220000300800 */
[----:B------:R-:W-:-:S03]  /*1a6a0*/  IMAD.MOV.U32 R211, RZ, RZ, R30 ;  /* 0x000000ffffd37224 */ /* 0x000fc600078e001e */
[----:B------:R-:W4:Y:S04]  /*1a6b0*/  LDL.LU R34, [R1+0x1918] ;  /* 0x0019180001227983 */ /* 0x000f280000300800 */
[----:B------:R-:W4:Y:S04]  /*1a6c0*/  LDL.LU R31, [R1+0x1914] ;  /* 0x00191400011f7983 */ /* 0x000f280000300800 */
[----:B------:R-:W4:Y:S04]  /*1a6d0*/  LDL.LU R30, [R1+0x1910] ;  /* 0x00191000011e7983 */ /* 0x000f280000300800 */
[----:B-1----:R-:W4:Y:S01]  /*1a6e0*/  LDL.LU R100, [R1+0x1e0] ;  /* 0x0001e00001647983 */ /* 0x002f220000300800 */
[----:B------:R-:W-:-:S03]  /*1a6f0*/  MOV R16, R246 ;  /* 0x000000f600107202 */ /* 0x000fc60000000f00 */
[----:B------:R-:W4:Y:S01]  /*1a700*/  LDL.LU R101, [R1+0x1e4] ;  /* 0x0001e40001657983 */ /* 0x000f220000300800 */
[----:B------:R-:W-:-:S03]  /*1a710*/  IMAD.MOV.U32 R17, RZ, RZ, R247 ;  /* 0x000000ffff117224 */ /* 0x000fc600078e00f7 */
[----:B------:R-:W4:Y:S01]  /*1a720*/  LDL.LU R102, [R1+0x1e8] ;  /* 0x0001e80001667983 */ /* 0x000f220000300800 */
[----:B------:R-:W-:-:S03]  /*1a730*/  IMAD.MOV.U32 R18, RZ, RZ, R26 ;  /* 0x000000ffff127224 */ /* 0x000fc600078e001a */
[----:B------:R-:W4:Y:S01]  /*1a740*/  LDL.LU R103, [R1+0x1ec] ;  /* 0x0001ec0001677983 */ /* 0x000f220000300800 */
[----:B------:R-:W-:-:S03]  /*1a750*/  MOV R19, R27 ;  /* 0x0000001b00137202 */ /* 0x000fc60000000f00 */
[----:B------:R-:W4:Y:S04]  /*1a760*/  LDL.LU R246, [R1+0x190c] ;  /* 0x00190c0001f67983 */ /* 0x000f280000300800 */
[----:B------:R-:W4:Y:S04]  /*1a770*/  LDL.LU R247, [R1+0x1908] ;  /* 0x0019080001f77983 */ /* 0x000f280000300800 */
[----:B------:R-:W4:Y:S04]  /*1a780*/  LDL.LU R26, [R1+0x1904] ;  /* 0x00190400011a7983 */ /* 0x000f280000300800 */
[----:B------:R-:W4:Y:S01]  /*1a790*/  LDL.LU R27, [R1+0x1900] ;  /* 0x00190000011b7983 */ /* 0x000f220000300800 */
[----:B------:R-:W-:Y:S01]  /*1a7a0*/  MOV R20, R82 ;  /* 0x0000005200147202 */ /* 0x000fe20000000f00 */
[----:B------:R-:W-:Y:S01]  /*1a7b0*/  IMAD.MOV.U32 R21, RZ, RZ, R83 ;  /* 0x000000ffff157224 */ /* 0x000fe200078e0053 */
[----:B------:R-:W-:Y:S01]  /*1a7c0*/  MOV R23, R87 ;  /* 0x0000005700177202 */ /* 0x000fe20000000f00 */
[----:B------:R-:W-:-:S02]  /*1a7d0*/  IMAD.MOV.U32 R22, RZ, RZ, R86 ;  /* 0x000000ffff167224 */ /* 0x000fc400078e0056 */
[----:B--2---:R-:W-:Y:S02]  /*1a7e0*/  IMAD.MOV.U32 R39, RZ, RZ, R91 ;  /* 0x000000ffff277224 */ /* 0x004fe400078e005b */
[----:B---3--:R-:W-:Y:S01]  /*1a7f0*/  IMAD.MOV.U32 R38, RZ, RZ, R90 ;  /* 0x000000ffff267224 */ /* 0x008fe200078e005a */
[----:B----4-:R-:W-:Y:S01]  /*1a800*/  MOV R37, R43 ;  /* 0x0000002b00257202 */ /* 0x010fe20000000f00 */
[----:B------:R-:W-:Y:S02]  /*1a810*/  IMAD.MOV.U32 R36, RZ, RZ, R42 ;  /* 0x000000ffff247224 */ /* 0x000fe400078e002a */
[----:B------:R-:W-:Y:S01]  /*1a820*/  IMAD.MOV.U32 R47, RZ, RZ, R35 ;  /* 0x000000ffff2f7224 */ /* 0x000fe200078e0023 */
[----:B------:R-:W-:Y:S01]  /*1a830*/  MOV R46, R34 ;  /* 0x00000022002e7202 */ /* 0x000fe20000000f00 */
[----:B------:R-:W-:Y:S02]  /*1a840*/  IMAD.MOV.U32 R45, RZ, RZ, R31 ;  /* 0x000000ffff2d7224 */ /* 0x000fe400078e001f */
[----:B------:R-:W-:-:S02]  /*1a850*/  IMAD.MOV.U32 R44, RZ, RZ, R30 ;  /* 0x000000ffff2c7224 */ /* 0x000fc400078e001e */
[----:B------:R-:W2:Y:S04]  /*1a860*/  LDL.LU R30, [R1+0x18fc] ;  /* 0x0018fc00011e7983 */ /* 0x000ea80000300800 */
[----:B------:R-:W2:Y:S04]  /*1a870*/  LDL.LU R31, [R1+0x18f8] ;  /* 0x0018f800011f7983 */ /* 0x000ea80000300800 */
[----:B------:R-:W3:Y:S04]  /*1a880*/  LDL.LU R34, [R1+0x18f4] ;  /* 0x0018f40001227983 */ /* 0x000ee80000300800 */
        /* <DEDUP_REMOVED lines=9> */
[C---:B------:R-:W-:Y:S08]  /*1a920*/  HMMA.1688.F32.TF32 R68, R92.reuse, R84, R68 ;  /* 0x000000545c44723c */ /* 0x040ff00000081044 */
[C---:B------:R-:W-:Y:S08]  /*1a930*/  HMMA.1688.F32.TF32 R72, R92.reuse, R80, R72 ;  /* 0x000000505c48723c */ /* 0x040ff00000081048 */
[C---:B------:R-:W-:Y:S08]  /*1a940*/  HMMA.1688.F32.TF32 R76, R92.reuse, R88, R76 ;  /* 0x000000585c4c723c */ /* 0x040ff0000008104c */
[C---:B------:R-:W-:Y:S08]  /*1a950*/  HMMA.1688.F32.TF32 R112, R92.reuse, R40, R112 ;  /* 0x000000285c70723c */ /* 0x040ff00000081070 */
[C---:B------:R-:W-:Y:S08]  /*1a960*/  HMMA.1688.F32.TF32 R116, R92.reuse, R32, R116 ;  /* 0x000000205c74723c */ /* 0x040ff00000081074 */
[C---:B------:R-:W-:Y:S08]  /*1a970*/  HMMA.1688.F32.TF32 R120, R92.reuse, R28, R120 ;  /* 0x0000001c5c78723c */ /* 0x040ff00000081078 */
[C---:B------:R-:W-:Y:S08]  /*1a980*/  HMMA.1688.F32.TF32 R124, R92.reuse, R24, R124 ;  /* 0x000000185c7c723c */ /* 0x040ff0000008107c */
[----:B------:R-:W-:Y:S01]  /*1a990*/  HMMA.1688.F32.TF32 R204, R92, R244, R204 ;  /* 0x000000f45ccc723c */ /* 0x000fe200000810cc */
[----:B------:R-:W-:Y:S04]  /*1a9a0*/  LDS R92, [R2+0x1000] ;  /* 0x00100000025c7984 */ /* 0x000fe80000000800 */
[----:B------:R-:W-:Y:S04]  /*1a9b0*/  LDS R94, [R2+0x1800] ;  /* 0x00180000025e7984 */ /* 0x000fe80000000800 */
[----:B------:R-:W-:Y:S04]  /*1a9c0*/  LDS R93, [R0+0x1000] ;  /* 0x00100000005d7984 */ /* 0x000fe80000000800 */
[----:B------:R-:W1:Y:S02]  /*1a9d0*/  LDS R95, [R0+0x1800] ;  /* 0x00180000005f7984 */ /* 0x000e640000000800 */
[C---:B-1----:R-:W-:Y:S08]  /*1a9e0*/  HMMA.1688.F32.TF32 R8, R92.reuse, R26, R8 ;  /* 0x0000001a5c08723c */ /* 0x042ff00000081008 */
[C---:B--2---:R-:W-:Y:S08]  /*1a9f0*/  HMMA.1688.F32.TF32 R208, R92.reuse, R30, R208 ;  /* 0x0000001e5cd0723c */ /* 0x044ff000000810d0 */
[C---:B---3--:R-:W-:Y:S08]  /*1aa00*/  HMMA.1688.F32.TF32 R16, R92.reuse, R34, R16 ;  /* 0x000000225c10723c */ /* 0x048ff00000081010 */
[C---:B----4-:R-:W-:Y:S08]  /*1aa10*/  HMMA.1688.F32.TF32 R20, R92.reuse, R42, R20 ;  /* 0x0000002a5c14723c */ /* 0x050ff00000081014 */
[C---:B------:R-:W-:Y:S08]  /*1aa20*/  HMMA.1688.F32.TF32 R36, R92.reuse, R90, R36 ;  /* 0x0000005a5c24723c */ /* 0x040ff00000081024 */
[C---:B------:R-:W-:Y:S08]  /*1aa30*/  HMMA.1688.F32.TF32 R44, R92.reuse, R82, R44 ;  /* 0x000000525c2c723c */ /* 0x040ff0000008102c */
[C---:B------:R-:W-:Y:S08]  /*1aa40*/  HMMA.1688.F32.TF32 R100, R92.reuse, R86, R100 ;  /* 0x000000565c64723c */ /* 0x040ff00000081064 */
[----:B------:R-:W-:Y:S08]  /*1aa50*/  HMMA.1688.F32.TF32 R92, R92, R246, R200 ;  /* 0x000000f65c5c723c */ /* 0x000ff000000810c8 */
[----:B------:R-:W-:Y:S01]  /*1aa60*/  IMAD.MOV.U32 R33, RZ, RZ, R46 ;  /* 0x000000ffff217224 */ /* 0x000fe200078e002e */
[----:B------:R-:W-:Y:S01]  /*1aa70*/  MOV R40, R45 ;  /* 0x0000002d00287202 */ /* 0x000fe20000000f00 */
[----:B------:R-:W-:-:S06]  /*1aa80*/  IMAD.MOV.U32 R32, RZ, RZ, R47 ;  /* 0x000000ffff207224 */ /* 0x000fcc00078e002f */
[----:B------:R-:W-:Y:S01]  /*1aa90*/  IMAD.MOV.U32 R29, RZ, RZ, R100 ;  /* 0x000000ffff1d7224 */ /* 0x000fe200078e0064 */
[----:B------:R-:W-:Y:S01]  /*1aaa0*/  MOV R25, R102 ;  /* 0x0000006600197202 */ /* 0x000fe20000000f00 */
[----:B------:R-:W-:Y:S02]  /*1aab0*/  IMAD.MOV.U32 R24, RZ, RZ, R103 ;  /* 0x000000ffff187224 */ /* 0x000fe400078e0067 */
[----:B------:R-:W-:Y:S01]  /*1aac0*/  IMAD.MOV.U32 R28, RZ, RZ, R101 ;  /* 0x000000ffff1c7224 */ /* 0x000fe200078e0065 */
[----:B------:R-:W2:Y:S01]  /*1aad0*/  LDL.LU.64 R102, [R1+0x18c8] ;  /* 0x0018c80001667983 */ /* 0x000ea20000300a00 */
[----:B------:R-:W-:-:S03]  /*1aae0*/  IMAD.MOV.U32 R41, RZ, RZ, R44 ;  /* 0x000000ffff297224 */ /* 0x000fc600078e002c */
[----:B------:R-:W2:Y:S04]  /*1aaf0*/  LDL.LU.64 R100, [R1+0x18c0] ;  /* 0x0018c00001647983 */ /* 0x000ea80000300a00 */
[----:B------:R1:W-:Y:S01]  /*1ab00*/  STL [R1+0x17ec], R29 ;  /* 0x0017ec1d01007387 */ /* 0x0003e20000100800 */
[----:B------:R-:W-:Y:S03]  /*1ab10*/  HMMA.1688.F32.TF32 R196, R176, R86, R196 ;  /* 0x00000056b0c4723c */ /* 0x000fe600000810c4 */
[----:B------:R3:W-:Y:S04]  /*1ab20*/  STL [R1+0x17e8], R25 ;  /* 0x0017e81901007387 */ /* 0x0007e80000100800 */
[----:B------:R-:W4:Y:S01]  /*1ab30*/  LDL.LU.64 R46, [R1+0x18b8] ;  /* 0x0018b800012e7983 */ /* 0x000f220000300a00 */
[----:B-1----:R-:W-:-:S03]  /*1ab40*/  MOV R29, R36 ;  /* 0x00000024001d7202 */ /* 0x002fc60000000f00 */
[----:B------:R-:W4:Y:S01]  /*1ab50*/  LDL.LU.64 R44, [R1+0x18b0] ;  /* 0x0018b000012c7983 */ /* 0x000f220000300a00 */
[----:B---3--:R-:W-:-:S03]  /*1ab60*/  IMAD.MOV.U32 R25, RZ, RZ, R37 ;  /* 0x000000ffff197224 */ /* 0x008fc600078e0025 */
[----:B------:R1:W-:Y:S01]  /*1ab70*/  STL.64 [R1+0xc8], R38 ;  /* 0x0000c82601007387 */ /* 0x0003e20000100a00 */
[C---:B------:R-:W-:Y:S03]  /*1ab80*/  HMMA.1688.F32.TF32 R192, R176.reuse, R82, R192 ;  /* 0x00000052b0c0723c */ /* 0x040fe600000810c0 */
[----:B-1----:R-:W3:Y:S04]  /*1ab90*/  LDL.LU.64 R38, [R1+0x18a8] ;  /* 0x0018a80001267983 */ /* 0x002ee80000300a00 */
[----:B------:R-:W3:Y:S04]  /*1aba0*/  LDL.LU.64 R36, [R1+0x18a0] ;  /* 0x0018a00001247983 */ /* 0x000ee80000300a00 */
[----:B------:R-:W-:Y:S04]  /*1abb0*/  STL.64 [R1+0xb0], R20 ;  /* 0x0000b01401007387 */ /* 0x000fe80000100a00 */
[----:B------:R1:W-:Y:S01]  /*1abc0*/  STL.64 [R1+0xb8], R22 ;  /* 0x0000b81601007387 */ /* 0x0003e20000100a00 */
[C---:B------:R-:W-:Y:S03]  /*1abd0*/  HMMA.1688.F32.TF32 R188, R176.reuse, R90, R188 ;  /* 0x0000005ab0bc723c */ /* 0x040fe600000810bc */
[----:B-1----:R-:W2:Y:S04]  /*1abe0*/  LDL.LU.64 R22, [R1+0x1898] ;  /* 0x0018980001167983 */ /* 0x002ea80000300a00 */
[----:B------:R-:W2:Y:S04]  /*1abf0*/  LDL.LU.64 R20, [R1+0x1890] ;  /* 0x0018900001147983 */ /* 0x000ea80000300a00 */
        /* <DEDUP_REMOVED lines=12> */
[----:B------:R-:W-:Y:S03]  /*1acc0*/  HMMA.1688.F32.TF32 R248, R176, R30, R248 ;  /* 0x0000001eb0f8723c */ /* 0x000fe600000810f8 */
[----:B-1----:R-:W2:Y:S04]  /*1acd0*/  LDL.LU.64 R10, [R1+0x1868] ;  /* 0x00186800010a7983 */ /* 0x002ea80000300a00 */
[----:B------:R-:W2:Y:S04]  /*1ace0*/  LDL.LU.64 R8, [R1+0x1860] ;  /* 0x0018600001087983 */ /* 0x000ea80000300a00 */
[----:B------:R-:W2:Y:S04]  /*1acf0*/  LDL.LU.64 R202, [R1+0x1858] ;  /* 0x0018580001ca7983 */ /* 0x000ea80000300a00 */
[----:B------:R-:W2:Y:S04]  /*1ad00*/  LDL.LU.64 R200, [R1+0x1850] ;  /* 0x0018500001c87983 */ /* 0x000ea80000300a00 */
[----:B------:R-:W-:Y:S04]  /*1ad10*/  STL.64 [R1+0x70], R92 ;  /* 0x0000705c01007387 */ /* 0x000fe80000100a00 */
[----:B------:R-:W-:Y:S04]  /*1ad20*/  STL.64 [R1+0x78], R94 ;  /* 0x0000785e01007387 */ /* 0x000fe80000100a00 */
[----:B------:R-:W-:Y:S04]  /*1ad30*/  STL.64 [R1+0x280], R196 ;  /* 0x000280c401007387 */ /* 0x000fe80000100a00 */
[----:B------:R1:W-:Y:S04]  /*1ad40*/  STL.64 [R1+0x288], R198 ;  /* 0x000288c601007387 */ /* 0x0003e80000100a00 */
[----:B-1----:R-:W2:Y:S04]  /*1ad50*/  LDL.LU.64 R198, [R1+0x1848] ;  /* 0x0018480001c67983 */ /* 0x002ea80000300a00 */
[----:B------:R-:W2:Y:S04]  /*1ad60*/  LDL.LU.64 R196, [R1+0x1840] ;  /* 0x0018400001c47983 */ /* 0x000ea80000300a00 */
        /* <DEDUP_REMOVED lines=14> */
[----:B-1----:R-:W3:Y:S04]  /*1ae50*/  LDL.LU.64 R242, [R1+0x1808] ;  /* 0x0018080001f27983 */ /* 0x002ee80000300a00 */
[----:B------:R-:W3:Y:S04]  /*1ae60*/  LDL.LU.64 R240, [R1+0x1800] ;  /* 0x0018000001f07983 */ /* 0x000ee80000300a00 */
[----:B------:R-:W-:Y:S04]  /*1ae70*/  STL.64 [R1+0x10], R248 ;  /* 0x000010f801007387 */ /* 0x000fe80000100a00 */
[----:B------:R1:W-:Y:S04]  /*1ae80*/  STL.64 [R1+0x18], R250 ;  /* 0x000018fa01007387 */ /* 0x0003e80000100a00 */
[----:B-1----:R-:W3:Y:S04]  /*1ae90*/  LDL.LU.64 R250, [R1+0x17f8] ;  /* 0x0017f80001fa7983 */ /* 0x002ee80000300a00 */
[----:B------:R-:W3:Y:S01]  /*1aea0*/  LDL.LU.64 R248, [R1+0x17f0] ;  /* 0x0017f00001f87983 */ /* 0x000ee20000300a00 */
[----:B------:R-:W-:Y:S01]  /*1aeb0*/  IMAD.MOV.U32 R92, RZ, RZ, R252 ;  /* 0x000000ffff5c7224 */ /* 0x000fe200078e00fc */
[----:B------:R-:W-:Y:S01]  /*1aec0*/  MOV R93, R7 ;  /* 0x00000007005d7202 */ /* 0x000fe20000000f00 */
[----:B------:R-:W-:-:S02]  /*1aed0*/  IMAD.MOV.U32 R94, RZ, RZ, R6 ;  /* 0x000000ffff5e7224 */ /* 0x000fc400078e0006 */
[----:B------:R-:W-:Y:S01]  /*1aee0*/  IMAD.MOV.U32 R95, RZ, RZ, R3 ;  /* 0x000000ffff5f7224 */ /* 0x000fe200078e0003 */
[C---:B------:R-:W-:Y:S08]  /*1aef0*/  HMMA.1688.F32.TF32 R236, R176.reuse, R246, R236 ;  /* 0x000000f6b0ec723c */ /* 0x040ff000000810ec */
[----:B------:R-:W-:Y:S11]  /*1af00*/  HMMA.1688.F32.TF32 R92, R176, R26, R92 ;  /* 0x0000001ab05c723c */ /* 0x000ff6000008105c */
[----:B------:R-:W-:Y:S11]  /*1af10*/  @!UPT UIADD3 URZ, URZ, URZ, URZ ;  /* 0x0000003f3f3ff290 */ /* 0x000ff6000fffe03f */
[----:B------:R-:W-:Y:S01]  /*1af20*/  @!UPT UIADD3 URZ, URZ, URZ, URZ ;  /* 0x0000003f3f3ff290 */ /* 0x000fe2000fffe03f */
[----:B------:R-:W-:Y:S04]  /*1af30*/  STL.64 [R1+0x260], R92 ;  /* 0x0002605c01007387 */ /* 0x000fe80000100a00 */
[----:B------:R1:W-:Y:S04]  /*1af40*/  STL.64 [R1+0x268], R94 ;  /* 0x0002685e01007387 */ /* 0x0003e80000100a00 */
[----:B------:R-:W-:Y:S04]  /*1af50*/  STL.64 [R1+0x1d0], R236 ;  /* 0x0001d0ec01007387 */ /* 0x000fe80000100a00 */
[----:B------:R-:W-:Y:S01]  /*1af60*/  STL.64 [R1+0x1d8], R238 ;  /* 0x0001d8ee01007387 */ /* 0x000fe20000100a00 */
[C---:B--2---:R-:W-:Y:S08]  /*1af70*/  HMMA.1688.F32.TF32 R232, R184.reuse, R90, R232 ;  /* 0x0000005ab8e8723c */ /* 0x044ff000000810e8 */
[----:B---3--:R-:W-:Y:S08]  /*1af80*/  HMMA.1688.F32.TF32 R176, R184, R86, R248 ;  /* 0x00000056b8b0723c */ /* 0x008ff000000810f8 */
[C---:B------:R-:W-:Y:S08]  /*1af90*/  HMMA.1688.F32.TF32 R100, R180.reuse, R30, R100 ;  /* 0x0000001eb464723c */ /* 0x040ff00000081064 */
[----:B------:R-:W-:Y:S01]  /*1afa0*/  HMMA.1688.F32.TF32 R96, R180, R246, R96 ;  /* 0x000000f6b460723c */ /* 0x000fe20000081060 */
[----:B------:R-:W2:Y:S04]  /*1afb0*/  S2R R7, SR_TID.X ;  /* 0x0000000000077919 */ /* 0x000ea80000002100 */
[----:B------:R-:W-:Y:S04]  /*1afc0*/  LDS R248, [R4+0x2000] ;  /* 0x0020000004f87984 */ /* 0x000fe80000000800 */
[----:B------:R-:W-:Y:S04]  /*1afd0*/  STL.64 [R1+0x1c0], R176 ;  /* 0x0001c0b001007387 */ /* 0x000fe80000100a00 */
[----:B------:R3:W-:Y:S01]  /*1afe0*/  STL.64 [R1+0x1c8], R178 ;  /* 0x0001c8b201007387 */ /* 0x0007e20000100a00 */
[C---:B-1----:R-:W-:Y:S03]  /*1aff0*/  HMMA.1688.F32.TF32 R92, R184.reuse, R82, R240 ;  /* 0x00000052b85c723c */ /* 0x042fe600000810f0 */
[----:B------:R-:W-:Y:S04]  /*1b000*/  LDS R250, [R4+0x2800] ;  /* 0x0028000004fa7984 */ /* 0x000fe80000000800 */
[----:B------:R-:W-:Y:S01]  /*1b010*/  LDS R249, [R5+0x2000] ;  /* 0x0020000005f97984 */ /* 0x000fe20000000800 */
[----:B---3--:R-:W-:Y:S03]  /*1b020*/  HMMA.1688.F32.TF32 R176, R184, R42, R188 ;  /* 0x0000002ab8b0723c */ /* 0x008fe600000810bc */
[----:B------:R-:W-:Y:S05]  /*1b030*/  LDS R251, [R5+0x2800] ;  /* 0x0028000005fb7984 */ /* 0x000fea0000000800 */
[C---:B------:R-:W-:Y:S01]  /*1b040*/  HMMA.1688.F32.TF32 R188, R180.reuse, R90, R20 ;  /* 0x0000005ab4bc723c */ /* 0x040fe20000081014 */
[----:B------:R-:W-:Y:S04]  /*1b050*/  LDS R20, [R2+0x1100] ;  /* 0x0011000002147984 */ /* 0x000fe80000000800 */
[----:B------:R-:W-:Y:S04]  /*1b060*/  LDS R22, [R2+0x1900] ;  /* 0x0019000002167984 */ /* 0x000fe80000000800 */
[----:B------:R-:W-:Y:S04]  /*1b070*/  LDS R21, [R0+0x1100] ;  /* 0x0011000000157984 */ /* 0x000fe80000000800 */
[----:B------:R-:W1:Y:S04]  /*1b080*/  LDS R23, [R0+0x1900] ;  /* 0x0019000000177984 */ /* 0x000e680000000800 */
[----:B------:R-:W-:Y:S04]  /*1b090*/  STL.64 [R1+0x1a0], R232 ;  /* 0x0001a0e801007387 */ /* 0x000fe80000100a00 */
[----:B------:R-:W-:Y:S04]  /*1b0a0*/  STL.64 [R1+0x1a8], R234 ;  /* 0x0001a8ea01007387 */ /* 0x000fe80000100a00 */
[----:B------:R-:W-:Y:S04]  /*1b0b0*/  STL.64 [R1+0x100], R176 ;  /* 0x000100b001007387 */ /* 0x000fe80000100a00 */
[----:B------:R4:W-:Y:S02]  /*1b0c0*/  STL.64 [R1+0x108], R178 ;  /* 0x000108b201007387 */ /* 0x0009e40000100a00 */
[----:B----4-:R-:W-:Y:S08]  /*1b0d0*/  HMMA.1688.F32.TF32 R176, R180, R34, R44 ;  /* 0x00000022b4b0723c */ /* 0x010ff0000008102c */
[----:B-1----:R-:W-:Y:S01]  /*1b0e0*/  HMMA.1688.F32.TF32 R44, R20, R82, R224 ;  /* 0x00000052142c723c */ /* 0x002fe200000810e0 */
[----:B------:R-:W-:Y:S01]  /*1b0f0*/  MOV R243, R92 ;  /* 0x0000005c00f37202 */ /* 0x000fe20000000f00 */
[----:B------:R-:W-:Y:S01]  /*1b100*/  IMAD.MOV.U32 R242, RZ, RZ, R93 ;  /* 0x000000fffff27224 */ /* 0x000fe200078e005d */
[----:B------:R-:W-:Y:S01]  /*1b110*/  MOV R240, R95 ;  /* 0x0000005f00f07202 */ /* 0x000fe20000000f00 */
[----:B------:R-:W-:-:S04]  /*1b120*/  IMAD.MOV.U32 R241, RZ, RZ, R94 ;  /* 0x000000fffff17224 */ /* 0x000fc800078e005e */
[C---:B------:R-:W-:Y:S08]  /*1b130*/  HMMA.1688.F32.TF32 R92, R184.reuse, R34, R192 ;  /* 0x00000022b85c723c */ /* 0x040ff000000810c0 */
[C---:B------:R-:W-:Y:S08]  /*1b140*/  HMMA.1688.F32.TF32 R232, R184.reuse, R26, R200 ;  /* 0x0000001ab8e8723c */ /* 0x040ff000000810c8 */
[----:B------:R-:W-:Y:S01]  /*1b150*/  HMMA.1688.F32.TF32 R200, R184, R246, R8 ;  /* 0x000000f6b8c8723c */ /* 0x000fe20000081008 */
[----:B------:R-:W-:Y:S01]  /*1b160*/  IMAD.MOV.U32 R225, RZ, RZ, R44 ;  /* 0x000000ffffe17224 */ /* 0x000fe200078e002c */
[----:B------:R-:W-:Y:S01]  /*1b170*/  MOV R224, R45 ;  /* 0x0000002d00e07202 */ /* 0x000fe20000000f00 */
[----:B------:R-:W-:Y:S01]  /*1b180*/  IMAD.MOV.U32 R89, RZ, RZ, R46 ;  /* 0x000000ffff597224 */ /* 0x000fe200078e002e */
[----:B------:R-:W-:Y:S01]  /*1b190*/  LDS R8, [R4+0x1180] ;  /* 0x0011800004087984 */ /* 0x000fe20000000800 */
[----:B------:R-:W-:-:S03]  /*1b1a0*/  IMAD.MOV.U32 R88, RZ, RZ, R47 ;  /* 0x000000ffff587224 */ /* 0x000fc600078e002f */
[----:B------:R-:W-:Y:S01]  /*1b1b0*/  HMMA.1688.F32.TF32 R44, R20, R90, R56 ;  /* 0x0000005a142c723c */ /* 0x000fe20000081038 */
[----:B------:R-:W-:Y:S04]  /*1b1c0*/  STL [R1+0xf0], R92 ;  /* 0x0000f05c01007387 */ /* 0x000fe80000100800 */
[----:B------:R-:W-:Y:S04]  /*1b1d0*/  LDS R10, [R4+0x1980] ;  /* 0x00198000040a7984 */ /* 0x000fe80000000800 */
[----:B------:R-:W-:Y:S04]  /*1b1e0*/  STL [R1+0x17b0], R232 ;  /* 0x0017b0e801007387 */ /* 0x000fe80000100800 */
[----:B------:R-:W-:Y:S04]  /*1b1f0*/  STL [R1+0x17ac], R233 ;  /* 0x0017ace901007387 */ /* 0x000fe80000100800 */
[----:B------:R-:W-:Y:S04]  /*1b200*/  STL [R1+0x17a8], R234 ;  /* 0x0017a8ea01007387 */ /* 0x000fe80000100800 */
[----:B------:R1:W-:Y:S04]  /*1b210*/  STL [R1+0x17a4], R235 ;  /* 0x0017a4eb01007387 */ /* 0x0003e80000100800 */
[----:B------:R-:W-:Y:S01]  /*1b220*/  STL [R1+0x17bc], R200 ;  /* 0x0017bcc801007387 */ /* 0x000fe20000100800 */
[----:B------:R-:W-:-:S03]  /*1b230*/  IMAD.MOV.U32 R227, RZ, RZ, R46 ;  /* 0x000000ffffe37224 */ /* 0x000fc600078e002e */
[----:B------:R-:W-:Y:S01]  /*1b240*/  STL [R1+0x17b8], R201 ;  /* 0x0017b8c901007387 */ /* 0x000fe20000100800 */
[----:B------:R-:W-:-:S03]  /*1b250*/  MOV R226, R47 ;  /* 0x0000002f00e27202 */ /* 0x000fc60000000f00 */
[----:B------:R-:W-:Y:S01]  /*1b260*/  STL [R1+0x17b4], R202 ;  /* 0x0017b4ca01007387 */ /* 0x000fe20000100800 */
[----:B-1----:R-:W-:-:S03]  /*1b270*/  MOV R235, R44 ;  /* 0x0000002c00eb7202 */ /* 0x002fc60000000f00 */
[----:B------:R1:W-:Y:S01]  /*1b280*/  STL [R1+0x17a0], R203 ;  /* 0x0017a0cb01007387 */ /* 0x0003e20000100800 */
[----:B------:R-:W-:Y:S03]  /*1b290*/  HMMA.1688.F32.TF32 R236, R184, R30, R196 ;  /* 0x0000001eb8ec723c */ /* 0x000fe600000810c4 */
[----:B------:R-:W-:Y:S04]  /*1b2a0*/  LDS R9, [R5+0x1180] ;  /* 0x0011800005097984 */ /* 0x000fe80000000800 */
[----:B------:R-:W3:Y:S01]  /*1b2b0*/  LDS R11, [R5+0x1980] ;  /* 0x00198000050b7984 */ /* 0x000ee20000000800 */
[----:B-1----:R-:W-:Y:S02]  /*1b2c0*/  IMAD.MOV.U32 R203, RZ, RZ, R45 ;  /* 0x000000ffffcb7224 */ /* 0x002fe400078e002d */
[C---:B------:R-:W-:Y:S11]  /*1b2d0*/  HMMA.1688.F32.TF32 R44, R20.reuse, R42, R220 ;  /* 0x0000002a142c723c */ /* 0x040ff600000810dc */
[----:B------:R-:W-:Y:S11]  /*1b2e0*/  @!UPT UIADD3 URZ, URZ, URZ, URZ ;  /* 0x0000003f3f3ff290 */ /* 0x000ff6000fffe03f */
[----:B------:R-:W-:Y:S02]  /*1b2f0*/  @!UPT UIADD3 URZ, URZ, URZ, URZ ;  /* 0x0000003f3f3ff290 */ /* 0x000fe4000fffe03f */
[----:B------:R-:W-:Y:S01]  /*1b300*/  IMAD.MOV.U32 R202, RZ, RZ, R44 ;  /* 0x000000ffffca7224 */ /* 0x000fe200078e002c */
[----:B------:R-:W-:Y:S01]  /*1b310*/  MOV R233, R46 ;  /* 0x0000002e00e97202 */ /* 0x000fe20000000f00 */
[----:B------:R-:W-:Y:S02]  /*1b320*/  IMAD.MOV.U32 R232, RZ, RZ, R45 ;  /* 0x000000ffffe87224 */ /* 0x000fe400078e002d */
[----:B------:R-:W-:Y:S02]  /*1b330*/  IMAD.MOV.U32 R234, RZ, RZ, R47 ;  /* 0x000000ffffea7224 */ /* 0x000fe400078e002f */
[----:B------:R-:W-:Y:S08]  /*1b340*/  HMMA.1688.F32.TF32 R44, R20, R34, R60 ;  /* 0x00000022142c723c */ /* 0x000ff0000008103c */
[----:B------:R-:W-:Y:S11]  /*1b350*/  HMMA.1688.F32.TF32 R196, R180, R86, R208 ;  /* 0x00000056b4c4723c */ /* 0x000ff600000810d0 */
[----:B------:R-:W-:Y:S05]  /*1b360*/  @!UPT UIADD3 URZ, URZ, URZ, URZ ;  /* 0x0000003f3f3ff290 */ /* 0x000fea000fffe03f */
[----:B------:R-:W-:Y:S01]  /*1b370*/  IMAD.MOV.U32 R63, RZ, RZ, R44 ;  /* 0x000000ffff3f7224 */ /* 0x000fe200078e002c */
[----:B------:R-:W-:Y:S01]  /*1b380*/  MOV R62, R45 ;  /* 0x0000002d003e7202 */ /* 0x000fe20000000f00 */
[----:B------:R-:W-:Y:S02]  /*1b390*/  IMAD.MOV.U32 R61, RZ, RZ, R46 ;  /* 0x000000ffff3d7224 */ /* 0x000fe400078e002e */
[----:B------:R-:W-:Y:S02]  /*1b3a0*/  IMAD.MOV.U32 R60, RZ, RZ, R47 ;  /* 0x000000ffff3c7224 */ /* 0x000fe400078e002f */
[----:B------:R-:W-:Y:S08]  /*1b3b0*/  HMMA.1688.F32.TF32 R44, R20, R30, R212 ;  /* 0x0000001e142c723c */ /* 0x000ff000000810d4 */
[C---:B------:R-:W-:Y:S01]  /*1b3c0*/  HMMA.1688.F32.TF32 R184, R180.reuse, R42, R36 ;  /* 0x0000002ab4b8723c */ /* 0x040fe20000081024 */
[----:B------:R-:W-:Y:S04]  /*1b3d0*/  LDS R36, [R4+0x1100] ;  /* 0x0011000004247984 */ /* 0x000fe80000000800 */
[----:B------:R-:W-:Y:S04]  /*1b3e0*/  LDS R38, [R4+0x1900] ;  /* 0x0019000004267984 */ /* 0x000fe80000000800 */
[----:B------:R-:W-:Y:S04]  /*1b3f0*/  LDS R37, [R5+0x1100] ;  /* 0x0011000005257984 */ /* 0x000fe80000000800 */
[----:B------:R-:W1:Y:S01]  /*1b400*/  LDS R39, [R5+0x1900] ;  /* 0x0019000005277984 */ /* 0x000e620000000800 */
[----:B------:R-:W-:Y:S03]  /*1b410*/  HMMA.1688.F32.TF32 R192, R180, R82, R16 ;  /* 0x00000052b4c0723c */ /* 0x000fe60000081010 */
[----:B------:R-:W-:Y:S01]  /*1b420*/  STL [R1+0x17cc], R196 ;  /* 0x0017ccc401007387 */ /* 0x000fe20000100800 */
[----:B------:R-:W-:-:S03]  /*1b430*/  IMAD.MOV.U32 R200, RZ, RZ, R46 ;  /* 0x000000ffffc87224 */ /* 0x000fc600078e002e */
[----:B------:R-:W-:Y:S01]  /*1b440*/  STL [R1+0x17c8], R197 ;  /* 0x0017c8c501007387 */ /* 0x000fe20000100800 */
[----:B------:R-:W-:-:S03]  /*1b450*/  MOV R201, R47 ;  /* 0x0000002f00c97202 */ /* 0x000fc60000000f00 */
[----:B------:R4:W-:Y:S01]  /*1b460*/  STL [R1+0x17c4], R198 ;  /* 0x0017c4c601007387 */ /* 0x0009e20000100800 */
[----:B------:R-:W-:Y:S03]  /*1b470*/  HMMA.1688.F32.TF32 R228, R20, R86, R228 ;  /* 0x0000005614e4723c */ /* 0x000fe600000810e4 */
[----:B------:R2:W-:Y:S04]  /*1b480*/  STL [R1+0x17c0], R199 ;  /* 0x0017c0c701007387 */ /* 0x0005e80000100800 */
[----:B------:R-:W-:Y:S01]  /*1b490*/  LDS R16, [R2+0x1180] ;  /* 0x0011800002107984 */ /* 0x000fe20000000800 */
[----:B----4-:R-:W-:-:S03]  /*1b4a0*/  MOV R198, R44 ;  /* 0x0000002c00c67202 */ /* 0x010fc60000000f00 */
[----:B------:R-:W-:Y:S01]  /*1b4b0*/  LDS R18, [R2+0x1980] ;  /* 0x0019800002127984 */ /* 0x000fe20000000800 */
[----:B--2---:R-:W-:Y:S02]  /*1b4c0*/  IMAD.MOV.U32 R199, RZ, RZ, R45 ;  /* 0x000000ffffc77224 */ /* 0x004fe400078e002d */
[C---:B------:R-:W-:Y:S01]  /*1b4d0*/  HMMA.1688.F32.TF32 R44, R20.reuse, R26, R64 ;  /* 0x0000001a142c723c */ /* 0x040fe20000081040 */
[----:B------:R-:W-:Y:S04]  /*1b4e0*/  STL [R1+0x17dc], R192 ;  /* 0x0017dcc001007387 */ /* 0x000fe80000100800 */
[----:B------:R-:W-:Y:S03]  /*1b4f0*/  LDS R17, [R0+0x1180] ;  /* 0x0011800000117984 */ /* 0x000fe60000000800 */
[----:B------:R-:W-:Y:S01]  /*1b500*/  HMMA.1688.F32.TF32 R20, R20, R246, R216 ;  /* 0x000000f61414723c */ /* 0x000fe200000810d8 */
[----:B------:R-:W-:Y:S04]  /*1b510*/  STL [R1+0x17d8], R193 ;  /* 0x0017d8c101007387 */ /* 0x000fe80000100800 */
[----:B------:R-:W-:Y:S04]  /*1b520*/  STL [R1+0x17d4], R194 ;  /* 0x0017d4c201007387 */ /* 0x000fe80000100800 */
[----:B------:R-:W-:Y:S04]  /*1b530*/  STL [R1+0x17d0], R195 ;  /* 0x0017d0c301007387 */ /* 0x000fe80000100800 */
[----:B------:R2:W-:Y:S04]  /*1b540*/  STL [R1+0x17e4], R190 ;  /* 0x0017e4be01007387 */ /* 0x0005e80000100800 */
[----:B------:R4:W-:Y:S04]  /*1b550*/  STL [R1+0x17e0], R191 ;  /* 0x0017e0bf01007387 */ /* 0x0009e80000100800 */
[----:B------:R-:W1:Y:S03]  /*1b560*/  LDS R19, [R0+0x1980] ;  /* 0x0019800000137984 */ /* 0x000e660000000800 */
[----:B--2---:R-:W-:Y:S01]  /*1b570*/  IMAD.MOV.U32 R190, RZ, RZ, R20 ;  /* 0x000000ffffbe7224 */ /* 0x004fe200078e0014 */
[----:B------:R-:W-:Y:S01]  /*1b580*/  MOV R81, R230 ;  /* 0x000000e600517202 */ /* 0x000fe20000000f00 */
[----:B------:R-:W-:Y:S01]  /*1b590*/  IMAD.MOV.U32 R192, RZ, RZ, R22 ;  /* 0x000000ffffc07224 */ /* 0x000fe200078e0016 */
[----:B----4-:R-:W-:Y:S01]  /*1b5a0*/  MOV R191, R21 ;  /* 0x0000001500bf7202 */ /* 0x010fe20000000f00 */
[----:B------:R-:W-:Y:S01]  /*1b5b0*/  IMAD.MOV.U32 R193, RZ, RZ, R23 ;  /* 0x000000ffffc17224 */ /* 0x000fe200078e0017 */
[----:B---3--:R-:W-:Y:S01]  /*1b5c0*/  HMMA.1688.F32.TF32 R208, R8, R42, R156 ;  /* 0x0000002a08d0723c */ /* 0x008fe2000008109c */
[----:B------:R-:W-:Y:S01]  /*1b5d0*/  IMAD.MOV.U32 R85, RZ, RZ, R228 ;  /* 0x000000ffff557224 */ /* 0x000fe200078e00e4 */
[----:B------:R-:W-:Y:S01]  /*1b5e0*/  MOV R3, R95 ;  /* 0x0000005f00037202 */ /* 0x000fe20000000f00 */
[----:B------:R-:W-:Y:S01]  /*1b5f0*/  IMAD.MOV.U32 R84, RZ, RZ, R229 ;  /* 0x000000ffff547224 */ /* 0x000fe200078e00e5 */
[----:B------:R-:W-:Y:S04]  /*1b600*/  LDS R64, [R2+0x2080] ;  /* 0x0020800002407984 */ /* 0x000fe80000000800 */
[----:B-1----:R-:W-:Y:S01]  /*1b610*/  HMMA.1688.F32.TF32 R20, R36, R86, R68 ;  /* 0x000000562414723c */ /* 0x002fe20000081044 */
[----:B------:R-:W-:Y:S01]  /*1b620*/  IMAD.MOV.U32 R80, RZ, RZ, R231 ;  /* 0x000000ffff507224 */ /* 0x000fe200078e00e7 */
[----:B------:R-:W-:Y:S01]  /*1b630*/  LDS R66, [R2+0x2880] ;  /* 0x0028800002427984 */ /* 0x000fe20000000800 */
[----:B------:R-:W-:-:S02]  /*1b640*/  IMAD.MOV.U32 R252, RZ, RZ, R93 ;  /* 0x000000fffffc7224 */ /* 0x000fc400078e005d */
[----:B------:R-:W-:Y:S01]  /*1b650*/  IMAD.MOV.U32 R6, RZ, RZ, R94 ;  /* 0x000000ffff067224 */ /* 0x000fe200078e005e */
[----:B------:R-:W-:Y:S02]  /*1b660*/  LDS R65, [R0+0x2080] ;  /* 0x0020800000417984 */ /* 0x000fe40000000800 */
[----:B------:R-:W-:Y:S02]  /*1b670*/  HMMA.1688.F32.TF32 R212, R8, R34, R108 ;  /* 0x0000002208d4723c */ /* 0x000fe4000008106c */
[----:B------:R-:W-:Y:S11]  /*1b680*/  LDS R67, [R0+0x2880] ;  /* 0x0028800000437984 */ /* 0x000ff60000000800 */
[----:B------:R-:W-:Y:S03]  /*1b690*/  @!UPT UIADD3 URZ, URZ, URZ, URZ ;  /* 0x0000003f3f3ff290 */ /* 0x000fe6000fffe03f */
[----:B------:R-:W-:Y:S01]  /*1b6a0*/  MOV R59, R20 ;  /* 0x00000014003b7202 */ /* 0x000fe20000000f00 */
[----:B------:R-:W-:Y:S01]  /*1b6b0*/  IMAD.MOV.U32 R58, RZ, RZ, R21 ;  /* 0x000000ffff3a7224 */ /* 0x000fe200078e0015 */
[----:B------:R-:W-:Y:S01]  /*1b6c0*/  MOV R56, R23 ;  /* 0x0000001700387202 */ /* 0x000fe20000000f00 */
[----:B------:R-:W-:Y:S02]  /*1b6d0*/  IMAD.MOV.U32 R57, RZ, RZ, R22 ;  /* 0x000000ffff397224 */ /* 0x000fe400078e0016 */
[C---:B------:R-:W-:Y:S11]  /*1b6e0*/  HMMA.1688.F32.TF32 R20, R36.reuse, R82, R72 ;  /* 0x000000522414723c */ /* 0x040ff60000081048 */
[----:B------:R-:W-:Y:S11]  /*1b6f0*/  @!UPT UIADD3 URZ, URZ, URZ, URZ ;  /* 0x0000003f3f3ff290 */ /* 0x000ff6000fffe03f */
[----:B------:R-:W-:Y:S02]  /*1b700*/  @!UPT UIADD3 URZ, URZ, URZ, URZ ;  /* 0x0000003f3f3ff290 */ /* 0x000fe4000fffe03f */
[----:B------:R-:W-:Y:S01]  /*1b710*/  IMAD.MOV.U32 R71, RZ, RZ, R20 ;  /* 0x000000ffff477224 */ /* 0x000fe200078e0014 */
[----:B------:R-:W-:Y:S01]  /*1b720*/  MOV R69, R22 ;  /* 0x0000001600457202 */ /* 0x000fe20000000f00 */
[----:B------:R-:W-:Y:S02]  /*1b730*/  IMAD.MOV.U32 R70, RZ, RZ, R21 ;  /* 0x000000ffff467224 */ /* 0x000fe400078e0015 */
        /* <DEDUP_REMOVED lines=36> */
[----:B------:R-:W-:Y:S11]  /*1b980*/  HMMA.1688.F32.TF32 R20, R36, R246, R204 ;  /* 0x000000f62414723c */ /* 0x000ff600000810cc */
        /* <DEDUP_REMOVED lines=28> */
[C---:B------:R-:W-:Y:S08]  /*1bb50*/  HMMA.1688.F32.TF32 R216, R8.reuse, R30, R104 ;  /* 0x0000001e08d8723c */ /* 0x040ff00000081068 */
[C---:B------:R-:W-:Y:S01]  /*1bb60*/  HMMA.1688.F32.TF32 R220, R8.reuse, R26, R48 ;  /* 0x0000001a08dc723c */ /* 0x040fe20000081030 */
[----:B------:R-:W-:Y:S01]  /*1bb70*/  IMAD.MOV.U32 R194, RZ, RZ, R44 ;  /* 0x000000ffffc27224 */ /* 0x000fe200078e002c */
[----:B------:R-:W-:Y:S01]  /*1bb80*/  MOV R196, R46 ;  /* 0x0000002e00c47202 */ /* 0x000fe20000000f00 */
[----:B------:R-:W-:Y:S01]  /*1bb90*/  IMAD.MOV.U32 R195, RZ, RZ, R45 ;  /* 0x000000ffffc37224 */ /* 0x000fe200078e002d */
[----:B------:R-:W-:Y:S04]  /*1bba0*/  LDS R42, [R2+0x2800] ;  /* 0x00280000022a7984 */ /* 0x000fe80000000800 */
[----:B------:R-:W-:Y:S01]  /*1bbb0*/  IMAD.MOV.U32 R143, RZ, RZ, R20 ;  /* 0x000000ffff8f7224 */ /* 0x000fe200078e0014 */
[----:B------:R-:W-:Y:S01]  /*1bbc0*/  MOV R142, R21 ;  /* 0x00000015008e7202 */ /* 0x000fe20000000f00 */
[----:B------:R-:W-:Y:S01]  /*1bbd0*/  IMAD.MOV.U32 R141, RZ, RZ, R22 ;  /* 0x000000ffff8d7224 */ /* 0x000fe200078e0016 */
[----:B------:R-:W-:Y:S01]  /*1bbe0*/  HMMA.1688.F32.TF32 R228, R8, R82, R168 ;  /* 0x0000005208e4723c */ /* 0x000fe200000810a8 */
[----:B------:R-:W-:Y:S01]  /*1bbf0*/  IMAD.MOV.U32 R140, RZ, RZ, R23 ;  /* 0x000000ffff8c7224 */ /* 0x000fe200078e0017 */
[----:B------:R-:W-:Y:S01]  /*1bc00*/  LDS R43, [R0+0x2800] ;  /* 0x00280000002b7984 */ /* 0x000fe20000000800 */
[----:B------:R-:W-:-:S03]  /*1bc10*/  IMAD.MOV.U32 R197, RZ, RZ, R47 ;  /* 0x000000ffffc57224 */ /* 0x000fc600078e002f */
[----:B------:R-:W-:Y:S02]  /*1bc20*/  LDS R104, [R4+0x2080] ;  /* 0x0020800004687984 */ /* 0x000fe40000000800 */
[----:B------:R-:W-:Y:S02]  /*1bc30*/  HMMA.1688.F32.TF32 R20, R16, R30, R148 ;  /* 0x0000001e1014723c */ /* 0x000fe40000081094 */
[----:B------:R-:W-:Y:S04]  /*1bc40*/  LDS R106, [R4+0x2880] ;  /* 0x00288000046a7984 */ /* 0x000fe80000000800 */
[----:B------:R-:W-:Y:S02]  /*1bc50*/  LDS R105, [R5+0x2080] ;  /* 0x0020800005697984 */ /* 0x000fe40000000800 */
[----:B------:R-:W-:Y:S02]  /*1bc60*/  HMMA.1688.F32.TF32 R204, R8, R90, R172 ;  /* 0x0000005a08cc723c */ /* 0x000fe400000810ac */
[----:B------:R-:W-:Y:S06]  /*1bc70*/  LDS R107, [R5+0x2880] ;  /* 0x00288000056b7984 */ /* 0x000fec0000000800 */
[----:B------:R-:W-:Y:S01]  /*1bc80*/  HMMA.1688.F32.TF32 R92, R180, R26, R52 ;  /* 0x0000001ab45c723c */ /* 0x000fe20000081034 */
[----:B------:R-:W-:Y:S07]  /*1bc90*/  STL [R1+0x16e0], R228 ;  /* 0x0016e0e401007387 */ /* 0x000fee0000100800 */
[----:B------:R-:W-:Y:S01]  /*1bca0*/  HMMA.1688.F32.TF32 R180, R16, R34, R144 ;  /* 0x0000002210b4723c */ /* 0x000fe20000081090 */
[----:B------:R-:W-:Y:S06]  /*1bcb0*/  STL [R1+0x16dc], R229 ;  /* 0x0016dce501007387 */ /* 0x000fec0000100800 */
[----:B------:R-:W-:Y:S01]  /*1bcc0*/  MOV R147, R20 ;  /* 0x0000001400937202 */ /* 0x000fe20000000f00 */
[----:B------:R-:W-:Y:S01]  /*1bcd0*/  IMAD.MOV.U32 R146, RZ, RZ, R21 ;  /* 0x000000ffff927224 */ /* 0x000fe200078e0015 */
[----:B------:R-:W-:Y:S01]  /*1bce0*/  MOV R144, R23 ;  /* 0x0000001700907202 */ /* 0x000fe20000000f00 */
[----:B------:R-:W-:-:S02]  /*1bcf0*/  IMAD.MOV.U32 R145, RZ, RZ, R22 ;  /* 0x000000ffff917224 */ /* 0x000fc400078e0016 */
[C---:B------:R-:W-:Y:S01]  /*1bd00*/  HMMA.1688.F32.TF32 R20, R16.reuse, R26, R152 ;  /* 0x0000001a1014723c */ /* 0x040fe20000081098 */
[----:B------:R-:W-:Y:S04]  /*1bd10*/  STL [R1+0x16d8], R230 ;  /* 0x0016d8e601007387 */ /* 0x000fe80000100800 */
[----:B------:R-:W-:Y:S03]  /*1bd20*/  STL [R1+0x16d4], R231 ;  /* 0x0016d4e701007387 */ /* 0x000fe60000100800 */
[-C--:B------:R-:W-:Y:S01]  /*1bd30*/  HMMA.1688.F32.TF32 R16, R16, R246.reuse, R160 ;  /* 0x000000f61010723c */ /* 0x080fe200000810a0 */
[----:B------:R-:W-:Y:S07]  /*1bd40*/  STL [R1+0x16f0], R204 ;  /* 0x0016f0cc01007387 */ /* 0x000fee0000100800 */
[----:B------:R-:W-:Y:S01]  /*1bd50*/  HMMA.1688.F32.TF32 R244, R8, R246, R12 ;  /* 0x000000f608f4723c */ /* 0x000fe2000008100c */
        /* <DEDUP_REMOVED lines=19> */
[----:B------:R-:W-:-:S03]  /*1be90*/  IMAD.MOV.U32 R44, RZ, RZ, R29 ;  /* 0x000000ffff2c7224 */ /* 0x000fc600078e001d */
[----:B------:R-:W-:Y:S01]  /*1bea0*/  STL [R1+0x1734], R244 ;  /* 0x001734f401007387 */ /* 0x000fe20000100800 */
[----:B------:R-:W-:-:S03]  /*1beb0*/  IMAD.MOV.U32 R45, RZ, RZ, R25 ;  /* 0x000000ffff2d7224 */ /* 0x000fc600078e0019 */
[----:B------:R-:W-:Y:S04]  /*1bec0*/  STL [R1+0x1730], R245 ;  /* 0x001730f501007387 */ /* 0x000fe80000100800 */
[----:B------:R-:W-:Y:S04]  /*1bed0*/  STL [R1+0x172c], R246 ;  /* 0x00172cf601007387 */ /* 0x000fe80000100800 */
[----:B------:R-:W-:Y:S04]  /*1bee0*/  STL [R1+0x16c8], R247 ;  /* 0x0016c8f701007387 */ /* 0x000fe80000100800 */
[----:B------:R-:W2:Y:S04]  /*1bef0*/  LDL.LU R29, [R1+0x17ec] ;  /* 0x0017ec00011d7983 */ /* 0x000ea80000300800 */
[----:B------:R-:W3:Y:S04]  /*1bf00*/  LDL.LU R25, [R1+0x17e8] ;  /* 0x0017e80001197983 */ /* 0x000ee80000300800 */
[----:B------:R-:W4:Y:S04]  /*1bf10*/  LDL.LU R46, [R1+0xc8] ;  /* 0x0000c800012e7983 */ /* 0x000f280000300800 */
[----:B------:R-:W4:Y:S01]  /*1bf20*/  LDL.LU R47, [R1+0xcc] ;  /* 0x0000cc00012f7983 */ /* 0x000f220000300800 */
[----:B------:R-:W-:Y:S01]  /*1bf30*/  IMAD.MOV.U32 R155, RZ, RZ, R16 ;  /* 0x000000ffff9b7224 */ /* 0x000fe200078e0010 */
[----:B------:R-:W-:Y:S01]  /*1bf40*/  MOV R154, R17 ;  /* 0x00000011009a7202 */ /* 0x000fe20000000f00 */
[----:B------:R-:W-:Y:S01]  /*1bf50*/  IMAD.MOV.U32 R153, RZ, RZ, R18 ;  /* 0x000000ffff997224 */ /* 0x000fe200078e0012 */
[----:B------:R-:W-:Y:S01]  /*1bf60*/  MOV R149, R22 ;  /* 0x0000001600957202 */ /* 0x000fe20000000f00 */
[----:B------:R-:W-:Y:S01]  /*1bf70*/  IMAD.MOV.U32 R152, RZ, RZ, R19 ;  /* 0x000000ffff987224 */ /* 0x000fe200078e0013 */
[----:B------:R-:W-:Y:S01]  /*1bf80*/  LDS R162, [R4+0x2900] ;  /* 0x0029000004a27984 */ /* 0x000fe20000000800 */
[----:B------:R-:W-:Y:S01]  /*1bf90*/  HMMA.1688.F32.TF32 R16, R8, R86, R164 ;  /* 0x000000560810723c */ /* 0x000fe200000810a4 */
[----:B------:R-:W-:-:S02]  /*1bfa0*/  IMAD.MOV.U32 R53, RZ, RZ, R28 ;  /* 0x000000ffff357224 */ /* 0x000fc400078e001c */
[----:B------:R-:W-:Y:S01]  /*1bfb0*/  IMAD.MOV.U32 R55, RZ, RZ, R24 ;  /* 0x000000ffff377224 */ /* 0x000fe200078e0018 */
[----:B------:R-:W-:Y:S11]  /*1bfc0*/  LDS R163, [R5+0x2900] ;  /* 0x0029000005a37984 */ /* 0x000ff60000000800 */
[----:B------:R-:W-:Y:S09]  /*1bfd0*/  @!UPT UIADD3 URZ, URZ, URZ, URZ ;  /* 0x0000003f3f3ff290 */ /* 0x000ff2000fffe03f */
[----:B------:R-:W-:Y:S02]  /*1bfe0*/  MOV R161, R16 ;  /* 0x0000001000a17202 */ /* 0x000fe40000000f00 */
[C---:B------:R-:W-:Y:S01]  /*1bff0*/  LOP3.LUT R16, R7.reuse, 0x7, RZ, 0xc0, !PT ;  /* 0x0000000707107812 */ /* 0x040fe200078ec0ff */
[----:B------:R-:W-:Y:S02]  /*1c000*/  IMAD.MOV.U32 R160, RZ, RZ, R17 ;  /* 0x000000ffffa07224 */ /* 0x000fe400078e0011 */
[----:B------:R-:W-:Y:S02]  /*1c010*/  IMAD.SHL.U32 R17, R7, 0x2, RZ ;  /* 0x0000000207117824 */ /* 0x000fe400078e00ff */
[----:B------:R-:W-:Y:S02]  /*1c020*/  IMAD R16, R16, 0x110, RZ ;  /* 0x0000011010107824 */ /* 0x000fe400078e02ff */
[----:B------:R-:W-:-:S03]  /*1c030*/  IMAD.U32 R7, RZ, RZ, UR4 ;  /* 0x00000004ff077e24 */ /* 0x000fc6000f8e00ff */
[----:B------:R-:W-:-:S04]  /*1c040*/  LOP3.LUT R16, R16, 0x30, R17, 0x78, !PT ;  /* 0x0000003010107812 */ /* 0x000fc800078e7811 */
[----:B------:R-:W-:-:S04]  /*1c050*/  LOP3.LUT R16, R16, 0x40, RZ, 0x3c, !PT ;  /* 0x0000004010107812 */ /* 0x000fc800078e3cff */
[----:B------:R-:W-:Y:S01]  /*1c060*/  LEA R7, R7, R16, 0xe ;  /* 0x0000001007077211 */ /* 0x000fe200078e70ff */
[----:B------:R-:W-:Y:S01]  /*1c070*/  IMAD.MOV.U32 R165, RZ, RZ, R40 ;  /* 0x000000ffffa57224 */ /* 0x000fe200078e0028 */
[----:B------:R-:W-:Y:S01]  /*1c080*/  MOV R164, R41 ;  /* 0x0000002900a47202 */ /* 0x000fe20000000f00 */
[----:B------:R-:W-:Y:S04]  /*1c090*/  LDS R40, [R2+0x2000] ;  /* 0x0020000002287984 */ /* 0x000fe80000000800 */
[----:B------:R-:W-:Y:S04]  /*1c0a0*/  LDS R41, [R0+0x2000] ;  /* 0x0020000000297984 */ /* 0x000fe80000000800 */
[----:B------:R-:W1:Y:S04]  /*1c0b0*/  LDSM.16.M88.4 R8, [R7+0x10000] ;  /* 0x010000000708783b */ /* 0x000e680000000200 */
[----:B------:R-:W1:Y:S01]  /*1c0c0*/  LDSM.16.M88.4 R12, [R7+0x10800] ;  /* 0x01080000070c783b */ /* 0x000e620000000200 */
[----:B------:R-:W-:Y:S01]  /*1c0d0*/  IMAD.MOV.U32 R87, RZ, RZ, R18 ;  /* 0x000000ffff577224 */ /* 0x000fe200078e0012 */
[----:B------:R-:W-:Y:S01]  /*1c0e0*/  MOV R86, R19 ;  /* 0x0000001300567202 */ /* 0x000fe20000000f00 */
[----:B------:R-:W-:Y:S01]  /*1c0f0*/  IMAD.MOV.U32 R151, RZ, RZ, R20 ;  /* 0x000000ffff977224 */ /* 0x000fe200078e0014 */
[----:B------:R-:W1:Y:S01]  /*1c100*/  LDSM.16.M88.4 R16, [R7+0x11000] ;  /* 0x011000000710783b */ /* 0x000e620000000200 */
[----:B------:R-:W-:-:S02]  /*1c110*/  IMAD.MOV.U32 R150, RZ, RZ, R21 ;  /* 0x000000ffff967224 */ /* 0x000fc400078e0015 */
[----:B------:R-:W-:Y:S01]  /*1c120*/  IMAD.MOV.U32 R148, RZ, RZ, R23 ;  /* 0x000000ffff947224 */ /* 0x000fe200078e0017 */
[----:B------:R-:W-:Y:S01]  /*1c130*/  MOV R167, R32 ;  /* 0x0000002000a77202 */ /* 0x000fe20000000f00 */
[----:B------:R-:W1:Y:S01]  /*1c140*/  LDSM.16.M88.4 R20, [R7+0x11800] ;  /* 0x011800000714783b */ /* 0x000e620000000200 */
[----:B------:R-:W-:-:S03]  /*1c150*/  IMAD.MOV.U32 R166, RZ, RZ, R33 ;  /* 0x000000ffffa67224 */ /* 0x000fc600078e0021 */
[----:B------:R-:W-:Y:S04]  /*1c160*/  LDSM.16.M88.4 R32, [R7+0x13000] ;  /* 0x013000000720783b */ /* 0x000fe80000000200 */
[----:B------:R-:W-:Y:S04]  /*1c170*/  LDSM.16.M88.4 R36, [R7+0x13800] ;  /* 0x013800000724783b */ /* 0x000fe80000000200 */
[----:B-1----:R-:W-:Y:S04]  /*1c180*/  STL [R1+0x16c4], R10 ;  /* 0x0016c40a01007387 */ /* 0x002fe80000100800 */
        /* <DEDUP_REMOVED lines=8> */
[----:B------:R-:W-:Y:S01]  /*1c210*/  LDSM.16.M88.4 R28, [R7+0x12800] ;  /* 0x01280000071c783b */ /* 0x000fe20000000200 */
[----:B---3--:R-:W-:-:S03]  /*1c220*/  MOV R54, R25 ;  /* 0x0000001900367202 */ /* 0x008fc60000000f00 */
[----:B------:R-:W1:Y:S04]  /*1c230*/  LDSM.16.M88.4 R24, [R7+0x12000] ;  /* 0x012000000718783b */ /* 0x000e680000000200 */
[C---:B------:R-:W-:Y:S08]  /*1c240*/  HMMA.1688.F32.TF32 R48, R40.reuse, R8, R52 ;  /* 0x000000082830723c */ /* 0x040ff00000081034 */
[C---:B----4-:R-:W-:Y:S11]  /*1c250*/  HMMA.1688.F32.TF32 R44, R40.reuse, R16, R44 ;  /* 0x00000010282c723c */ /* 0x050ff6000008102c */
[----:B------:R-:W-:Y:S05]  /*1c260*/  @!UPT UIADD3 URZ, URZ, URZ, URZ ;  /* 0x0000003f3f3ff290 */ /* 0x000fea000fffe03f */
[----:B------:R-:W-:Y:S01]  /*1c270*/  IMAD.MOV.U32 R205, RZ, RZ, R48 ;  /* 0x000000ffffcd7224 */ /* 0x000fe200078e0030 */
[----:B------:R-:W-:Y:S01]  /*1c280*/  MOV R206, R49 ;  /* 0x0000003100ce7202 */ /* 0x000fe20000000f00 */
[----:B------:R-:W-:Y:S02]  /*1c290*/  IMAD.MOV.U32 R207, RZ, RZ, R50 ;  /* 0x000000ffffcf7224 */ /* 0x000fe400078e0032 */
[----:B------:R-:W-:Y:S02]  /*1c2a0*/  IMAD.MOV.U32 R228, RZ, RZ, R51 ;  /* 0x000000ffffe47224 */ /* 0x000fe400078e0033 */
[----:B------:R-:W-:Y:S01]  /*1c2b0*/  HMMA.1688.F32.TF32 R48, R40, R12, R164 ;  /* 0x0000000c2830723c */ /* 0x000fe200000810a4 */
[----:B-1----:R-:W-:Y:S04]  /*1c2c0*/  STL [R1+0x1754], R26 ;  /* 0x0017541a01007387 */ /* 0x002fe80000100800 */
[----:B------:R-:W-:Y:S04]  /*1c2d0*/  STL [R1+0x1750], R27 ;  /* 0x0017501b01007387 */ /* 0x000fe80000100800 */
[----:B------:R1:W-:Y:S04]  /*1c2e0*/  STL [R1+0x175c], R30 ;  /* 0x00175c1e01007387 */ /* 0x0003e80000100800 */
[----:B------:R2:W-:Y:S04]  /*1c2f0*/  STL [R1+0x1758], R31 ;  /* 0x0017581f01007387 */ /* 0x0005e80000100800 */
[----:B------:R-:W-:Y:S04]  /*1c300*/  STL [R1+0x1764], R34 ;  /* 0x0017642201007387 */ /* 0x000fe80000100800 */
[----:B------:R-:W-:Y:S04]  /*1c310*/  STL [R1+0x1760], R35 ;  /* 0x0017602301007387 */ /* 0x000fe80000100800 */
[----:B------:R3:W-:Y:S04]  /*1c320*/  STL [R1+0x176c], R38 ;  /* 0x00176c2601007387 */ /* 0x0007e80000100800 */
[----:B------:R4:W-:Y:S04]  /*1c330*/  STL [R1+0x1768], R39 ;  /* 0x0017682701007387 */ /* 0x0009e80000100800 */
[----:B------:R-:W-:Y:S01]  /*1c340*/  STL [R1+0x1460], R7 ;  /* 0x0014600701007387 */ /* 0x000fe20000100800 */
[----:B------:R-:W-:-:S03]  /*1c350*/  MOV R211, R51 ;  /* 0x0000003300d37202 */ /* 0x000fc60000000f00 */
[----:B------:R-:W2:Y:S01]  /*1c360*/  LDL.LU R52, [R1+0xb0] ;  /* 0x0000b00001347983 */ /* 0x000ea20000300800 */
[----:B------:R-:W-:-:S03]  /*1c370*/  IMAD.MOV.U32 R231, RZ, RZ, R50 ;  /* 0x000000ffffe77224 */ /* 0x000fc600078e0032 */
[----:B------:R-:W2:Y:S01]  /*1c380*/  LDL.LU R53, [R1+0xb4] ;  /* 0x0000b40001357983 */ /* 0x000ea20000300800 */
[----:B------:R-:W-:-:S03]  /*1c390*/  IMAD.MOV.U32 R230, RZ, RZ, R49 ;  /* 0x000000ffffe67224 */ /* 0x000fc600078e0031 */
[----:B------:R-:W2:Y:S01]  /*1c3a0*/  LDL.LU R54, [R1+0xb8] ;  /* 0x0000b80001367983 */ /* 0x000ea20000300800 */
[----:B------:R-:W-:-:S03]  /*1c3b0*/  MOV R229, R48 ;  /* 0x0000003000e57202 */ /* 0x000fc60000000f00 */
[----:B------:R-:W2:Y:S04]  /*1c3c0*/  LDL.LU R55, [R1+0xbc] ;  /* 0x0000bc0001377983 */ /* 0x000ea80000300800 */
[----:B------:R1:W-:Y:S04]  /*1c3d0*/  STL [R1+0x177c], R228 ;  /* 0x00177ce401007387 */ /* 0x0003e80000100800 */
[----:B------:R-:W-:Y:S04]  /*1c3e0*/  STL [R1+0x1778], R207 ;  /* 0x001778cf01007387 */ /* 0x000fe80000100800 */
[----:B------:R1:W-:Y:S04]  /*1c3f0*/  STL [R1+0x1774], R206 ;  /* 0x001774ce01007387 */ /* 0x0003e80000100800 */
[----:B------:R1:W-:Y:S01]  /*1c400*/  STL [R1+0x1770], R205 ;  /* 0x001770cd01007387 */ /* 0x0003e20000100800 */
[----:B------:R-:W-:-:S03]  /*1c410*/  IMAD.MOV.U32 R208, RZ, RZ, R44 ;  /* 0x000000ffffd07224 */ /* 0x000fc600078e002c */
[----:B------:R1:W-:Y:S01]  /*1c420*/  STL [R1+0x178c], R211 ;  /* 0x00178cd301007387 */ /* 0x0003e20000100800 */
[----:B------:R-:W-:-:S03]  /*1c430*/  IMAD.MOV.U32 R209, RZ, RZ, R45 ;  /* 0x000000ffffd17224 */ /* 0x000fc600078e002d */
[----:B------:R1:W-:Y:S01]  /*1c440*/  STL [R1+0x1788], R231 ;  /* 0x001788e701007387 */ /* 0x0003e20000100800 */
[----:B------:R-:W-:-:S03]  /*1c450*/  MOV R210, R46 ;  /* 0x0000002e00d27202 */ /* 0x000fc60000000f00 */
[----:B------:R-:W-:Y:S01]  /*1c460*/  STL [R1+0x1784], R230 ;  /* 0x001784e601007387 */ /* 0x000fe20000100800 */
[----:B------:R-:W-:-:S03]  /*1c470*/  IMAD.MOV.U32 R204, RZ, RZ, R47 ;  /* 0x000000ffffcc7224 */ /* 0x000fc600078e002f */
[----:B------:R1:W-:Y:S04]  /*1c480*/  STL [R1+0x1780], R229 ;  /* 0x001780e501007387 */ /* 0x0003e80000100800 */
[----:B------:R-:W3:Y:S04]  /*1c490*/  LDL.LU R44, [R1+0x310] ;  /* 0x00031000012c7983 */ /* 0x000ee80000300800 */
[----:B------:R-:W3:Y:S04]  /*1c4a0*/  LDL.LU R45, [R1+0x314] ;  /* 0x00031400012d7983 */ /* 0x000ee80000300800 */
[----:B------:R-:W3:Y:S04]  /*1c4b0*/  LDL.LU R46, [R1+0x318] ;  /* 0x00031800012e7983 */ /* 0x000ee80000300800 */
[----:B------:R-:W3:Y:S04]  /*1c4c0*/  LDL.LU R47, [R1+0x31c] ;  /* 0x00031c00012f7983 */ /* 0x000ee80000300800 */
[----:B------:R-:W4:Y:S04]  /*1c4d0*/  LDL.LU R108, [R1+0x300] ;  /* 0x00030000016c7983 */ /* 0x000f280000300800 */
[----:B------:R-:W4:Y:S04]  /*1c4e0*/  LDL.LU R109, [R1+0x304] ;  /* 0x00030400016d7983 */ /* 0x000f280000300800 */
[----:B------:R-:W4:Y:S04]  /*1c4f0*/  LDL.LU R110, [R1+0x308] ;  /* 0x00030800016e7983 */ /* 0x000f280000300800 */
[----:B------:R-:W4:Y:S04]  /*1c500*/  LDL.LU R111, [R1+0x30c] ;  /* 0x00030c00016f7983 */ /* 0x000f280000300800 */
[----:B------:R1:W-:Y:S04]  /*1c510*/  STL [R1+0x179c], R204 ;  /* 0x00179ccc01007387 */ /* 0x0003e80000100800 */
[----:B------:R-:W-:Y:S04]  /*1c520*/  STL [R1+0x1798], R210 ;  /* 0x001798d201007387 */ /* 0x000fe80000100800 */
[----:B------:R1:W-:Y:S04]  /*1c530*/  STL [R1+0x1794], R209 ;  /* 0x001794d101007387 */ /* 0x0003e80000100800 */
[----:B------:R1:W-:Y:S04]  /*1c540*/  STL [R1+0x1790], R208 ;  /* 0x001790d001007387 */ /* 0x0003e80000100800 */
[----:B------:R-:W4:Y:S04]  /*1c550*/  LDL.LU R156, [R1+0x80] ;  /* 0x00008000019c7983 */ /* 0x000f280000300800 */
        /* <DEDUP_REMOVED lines=15> */
[C---:B--2---:R-:W-:Y:S03]  /*1c650*/  HMMA.1688.F32.TF32 R48, R40.reuse, R20, R52 ;  /* 0x000000142830723c */ /* 0x044fe60000081034 */
[----:B------:R-:W2:Y:S04]  /*1c660*/  LDL.LU R52, [R1+0x40] ;  /* 0x0000400001347983 */ /* 0x000ea80000300800 */
[----:B------:R-:W2:Y:S04]  /*1c670*/  LDL.LU R53, [R1+0x44] ;  /* 0x0000440001357983 */ /* 0x000ea80000300800 */
[----:B------:R-:W2:Y:S04]  /*1c680*/  LDL.LU R54, [R1+0x48] ;  /* 0x0000480001367983 */ /* 0x000ea80000300800 */
[----:B------:R-:W2:Y:S01]  /*1c690*/  LDL.LU R55, [R1+0x4c] ;  /* 0x00004c0001377983 */ /* 0x000ea20000300800 */
[----:B---3--:R-:W-:Y:S11]  /*1c6a0*/  HMMA.1688.F32.TF32 R44, R40, R24, R44 ;  /* 0x00000018282c723c */ /* 0x008ff6000008102c */
[----:B------:R-:W-:Y:S11]  /*1c6b0*/  @!UPT UIADD3 URZ, URZ, URZ, URZ ;  /* 0x0000003f3f3ff290 */ /* 0x000ff6000fffe03f */
[----:B------:R-:W-:Y:S02]  /*1c6c0*/  @!UPT UIADD3 URZ, URZ, URZ, URZ ;  /* 0x0000003f3f3ff290 */ /* 0x000fe4000fffe03f */
[----:B------:R-:W-:Y:S01]  /*1c6d0*/  MOV R212, R44 ;  /* 0x0000002c00d47202 */ /* 0x000fe20000000f00 */
[----:B------:R-:W-:Y:S01]  /*1c6e0*/  IMAD.MOV.U32 R213, RZ, RZ, R45 ;  /* 0x000000ffffd57224 */ /* 0x000fe200078e002d */
[----:B------:R-:W3:Y:S01]  /*1c6f0*/  LDL.LU R44, [R1+0x30] ;  /* 0x00003000012c7983 */ /* 0x000ee20000300800 */
[----:B------:R-:W-:Y:S01]  /*1c700*/  IMAD.MOV.U32 R214, RZ, RZ, R46 ;  /* 0x000000ffffd67224 */ /* 0x000fe200078e002e */
[----:B------:R-:W-:Y:S02]  /*1c710*/  MOV R215, R47 ;  /* 0x0000002f00d77202 */ /* 0x000fe40000000f00 */
[----:B------:R-:W3:Y:S04]  /*1c720*/  LDL.LU R45, [R1+0x34] ;  /* 0x00003400012d7983 */ /* 0x000ee80000300800 */
[----:B------:R-:W3:Y:S04]  /*1c730*/  LDL.LU R46, [R1+0x38] ;  /* 0x00003800012e7983 */ /* 0x000ee80000300800 */
[----:B------:R-:W3:Y:S01]  /*1c740*/  LDL.LU R47, [R1+0x3c] ;  /* 0x00003c00012f7983 */ /* 0x000ee20000300800 */
[----:B------:R-:W-:Y:S01]  /*1c750*/  IMAD.MOV.U32 R219, RZ, RZ, R48 ;  /* 0x000000ffffdb7224 */ /* 0x000fe200078e0030 */
[----:B------:R-:W-:Y:S01]  /*1c760*/  MOV R247, R49 ;  /* 0x0000003100f77202 */ /* 0x000fe20000000f00 */
[----:B------:R-:W-:-:S02]  /*1c770*/  IMAD.MOV.U32 R10, RZ, RZ, R50 ;  /* 0x000000ffff0a7224 */ /* 0x000fc400078e0032 */
[----:B------:R-:W-:Y:S02]  /*1c780*/  IMAD.MOV.U32 R11, RZ, RZ, R51 ;  /* 0x000000ffff0b7224 */ /* 0x000fe400078e0033 */
[C---:B----4-:R-:W-:Y:S11]  /*1c790*/  HMMA.1688.F32.TF32 R48, R40.reuse, R28, R108 ;  /* 0x0000001c2830723c */ /* 0x050ff6000008106c */
[----:B------:R-:W-:Y:S11]  /*1c7a0*/  @!UPT UIADD3 URZ, URZ, URZ, URZ ;  /* 0x0000003f3f3ff290 */ /* 0x000ff6000fffe03f */
[----:B------:R-:W-:Y:S02]  /*1c7b0*/  @!UPT UIADD3 URZ, URZ, URZ, URZ ;  /* 0x0000003f3f3ff290 */ /* 0x000fe4000fffe03f */
[----:B------:R-:W-:Y:S01]  /*1c7c0*/  IMAD.MOV.U32 R223, RZ, RZ, R48 ;  /* 0x000000ffffdf7224 */ /* 0x000fe200078e0030 */
[----:B------:R-:W-:Y:S01]  /*1c7d0*/  MOV R217, R50 ;  /* 0x0000003200d97202 */ /* 0x000fe20000000f00 */
[----:B------:R-:W-:Y:S02]  /*1c7e0*/  IMAD.MOV.U32 R216, RZ, RZ, R49 ;  /* 0x000000ffffd87224 */ /* 0x000fe400078e0031 */
[----:B------:R-:W-:Y:S02]  /*1c7f0*/  IMAD.MOV.U32 R218, RZ, RZ, R51 ;  /* 0x000000ffffda7224 */ /* 0x000fe400078e0033 */
[C---:B------:R-:W-:Y:S08]  /*1c800*/  HMMA.1688.F32.TF32 R48, R40.reuse, R32, R156 ;  /* 0x000000202830723c */ /* 0x040ff0000008109c */
[----:B------:R-:W-:Y:S11]  /*1c810*/  HMMA.1688.F32.TF32 R40, R40, R36, R172 ;  /* 0x000000242828723c */ /* 0x000ff600000810ac */
[----:B------:R-:W-:Y:S05]  /*1c820*/  @!UPT UIADD3 URZ, URZ, URZ, URZ ;  /* 0x0000003f3f3ff290 */ /* 0x000fea000fffe03f */
[----:B------:R-:W-:Y:S01]  /*1c830*/  IMAD.MOV.U32 R246, RZ, RZ, R48 ;  /* 0x000000fffff67224 */ /* 0x000fe200078e0030 */
[----:B------:R-:W-:Y:S01]  /*1c840*/  MOV R220, R49 ;  /* 0x0000003100dc7202 */ /* 0x000fe20000000f00 */
[----:B------:R-:W4:Y:S01]  /*1c850*/  LDL.LU R48, [R1+0x20] ;  /* 0x0000200001307983 */ /* 0x000f220000300800 */
[----:B------:R-:W-:Y:S02]  /*1c860*/  IMAD.MOV.U32 R221, RZ, RZ, R50 ;  /* 0x000000ffffdd7224 */ /* 0x000fe400078e0032 */
[----:B------:R-:W-:Y:S01]  /*1c870*/  IMAD.MOV.U32 R222, RZ, RZ, R51 ;  /* 0x000000ffffde7224 */ /* 0x000fe200078e0033 */
[----:B------:R-:W4:Y:S02]  /*1c880*/  LDL.LU R49, [R1+0x24] ;  /* 0x0000240001317983 */ /* 0x000f240000300800 */
[----:B------:R-:W-:Y:S01]  /*1c890*/  MOV R14, R40 ;  /* 0x00000028000e7202 */ /* 0x000fe20000000f00 */
[----:B------:R-:W-:Y:S01]  /*1c8a0*/  IMAD.MOV.U32 R15, RZ, RZ, R41 ;  /* 0x000000ffff0f7224 */ /* 0x000fe200078e0029 */
[----:B------:R-:W-:Y:S01]  /*1c8b0*/  MOV R245, R43 ;  /* 0x0000002b00f57202 */ /* 0x000fe20000000f00 */
[----:B------:R-:W-:Y:S01]  /*1c8c0*/  IMAD.MOV.U32 R244, RZ, RZ, R42 ;  /* 0x000000fffff47224 */ /* 0x000fe200078e002a */
[----:B------:R-:W4:Y:S01]  /*1c8d0*/  LDL.LU R50, [R1+0x28] ;  /* 0x0000280001327983 */ /* 0x000f220000300800 */
[----:B------:R-:W-:Y:S03]  /*1c8e0*/  HMMA.1688.F32.TF32 R40, R248, R8, R168 ;  /* 0x00000008f828723c */ /* 0x000fe600000810a8 */
[----:B------:R-:W4:Y:S04]  /*1c8f0*/  LDL.LU R51, [R1+0x2c] ;  /* 0x00002c0001337983 */ /* 0x000f280000300800 */
[----:B------:R-:W4:Y:S04]  /*1c900*/  LDL.LU R108, [R1+0x10] ;  /* 0x00001000016c7983 */ /* 0x000f280000300800 */
[----:B------:R-:W4:Y:S04]  /*1c910*/  LDL.LU R109, [R1+0x14] ;  /* 0x00001400016d7983 */ /* 0x000f280000300800 */
[----:B------:R-:W4:Y:S04]  /*1c920*/  LDL.LU R110, [R1+0x18] ;  /* 0x00001800016e7983 */ /* 0x000f280000300800 */
[----:B------:R-:W4:Y:S04]  /*1c930*/  LDL.LU R111, [R1+0x1c] ;  /* 0x00001c00016f7983 */ /* 0x000f280000300800 */
[----:B------:R-:W4:Y:S01]  /*1c940*/  LDL.LU R156, [R1+0x260] ;  /* 0x00026000019c7983 */ /* 0x000f220000300800 */
[----:B------:R-:W-:Y:S01]  /*1c950*/  IMAD.MOV.U32 R22, RZ, RZ, R40 ;  /* 0x000000ffff167224 */ /* 0x000fe200078e0028 */
[----:B------:R-:W-:Y:S01]  /*1c960*/  MOV R18, R42 ;  /* 0x0000002a00127202 */ /* 0x000fe20000000f00 */
[----:B------:R-:W-:Y:S01]  /*1c970*/  IMAD.MOV.U32 R23, RZ, RZ, R41 ;  /* 0x000000ffff177224 */ /* 0x000fe200078e0029 */
[----:B------:R-:W4:Y:S01]  /*1c980*/  LDL.LU R157, [R1+0x264] ;  /* 0x00026400019d7983 */ /* 0x000f220000300800 */
[----:B------:R-:W-:-:S02]  /*1c990*/  IMAD.MOV.U32 R19, RZ, RZ, R43 ;  /* 0x000000ffff137224 */ /* 0x000fc400078e002b */
[----:B------:R-:W-:Y:S01]  /*1c9a0*/  HMMA.1688.F32.TF32 R40, R248, R12, R164 ;  /* 0x0000000cf828723c */ /* 0x000fe200000810a4 */
[----:B------:R-:W4:Y:S04]  /*1c9b0*/  LDL.LU R158, [R1+0x268] ;  /* 0x00026800019e7983 */ /* 0x000f280000300800 */
[----:B------:R-:W4:Y:S01]  /*1c9c0*/  LDL.LU R159, [R1+0x26c] ;  /* 0x00026c00019f7983 */ /* 0x000f220000300800 */
[----:B------:R-:W-:-:S03]  /*1c9d0*/  IMAD.MOV.U32 R171, RZ, RZ, R240 ;  /* 0x000000ffffab7224 */ /* 0x000fc600078e00f0 */
[----:B------:R-:W4:Y:S01]  /*1c9e0*/  LDL.LU R172, [R1+0x1d0] ;  /* 0x0001d00001ac7983 */ /* 0x000f220000300800 */
[----:B------:R-:W-:-:S03]  /*1c9f0*/  IMAD.MOV.U32 R170, RZ, RZ, R241 ;  /* 0x000000ffffaa7224 */ /* 0x000fc600078e00f1 */
[----:B------:R-:W4:Y:S01]  /*1ca00*/  LDL.LU R173, [R1+0x1d4] ;  /* 0x0001d40001ad7983 */ /* 0x000f220000300800 */
[----:B------:R-:W-:-:S03]  /*1ca10*/  MOV R169, R242 ;  /* 0x000000f200a97202 */ /* 0x000fc60000000f00 */
[----:B------:R-:W4:Y:S01]  /*1ca20*/  LDL.LU R174, [R1+0x1d8] ;  /* 0x0001d80001ae7983 */ /* 0x000f220000300800 */
[----:B------:R-:W-:-:S03]  /*1ca30*/  IMAD.MOV.U32 R168, RZ, RZ, R243 ;  /* 0x000000ffffa87224 */ /* 0x000fc600078e00f3 */
[----:B------:R-:W4:Y:S03]  /*1ca40*/  LDL.LU R175, [R1+0x1dc] ;  /* 0x0001dc0001af7983 */ /* 0x000f260000300800 */
[----:B-1----:R-:W-:Y:S01]  /*1ca50*/  IMAD.MOV.U32 R30, RZ, RZ, R40 ;  /* 0x000000ffff1e7224 */ /* 0x002fe200078e0028 */
[----:B------:R-:W-:Y:S01]  /*1ca60*/  MOV R31, R41 ;  /* 0x00000029001f7202 */ /* 0x000fe20000000f00 */
[----:B------:R-:W-:Y:S01]  /*1ca70*/  IMAD.MOV.U32 R26, RZ, RZ, R42 ;  /* 0x000000ffff1a7224 */ /* 0x000fe200078e002a */
[----:B------:R-:W4:Y:S01]  /*1ca80*/  LDL.LU R240, [R1+0x1c0] ;  /* 0x0001c00001f07983 */ /* 0x000f220000300800 */
[----:B------:R-:W-:-:S03]  /*1ca90*/  IMAD.MOV.U32 R27, RZ, RZ, R43 ;  /* 0x000000ffff1b7224 */ /* 0x000fc600078e002b */
[----:B------:R-:W4:Y:S04]  /*1caa0*/  LDL.LU R241, [R1+0x1c4] ;  /* 0x0001c40001f17983 */ /* 0x000f280000300800 */
[----:B------:R-:W4:Y:S04]  /*1cab0*/  LDL.LU R242, [R1+0x1c8] ;  /* 0x0001c80001f27983 */ /* 0x000f280000300800 */
[----:B------:R-:W4:Y:S01]  /*1cac0*/  LDL.LU R243, [R1+0x1cc] ;  /* 0x0001cc0001f37983 */ /* 0x000f220000300800 */
[C---:B--2---:R-:W-:Y:S11]  /*1cad0*/  HMMA.1688.F32.TF32 R40, R248.reuse, R16, R52 ;  /* 0x00000010f828723c */ /* 0x044ff60000081034 */
[----:B------:R-:W-:Y:S11]  /*1cae0*/  @!UPT UIADD3 URZ, URZ, URZ, URZ ;  /* 0x0000003f3f3ff290 */ /* 0x000ff6000fffe03f */
[----:B------:R-:W-:Y:S02]  /*1caf0*/  @!UPT UIADD3 URZ, URZ, URZ, URZ ;  /* 0x0000003f3f3ff290 */ /* 0x000fe4000fffe03f */
[----:B------:R-:W-:Y:S01]  /*1cb00*/  MOV R38, R40 ;  /* 0x0000002800267202 */ /* 0x000fe20000000f00 */
[----:B------:R-:W-:Y:S01]  /*1cb10*/  IMAD.MOV.U32 R39, RZ, RZ, R41 ;  /* 0x000000ffff277224 */ /* 0x000fe200078e0029 */
[----:B------:R-:W-:Y:S01]  /*1cb20*/  MOV R35, R43 ;  /* 0x0000002b00237202 */ /* 0x000fe20000000f00 */
[----:B------:R-:W-:Y:S02]  /*1cb30*/  IMAD.MOV.U32 R34, RZ, RZ, R42 ;  /* 0x000000ffff227224 */ /* 0x000fe400078e002a */
[----:B---3--:R-:W-:Y:S01]  /*1cb40*/  HMMA.1688.F32.TF32 R40, R248, R20, R44 ;  /* 0x00000014f828723c */ /* 0x008fe2000008102c */
[----:B------:R-:W2:Y:S04]  /*1cb50*/  LDL.LU R44, [R1+0x1a0] ;  /* 0x0001a000012c7983 */ /* 0x000ea80000300800 */
[----:B------:R-:W2:Y:S04]  /*1cb60*/  LDL.LU R45, [R1+0x1a4] ;  /* 0x0001a400012d7983 */ /* 0x000ea80000300800 */
[----:B------:R-:W2:Y:S04]  /*1cb70*/  LDL.LU R46, [R1+0x1a8] ;  /* 0x0001a800012e7983 */ /* 0x000ea80000300800 */
[----:B------:R-:W2:Y:S04]  /*1cb80*/  LDL.LU R47, [R1+0x1ac] ;  /* 0x0001ac00012f7983 */ /* 0x000ea80000300800 */
[----:B------:R-:W3:Y:S04]  /*1cb90*/  LDL.LU R164, [R1+0x100] ;  /* 0x0001000001a47983 */ /* 0x000ee80000300800 */
[----:B------:R-:W3:Y:S04]  /*1cba0*/  LDL.LU R165, [R1+0x104] ;  /* 0x0001040001a57983 */ /* 0x000ee80000300800 */
        /* <DEDUP_REMOVED lines=21> */
[----:B------:R-:W-:Y:S01]  /*1cd00*/  HMMA.1688.F32.TF32 R40, R248, R32, R156 ;  /* 0x00000020f828723c */ /* 0x000fe2000008109c */
[----:B------:R-:W-:Y:S01]  /*1cd10*/  MOV R53, R252 ;  /* 0x000000fc00357202 */ /* 0x000fe20000000f00 */
[----:B------:R-:W-:Y:S02]  /*1cd20*/  IMAD.MOV.U32 R54, RZ, RZ, R6 ;  /* 0x000000ffff367224 */ /* 0x000fe400078e0006 */
[----:B------:R-:W-:-:S04]  /*1cd30*/  IMAD.MOV.U32 R55, RZ, RZ, R3 ;  /* 0x000000ffff377224 */ /* 0x000fc800078e0003 */
[----:B------:R-:W-:Y:S08]  /*1cd40*/  HMMA.1688.F32.TF32 R248, R248, R36, R172 ;  /* 0x00000024f8f8723c */ /* 0x000ff000000810ac */
[----:B------:R-:W-:Y:S08]  /*1cd50*/  HMMA.1688.F32.TF32 R240, R64, R8, R240 ;  /* 0x0000000840f0723c */ /* 0x000ff000000810f0 */
[----:B------:R-:W-:Y:S01]  /*1cd60*/  IMAD.MOV.U32 R6, RZ, RZ, R40 ;  /* 0x000000ffff067224 */ /* 0x000fe200078e0028 */
[----:B------:R-:W-:Y:S01]  /*1cd70*/  MOV R252, R41 ;  /* 0x0000002900fc7202 */ /* 0x000fe20000000f00 */
[----:B------:R-:W-:-:S02]  /*1cd80*/  IMAD.MOV.U32 R7, RZ, RZ, R42 ;  /* 0x000000ffff077224 */ /* 0x000fc400078e002a */
[----:B------:R-:W-:Y:S02]  /*1cd90*/  IMAD.MOV.U32 R3, RZ, RZ, R43 ;  /* 0x000000ffff037224 */ /* 0x000fe400078e002b */
[----:B------:R-:W-:Y:S01]  /*1cda0*/  HMMA.1688.F32.TF32 R40, R64, R12, R168 ;  /* 0x0000000c4028723c */ /* 0x000fe200000810a8 */
[----:B------:R-:W-:Y:S04]  /*1cdb0*/  STL.64 [R1+0x15e0], R250 ;  /* 0x0015e0fa01007387 */ /* 0x000fe80000100a00 */
[----:B------:R-:W-:Y:S04]  /*1cdc0*/  STL.64 [R1+0x15d8], R248 ;  /* 0x0015d8f801007387 */ /* 0x000fe80000100a00 */
[----:B------:R-:W-:Y:S04]  /*1cdd0*/  STL.64 [R1+0x15f0], R242 ;  /* 0x0015f0f201007387 */ /* 0x000fe80000100a00 */
[----:B------:R-:W-:Y:S01]  /*1cde0*/  STL.64 [R1+0x15e8], R240 ;  /* 0x0015e8f001007387 */ /* 0x000fe20000100a00 */
[----:B------:R-:W-:Y:S01]  /*1cdf0*/  MOV R168, R135 ;  /* 0x0000008700a87202 */ /* 0x000fe20000000f00 */
[----:B------:R-:W-:Y:S01]  /*1ce00*/  IMAD.MOV.U32 R169, RZ, RZ, R134 ;  /* 0x000000ffffa97224 */ /* 0x000fe200078e0086 */
[----:B------:R-:W-:Y:S01]  /*1ce10*/  MOV R171, R132 ;  /* 0x0000008400ab7202 */ /* 0x000fe20000000f00 */
[----:B------:R-:W-:Y:S01]  /*1ce20*/  IMAD.MOV.U32 R170, RZ, RZ, R133 ;  /* 0x000000ffffaa7224 */ /* 0x000fe200078e0085 */
[----:B------:R-:W-:-:S05]  /*1ce30*/  MOV R132, R59 ;  /* 0x0000003b00847202 */ /* 0x000fca0000000f00 */
[----:B------:R-:W-:Y:S04]  /*1ce40*/  STL.64 [R1+0x1600], R42 ;  /* 0x0016002a01007387 */ /* 0x000fe80000100a00 */
[----:B------:R1:W-:Y:S01]  /*1ce50*/  STL.64 [R1+0x15f8], R40 ;  /* 0x0015f82801007387 */ /* 0x0003e20000100a00 */
[----:B------:R-:W-:Y:S01]  /*1ce60*/  IMAD.MOV.U32 R133, RZ, RZ, R58 ;  /* 0x000000ffff857224 */ /* 0x000fe200078e003a */
[----:B------:R-:W-:Y:S01]  /*1ce70*/  MOV R135, R56 ;  /* 0x0000003800877202 */ /* 0x000fe20000000f00 */
[----:B------:R-:W-:Y:S02]  /*1ce80*/  IMAD.MOV.U32 R134, RZ, RZ, R57 ;  /* 0x000000ffff867224 */ /* 0x000fe400078e0039 */
[----:B------:R-:W-:Y:S07]  /*1ce90*/  HMMA.1688.F32.TF32 R56, R64, R28, R236 ;  /* 0x0000001c4038723c */ /* 0x000fee00000810ec */
[----:B------:R-:W-:Y:S01]  /*1cea0*/  IMAD.MOV.U32 R236, RZ, RZ, R190 ;  /* 0x000000ffffec7224 */ /* 0x000fe200078e00be */
[----:B------:R-:W-:Y:S01]  /*1ceb0*/  MOV R238, R192 ;  /* 0x000000c000ee7202 */ /* 0x000fe20000000f00 */
[----:B------:R-:W-:-:S02]  /*1cec0*/  IMAD.MOV.U32 R237, RZ, RZ, R191 ;  /* 0x000000ffffed7224 */ /* 0x000fc400078e00bf */
[----:B------:R-:W-:Y:S01]  /*1ced0*/  IMAD.MOV.U32 R239, RZ, RZ, R193 ;  /* 0x000000ffffef7224 */ /* 0x000fe200078e00c1 */
[----:B------:R-:W-:Y:S01]  /*1cee0*/  MOV R159, R120 ;  /* 0x00000078009f7202 */ /* 0x000fe20000000f00 */
[----:B------:R-:W-:Y:S01]  /*1cef0*/  IMAD.MOV.U32 R158, RZ, RZ, R121 ;  /* 0x000000ffff9e7224 */ /* 0x000fe200078e0079 */
[----:B------:R-:W-:Y:S01]  /*1cf00*/  MOV R120, R198 ;  /* 0x000000c600787202 */ /* 0x000fe20000000f00 */
[----:B------:R-:W-:Y:S01]  /*1cf10*/  IMAD.MOV.U32 R157, RZ, RZ, R122 ;  /* 0x000000ffff9d7224 */ /* 0x000fe200078e007a */
[----:B------:R-:W-:Y:S01]  /*1cf20*/  MOV R156, R123 ;  /* 0x0000007b009c7202 */ /* 0x000fe20000000f00 */
[----:B------:R-:W-:Y:S01]  /*1cf30*/  IMAD.MOV.U32 R121, RZ, RZ, R199 ;  /* 0x000000ffff797224 */ /* 0x000fe200078e00c7 */
[----:B-1----:R-:W-:Y:S01]  /*1cf40*/  MOV R41, R150 ;  /* 0x0000009600297202 */ /* 0x002fe20000000f00 */
[----:B------:R-:W-:Y:S01]  /*1cf50*/  IMAD.MOV.U32 R40, RZ, RZ, R151 ;  /* 0x000000ffff287224 */ /* 0x000fe200078e0097 */
[----:B------:R-:W-:Y:S01]  /*1cf60*/  MOV R123, R201 ;  /* 0x000000c9007b7202 */ /* 0x000fe20000000f00 */
[----:B------:R-:W-:-:S02]  /*1cf70*/  IMAD.MOV.U32 R122, RZ, RZ, R200 ;  /* 0x000000ffff7a7224 */ /* 0x000fc400078e00c8 */
[----:B------:R-:W-:Y:S02]  /*1cf80*/  IMAD.MOV.U32 R151, RZ, RZ, R112 ;  /* 0x000000ffff977224 */ /* 0x000fe400078e0070 */
[----:B------:R-:W-:Y:S01]  /*1cf90*/  IMAD.MOV.U32 R42, RZ, RZ, R149 ;  /* 0x000000ffff2a7224 */ /* 0x000fe200078e0095 */
[----:B------:R-:W-:Y:S01]  /*1cfa0*/  MOV R149, R114 ;  /* 0x0000007200957202 */ /* 0x000fe20000000f00 */
[----:B------:R-:W-:Y:S01]  /*1cfb0*/  IMAD.MOV.U32 R150, RZ, RZ, R113 ;  /* 0x000000ffff967224 */ /* 0x000fe200078e0071 */
[----:B------:R-:W-:Y:S01]  /*1cfc0*/  MOV R113, R232 ;  /* 0x000000e800717202 */ /* 0x000fe20000000f00 */
[----:B------:R-:W-:Y:S02]  /*1cfd0*/  IMAD.MOV.U32 R112, RZ, RZ, R202 ;  /* 0x000000ffff707224 */ /* 0x000fe400078e00ca */
[----:B------:R-:W-:Y:S02]  /*1cfe0*/  IMAD.MOV.U32 R43, RZ, RZ, R148 ;  /* 0x000000ffff2b7224 */ /* 0x000fe400078e0094 */
[----:B------:R-:W-:-:S02]  /*1cff0*/  IMAD.MOV.U32 R148, RZ, RZ, R115 ;  /* 0x000000ffff947224 */ /* 0x000fc400078e0073 */
[----:B------:R-:W-:Y:S01]  /*1d000*/  IMAD.MOV.U32 R114, RZ, RZ, R233 ;  /* 0x000000ffff727224 */ /* 0x000fe200078e00e9 */
[----:B------:R-:W-:Y:S01]  /*1d010*/  MOV R108, R235 ;  /* 0x000000eb006c7202 */ /* 0x000fe20000000f00 */
[----:B------:R-:W-:Y:S02]  /*1d020*/  IMAD.MOV.U32 R115, RZ, RZ, R234 ;  /* 0x000000ffff737224 */ /* 0x000fe400078e00ea */
[----:B------:R-:W-:Y:S01]  /*1d030*/  IMAD.MOV.U32 R109, RZ, RZ, R203 ;  /* 0x000000ffff6d7224 */ /* 0x000fe200078e00cb */
[C---:B--2---:R-:W-:Y:S08]  /*1d040*/  HMMA.1688.F32.TF32 R44, R64.reuse, R16, R44 ;  /* 0x00000010402c723c */ /* 0x044ff0000008102c */
[C---:B---3--:R-:W-:Y:S08]  /*1d050*/  HMMA.1688.F32.TF32 R48, R64.reuse, R20, R164 ;  /* 0x000000144030723c */ /* 0x048ff000000810a4 */
[----:B------:R-:W-:Y:S07]  /*1d060*/  HMMA.1688.F32.TF32 R52, R64, R24, R52 ;  /* 0x000000184034723c */ /* 0x000fee0000081034 */
[----:B------:R-:W-:Y:S04]  /*1d070*/  STL.64 [R1+0x1610], R46 ;  /* 0x0016102e01007387 */ /* 0x000fe80000100a00 */
[----:B------:R-:W-:Y:S04]  /*1d080*/  STL.64 [R1+0x1608], R44 ;  /* 0x0016082c01007387 */ /* 0x000fe80000100a00 */
[----:B------:R-:W-:Y:S04]  /*1d090*/  STL.64 [R1+0x1620], R50 ;  /* 0x0016203201007387 */ /* 0x000fe80000100a00 */
[----:B------:R-:W-:Y:S04]  /*1d0a0*/  STL.64 [R1+0x1618], R48 ;  /* 0x0016183001007387 */ /* 0x000fe80000100a00 */
[----:B------:R1:W-:Y:S04]  /*1d0b0*/  STL.64 [R1+0x1630], R54 ;  /* 0x0016303601007387 */ /* 0x0003e80000100a00 */
[----:B------:R2:W-:Y:S04]  /*1d0c0*/  STL.64 [R1+0x1628], R52 ;  /* 0x0016283401007387 */ /* 0x0005e80000100a00 */
[----:B------:R-:W3:Y:S04]  /*1d0d0*/  LDL.LU R190, [R1+0x17e4] ;  /* 0x0017e40001be7983 */ /* 0x000ee80000300800 */
[----:B------:R-:W3:Y:S01]  /*1d0e0*/  LDL.LU R191, [R1+0x17e0] ;  /* 0x0017e00001bf7983 */ /* 0x000ee20000300800 */
[----:B-1----:R-:W-:-:S02]  /*1d0f0*/  IMAD.MOV.U32 R55, RZ, RZ, R124 ;  /* 0x000000ffff377224 */ /* 0x002fc400078e007c */
[----:B------:R-:W-:Y:S01]  /*1d100*/  IMAD.MOV.U32 R54, RZ, RZ, R125 ;  /* 0x000000ffff367224 */ /* 0x000fe200078e007d */
[----:B------:R-:W4:Y:S01]  /*1d110*/  LDL.LU R192, [R1+0x17dc] ;  /* 0x0017dc0001c07983 */ /* 0x000f220000300800 */
[----:B------:R-:W-:Y:S01]  /*1d120*/  IMAD.MOV.U32 R124, RZ, RZ, R194 ;  /* 0x000000ffff7c7224 */ /* 0x000fe200078e00c2 */
[----:B--2---:R-:W-:Y:S02]  /*1d130*/  MOV R53, R126 ;  /* 0x0000007e00357202 */ /* 0x004fe40000000f00 */
[----:B------:R-:W4:Y:S01]  /*1d140*/  LDL.LU R193, [R1+0x17d8] ;  /* 0x0017d80001c17983 */ /* 0x000f220000300800 */
[----:B------:R-:W-:Y:S01]  /*1d150*/  MOV R125, R195 ;  /* 0x000000c3007d7202 */ /* 0x000fe20000000f00 */
[----:B------:R-:W-:Y:S02]  /*1d160*/  IMAD.MOV.U32 R52, RZ, RZ, R127 ;  /* 0x000000ffff347224 */ /* 0x000fe400078e007f */
[----:B------:R-:W4:Y:S01]  /*1d170*/  LDL.LU R194, [R1+0x17d4] ;  /* 0x0017d40001c27983 */ /* 0x000f220000300800 */
[----:B------:R-:W-:-:S02]  /*1d180*/  IMAD.MOV.U32 R126, RZ, RZ, R196 ;  /* 0x000000ffff7e7224 */ /* 0x000fc400078e00c4 */
[----:B------:R-:W-:Y:S01]  /*1d190*/  IMAD.MOV.U32 R127, RZ, RZ, R197 ;  /* 0x000000ffff7f7224 */ /* 0x000fe200078e00c5 */
[----:B------:R-:W4:Y:S04]  /*1d1a0*/  LDL.LU R195, [R1+0x17d0] ;  /* 0x0017d00001c37983 */ /* 0x000f280000300800 */
        /* <DEDUP_REMOVED lines=11> */
[----:B------:R-:W2:Y:S01]  /*1d260*/  LDL.LU R203, [R1+0x17a0] ;  /* 0x0017a00001cb7983 */ /* 0x000ea20000300800 */
[----:B------:R-:W-:Y:S01]  /*1d270*/  IMAD.MOV.U32 R110, RZ, RZ, R227 ;  /* 0x000000ffff6e7224 */ /* 0x000fe200078e00e3 */
[----:B------:R-:W-:-:S02]  /*1d280*/  MOV R111, R226 ;  /* 0x000000e2006f7202 */ /* 0x000fc40000000f00 */
[----:B------:R-:W-:Y:S01]  /*1d290*/  STL.64 [R1+0x1648], R58 ;  /* 0x0016483a01007387 */ /* 0x000fe20000100a00 */
[----:B------:R-:W-:Y:S01]  /*1d2a0*/  IMAD.MOV.U32 R48, RZ, RZ, R143 ;  /* 0x000000ffff307224 */ /* 0x000fe200078e008f */
[----:B------:R-:W-:Y:S02]  /*1d2b0*/  MOV R50, R141 ;  /* 0x0000008d00327202 */ /* 0x000fe40000000f00 */
[----:B------:R1:W-:Y:S01]  /*1d2c0*/  STL.64 [R1+0x1640], R56 ;  /* 0x0016403801007387 */ /* 0x0003e20000100a00 */
[----:B------:R-:W-:Y:S01]  /*1d2d0*/  IMAD.MOV.U32 R49, RZ, RZ, R142 ;  /* 0x000000ffff317224 */ /* 0x000fe200078e008e */
[----:B------:R-:W-:Y:S01]  /*1d2e0*/  MOV R142, R73 ;  /* 0x00000049008e7202 */ /* 0x000fe20000000f00 */
[----:B------:R-:W-:Y:S01]  /*1d2f0*/  IMAD.MOV.U32 R51, RZ, RZ, R140 ;  /* 0x000000ffff337224 */ /* 0x000fe200078e008c */
[----:B------:R-:W-:Y:S01]  /*1d300*/  LDS R226, [R4+0x2980] ;  /* 0x0029800004e27984 */ /* 0x000fe20000000800 */
[----:B------:R-:W-:Y:S01]  /*1d310*/  IMAD.MOV.U32 R140, RZ, RZ, R75 ;  /* 0x000000ffff8c7224 */ /* 0x000fe200078e004b */
[----:B------:R-:W-:Y:S01]  /*1d320*/  MOV R242, R153 ;  /* 0x0000009900f27202 */ /* 0x000fe20000000f00 */
[----:B------:R-:W-:Y:S01]  /*1d330*/  IMAD.MOV.U32 R141, RZ, RZ, R74 ;  /* 0x000000ffff8d7224 */ /* 0x000fe200078e004a */
[----:B------:R-:W-:Y:S01]  /*1d340*/  LDS R227, [R5+0x2980] ;  /* 0x0029800005e37984 */ /* 0x000fe20000000800 */
[----:B------:R-:W-:-:S02]  /*1d350*/  IMAD.MOV.U32 R143, RZ, RZ, R72 ;  /* 0x000000ffff8f7224 */ /* 0x000fc400078e0048 */
[----:B-1----:R-:W-:Y:S02]  /*1d360*/  IMAD.MOV.U32 R56, RZ, RZ, R225 ;  /* 0x000000ffff387224 */ /* 0x002fe400078e00e1 */
[----:B------:R-:W-:Y:S01]  /*1d370*/  IMAD.MOV.U32 R57, RZ, RZ, R224 ;  /* 0x000000ffff397224 */ /* 0x000fe200078e00e0 */
[----:B------:R-:W-:Y:S01]  /*1d380*/  LDS R225, [R5+0x2180] ;  /* 0x0021800005e17984 */ /* 0x000fe20000000800 */
[----:B------:R-:W-:-:S03]  /*1d390*/  IMAD.MOV.U32 R240, RZ, RZ, R155 ;  /* 0x000000fffff07224 */ /* 0x000fc600078e009b */
[----:B------:R-:W1:Y:S01]  /*1d3a0*/  LDS R224, [R4+0x2180] ;  /* 0x0021800004e07984 */ /* 0x000e620000000800 */
[----:B------:R-:W-:Y:S01]  /*1d3b0*/  IMAD.MOV.U32 R241, RZ, RZ, R154 ;  /* 0x000000fffff17224 */ /* 0x000fe200078e009a */
[----:B------:R-:W-:Y:S01]  /*1d3c0*/  MOV R154, R117 ;  /* 0x00000075009a7202 */ /* 0x000fe20000000f00 */
[----:B------:R-:W-:Y:S02]  /*1d3d0*/  IMAD.MOV.U32 R243, RZ, RZ, R152 ;  /* 0x000000fffff37224 */ /* 0x000fe400078e0098 */
[----:B------:R-:W-:Y:S02]  /*1d3e0*/  IMAD.MOV.U32 R152, RZ, RZ, R119 ;  /* 0x000000ffff987224 */ /* 0x000fe400078e0077 */
[----:B------:R-:W-:Y:S01]  /*1d3f0*/  IMAD.MOV.U32 R153, RZ, RZ, R118 ;  /* 0x000000ffff997224 */ /* 0x000fe200078e0076 */
[----:B------:R-:W-:Y:S01]  /*1d400*/  MOV R118, R61 ;  /* 0x0000003d00767202 */ /* 0x000fe20000000f00 */
[----:B------:R-:W-:Y:S02]  /*1d410*/  IMAD.MOV.U32 R155, RZ, RZ, R116 ;  /* 0x000000ffff9b7224 */ /* 0x000fe400078e0074 */
[----:B------:R-:W-:-:S02]  /*1d420*/  IMAD.MOV.U32 R116, RZ, RZ, R63 ;  /* 0x000000ffff747224 */ /* 0x000fc400078e003f */
[----:B------:R-:W-:Y:S02]  /*1d430*/  IMAD.MOV.U32 R117, RZ, RZ, R62 ;  /* 0x000000ffff757224 */ /* 0x000fe400078e003e */
[----:B------:R-:W-:Y:S01]  /*1d440*/  IMAD.MOV.U32 R119, RZ, RZ, R60 ;  /* 0x000000ffff777224 */ /* 0x000fe200078e003c */
[----:B------:R-:W-:Y:S01]  /*1d450*/  MOV R173, R138 ;  /* 0x0000008a00ad7202 */ /* 0x000fe20000000f00 */
        /* <DEDUP_REMOVED lines=21> */
[----:B------:R-:W-:Y:S01]  /*1d5b0*/  LDS R160, [R4+0x2100] ;  /* 0x0021000004a07984 */ /* 0x000fe20000000800 */
[----:B------:R-:W-:-:S02]  /*1d5c0*/  IMAD.MOV.U32 R165, RZ, RZ, R130 ;  /* 0x000000ffffa57224 */ /* 0x000fc400078e0082 */
[----:B------:R-:W-:Y:S01]  /*1d5d0*/  IMAD.MOV.U32 R167, RZ, RZ, R128 ;  /* 0x000000ffffa77224 */ /* 0x000fe200078e0080 */
[----:B------:R-:W-:Y:S04]  /*1d5e0*/  LDS R161, [R5+0x2100] ;  /* 0x0021000005a17984 */ /* 0x000fe80000000800 */
[----:B------:R-:W-:Y:S04]  /*1d5f0*/  LDS R128, [R2+0x2100] ;  /* 0x0021000002807984 */ /* 0x000fe80000000800 */
[----:B------:R-:W-:Y:S04]  /*1d600*/  LDS R130, [R2+0x2900] ;  /* 0x0029000002827984 */ /* 0x000fe80000000800 */
[----:B------:R-:W-:Y:S04]  /*1d610*/  LDS R129, [R0+0x2100] ;  /* 0x0021000000817984 */ /* 0x000fe80000000800 */
[----:B------:R-:W-:Y:S01]  /*1d620*/  LDS R131, [R0+0x2900] ;  /* 0x0029000000837984 */ /* 0x000fe20000000800 */
[C---:B---3--:R-:W-:Y:S08]  /*1d630*/  HMMA.1688.F32.TF32 R76, R104.reuse, R16, R188 ;  /* 0x00000010684c723c */ /* 0x048ff000000810bc */
[C---:B----4-:R-:W-:Y:S01]  /*1d640*/  HMMA.1688.F32.TF32 R72, R104.reuse, R12, R192 ;  /* 0x0000000c6848723c */ /* 0x050fe200000810c0 */
[----:B------:R-:W-:Y:S04]  /*1d650*/  LDS R192, [R2+0x2180] ;  /* 0x0021800002c07984 */ /* 0x000fe80000000800 */
[----:B------:R-:W-:Y:S04]  /*1d660*/  LDS R194, [R2+0x2980] ;  /* 0x0029800002c27984 */ /* 0x000fe80000000800 */
[----:B------:R-:W-:Y:S04]  /*1d670*/  LDS R193, [R0+0x2180] ;  /* 0x0021800000c17984 */ /* 0x000fe80000000800 */
[----:B------:R-:W3:Y:S01]  /*1d680*/  LDS R195, [R0+0x2980] ;  /* 0x0029800000c37984 */ /* 0x000ee20000000800 */
[----:B--2---:R-:W-:Y:S08]  /*1d690*/  HMMA.1688.F32.TF32 R68, R104, R8, R196 ;  /* 0x000000086844723c */ /* 0x004ff000000810c4 */
[C---:B------:R-:W-:Y:S08]  /*1d6a0*/  HMMA.1688.F32.TF32 R60, R64.reuse, R32, R232 ;  /* 0x00000020403c723c */ /* 0x040ff000000810e8 */
[----:B------:R-:W-:Y:S01]  /*1d6b0*/  HMMA.1688.F32.TF32 R64, R64, R36, R200 ;  /* 0x000000244040723c */ /* 0x000fe200000810c8 */
[----:B------:R-:W-:-:S02]  /*1d6c0*/  IMAD.MOV.U32 R234, RZ, RZ, R81 ;  /* 0x000000ffffea7224 */ /* 0x000fc400078e0051 */
[----:B------:R-:W-:Y:S01]  /*1d6d0*/  IMAD.MOV.U32 R235, RZ, RZ, R80 ;  /* 0x000000ffffeb7224 */ /* 0x000fe200078e0050 */
[----:B------:R-:W-:Y:S01]  /*1d6e0*/  MOV R233, R84 ;  /* 0x0000005400e97202 */ /* 0x000fe20000000f00 */
[----:B------:R-:W-:-:S03]  /*1d6f0*/  IMAD.MOV.U32 R232, RZ, RZ, R85 ;  /* 0x000000ffffe87224 */ /* 0x000fc600078e0055 */
[C---:B------:R-:W-:Y:S08]  /*1d700*/  HMMA.1688.F32.TF32 R80, R104.reuse, R20, R184 ;  /* 0x000000146850723c */ /* 0x040ff000000810b8 */
[----:B------:R-:W-:Y:S01]  /*1d710*/  HMMA.1688.F32.TF32 R84, R104, R24, R176 ;  /* 0x000000186854723c */ /* 0x000fe200000810b0 */
[----:B------:R-:W-:Y:S04]  /*1d720*/  STL.64 [R1+0x1658], R62 ;  /* 0x0016583e01007387 */ /* 0x000fe80000100a00 */
[----:B------:R2:W-:Y:S04]  /*1d730*/  STL.64 [R1+0x1650], R60 ;  /* 0x0016503c01007387 */ /* 0x0005e80000100a00 */
[----:B------:R-:W-:Y:S04]  /*1d740*/  STL.64 [R1+0x1668], R66 ;  /* 0x0016684201007387 */ /* 0x000fe80000100a00 */
[----:B------:R4:W-:Y:S04]  /*1d750*/  STL.64 [R1+0x1660], R64 ;  /* 0x0016604001007387 */ /* 0x0009e80000100a00 */
[----:B------:R-:W-:Y:S04]  /*1d760*/  STL.64 [R1+0x1678], R70 ;  /* 0x0016784601007387 */ /* 0x000fe80000100a00 */
[----:B------:R1:W-:Y:S04]  /*1d770*/  STL.64 [R1+0x1670], R68 ;  /* 0x0016704401007387 */ /* 0x0003e80000100a00 */
[----:B------:R-:W-:Y:S04]  /*1d780*/  STL.64 [R1+0x1688], R74 ;  /* 0x0016884a01007387 */ /* 0x000fe80000100a00 */
[----:B------:R2:W-:Y:S04]  /*1d790*/  STL.64 [R1+0x1680], R72 ;  /* 0x0016804801007387 */ /* 0x0005e80000100a00 */
[----:B------:R2:W-:Y:S01]  /*1d7a0*/  STL.64 [R1+0x1698], R78 ;  /* 0x0016984e01007387 */ /* 0x0005e20000100a00 */
[----:B-1----:R-:W-:Y:S03]  /*1d7b0*/  HMMA.1688.F32.TF32 R196, R224, R8, R248 ;  /* 0x00000008e0c4723c */ /* 0x002fe600000810f8 */
[----:B------:R1:W-:Y:S04]  /*1d7c0*/  STL.64 [R1+0x1690], R76 ;  /* 0x0016904c01007387 */ /* 0x0003e80000100a00 */
[----:B------:R1:W-:Y:S01]  /*1d7d0*/  STL.64 [R1+0x16a8], R82 ;  /* 0x0016a85201007387 */ /* 0x0003e20000100a00 */
[----:B------:R-:W-:-:S03]  /*1d7e0*/  MOV R248, R204 ;  /* 0x000000cc00f87202 */ /* 0x000fc60000000f00 */
[----:B------:R1:W-:Y:S01]  /*1d7f0*/  STL.64 [R1+0x16a0], R80 ;  /* 0x0016a05001007387 */ /* 0x0003e20000100a00 */
[----:B------:R-:W-:-:S03]  /*1d800*/  IMAD.MOV.U32 R249, RZ, RZ, R210 ;  /* 0x000000fffff97224 */ /* 0x000fc600078e00d2 */
[----:B------:R1:W-:Y:S01]  /*1d810*/  STL.64 [R1+0x16b8], R86 ;  /* 0x0016b85601007387 */ /* 0x0003e20000100a00 */
[----:B---3--:R-:W-:Y:S01]  /*1d820*/  HMMA.1688.F32.TF32 R164, R192, R8, R164 ;  /* 0x00000008c0a4723c */ /* 0x008fe200000810a4 */
[----:B------:R-:W-:Y:S02]  /*1d830*/  IMAD.MOV.U32 R250, RZ, RZ, R209 ;  /* 0x000000fffffa7224 */ /* 0x000fe400078e00d1 */
[----:B------:R3:W-:Y:S01]  /*1d840*/  STL.64 [R1+0x16b0], R84 ;  /* 0x0016b05401007387 */ /* 0x0007e20000100a00 */
[----:B------:R-:W-:-:S03]  /*1d850*/  MOV R251, R208 ;  /* 0x000000d000fb7202 */ /* 0x000fc60000000f00 */
[----:B------:R-:W3:Y:S01]  /*1d860*/  LDL.LU R204, [R1+0x179c] ;  /* 0x00179c0001cc7983 */ /* 0x000ee20000300800 */
[C---:B------:R-:W-:Y:S03]  /*1d870*/  HMMA.1688.F32.TF32 R168, R192.reuse, R12, R168 ;  /* 0x0000000cc0a8723c */ /* 0x040fe600000810a8 */
[----:B------:R-:W3:Y:S04]  /*1d880*/  LDL.LU R210, [R1+0x1798] ;  /* 0x0017980001d27983 */ /* 0x000ee80000300800 */
[----:B------:R-:W1:Y:S01]  /*1d890*/  LDL.LU R209, [R1+0x1794] ;  /* 0x0017940001d17983 */ /* 0x000e620000300800 */
[C---:B------:R-:W-:Y:S03]  /*1d8a0*/  HMMA.1688.F32.TF32 R172, R192.reuse, R16, R172 ;  /* 0x00000010c0ac723c */ /* 0x040fe600000810ac */
[----:B------:R-:W3:Y:S05]  /*1d8b0*/  LDL.LU R208, [R1+0x1790] ;  /* 0x0017900001d07983 */ /* 0x000eea0000300800 */
[C---:B------:R-:W-:Y:S08]  /*1d8c0*/  HMMA.1688.F32.TF32 R176, R192.reuse, R20, R48 ;  /* 0x00000014c0b0723c */ /* 0x040ff00000081030 */
[C---:B------:R-:W-:Y:S08]  /*1d8d0*/  HMMA.1688.F32.TF32 R180, R192.reuse, R24, R180 ;  /* 0x00000018c0b4723c */ /* 0x040ff000000810b4 */
[C---:B------:R-:W-:Y:S08]  /*1d8e0*/  HMMA.1688.F32.TF32 R184, R192.reuse, R28, R44 ;  /* 0x0000001cc0b8723c */ /* 0x040ff0000008102c */
[C---:B------:R-:W-:Y:S08]  /*1d8f0*/  HMMA.1688.F32.TF32 R188, R192.reuse, R32, R40 ;  /* 0x00000020c0bc723c */ /* 0x040ff00000081028 */
[----:B------:R-:W-:Y:S01]  /*1d900*/  HMMA.1688.F32.TF32 R192, R192, R36, R240 ;  /* 0x00000024c0c0723c */ /* 0x000fe200000810f0 */
[----:B------:R-:W-:Y:S01]  /*1d910*/  IMAD.MOV.U32 R40, RZ, RZ, R228 ;  /* 0x000000ffff287224 */ /* 0x000fe200078e00e4 */
[----:B------:R-:W-:-:S05]  /*1d920*/  MOV R41, R207 ;  /* 0x000000cf00297202 */ /* 0x000fca0000000f00 */
[----:B------:R-:W-:Y:S01]  /*1d930*/  IMAD.MOV.U32 R240, RZ, RZ, R211 ;  /* 0x000000fffff07224 */ /* 0x000fe200078e00d3 */
[----:B------:R-:W-:Y:S01]  /*1d940*/  MOV R242, R230 ;  /* 0x000000e600f27202 */ /* 0x000fe20000000f00 */
[----:B------:R-:W3:Y:S01]  /*1d950*/  LDL.LU R211, [R1+0x178c] ;  /* 0x00178c0001d37983 */ /* 0x000ee20000300800 */
[----:B------:R-:W-:Y:S02]  /*1d960*/  IMAD.MOV.U32 R241, RZ, RZ, R231 ;  /* 0x000000fffff17224 */ /* 0x000fe400078e00e7 */
[----:B------:R-:W-:Y:S01]  /*1d970*/  IMAD.MOV.U32 R243, RZ, RZ, R229 ;  /* 0x000000fffff37224 */ /* 0x000fe200078e00e5 */
[----:B------:R-:W3:Y:S01]  /*1d980*/  LDL.LU R231, [R1+0x1788] ;  /* 0x0017880001e77983 */ /* 0x000ee20000300800 */
[----:B------:R-:W-:-:S03]  /*1d990*/  IMAD.MOV.U32 R42, RZ, RZ, R206 ;  /* 0x000000ffff2a7224 */ /* 0x000fc600078e00ce */
[----:B------:R-:W3:Y:S01]  /*1d9a0*/  LDL.LU R230, [R1+0x1784] ;  /* 0x0017840001e67983 */ /* 0x000ee20000300800 */
[----:B------:R-:W-:-:S03]  /*1d9b0*/  IMAD.MOV.U32 R43, RZ, RZ, R205 ;  /* 0x000000ffff2b7224 */ /* 0x000fc600078e00cd */
[----:B------:R-:W3:Y:S04]  /*1d9c0*/  LDL.LU R229, [R1+0x1780] ;  /* 0x0017800001e57983 */ /* 0x000ee80000300800 */
[----:B------:R-:W3:Y:S04]  /*1d9d0*/  LDL.LU R228, [R1+0x177c] ;  /* 0x00177c0001e47983 */ /* 0x000ee80000300800 */
[----:B------:R-:W3:Y:S04]  /*1d9e0*/  LDL.LU R207, [R1+0x1778] ;  /* 0x0017780001cf7983 */ /* 0x000ee80000300800 */
[----:B------:R-:W3:Y:S04]  /*1d9f0*/  LDL.LU R206, [R1+0x1774] ;  /* 0x0017740001ce7983 */ /* 0x000ee80000300800 */
[----:B------:R-:W3:Y:S01]  /*1da00*/  LDL.LU R205, [R1+0x1770] ;  /* 0x0017700001cd7983 */ /* 0x000ee20000300800 */
[----:B------:R-:W-:Y:S01]  /*1da10*/  MOV R44, R38 ;  /* 0x00000026002c7202 */ /* 0x000fe20000000f00 */
[----:B------:R-:W-:-:S02]  /*1da20*/  IMAD.MOV.U32 R45, RZ, RZ, R39 ;  /* 0x000000ffff2d7224 */ /* 0x000fc400078e0027 */
[----:B------:R-:W3:Y:S01]  /*1da30*/  LDL.LU R38, [R1+0x176c] ;  /* 0x00176c0001267983 */ /* 0x000ee20000300800 */
[----:B------:R-:W-:Y:S01]  /*1da40*/  IMAD.MOV.U32 R46, RZ, RZ, R34 ;  /* 0x000000ffff2e7224 */ /* 0x000fe200078e0022 */
[----:B------:R-:W-:Y:S02]  /*1da50*/  MOV R47, R35 ;  /* 0x00000023002f7202 */ /* 0x000fe40000000f00 */
[----:B------:R-:W3:Y:S01]  /*1da60*/  LDL.LU R39, [R1+0x1768] ;  /* 0x0017680001277983 */ /* 0x000ee20000300800 */
[----:B------:R-:W-:Y:S01]  /*1da70*/  MOV R58, R89 ;  /* 0x00000059003a7202 */ /* 0x000fe20000000f00 */
[----:B------:R-:W-:Y:S02]  /*1da80*/  IMAD.MOV.U32 R59, RZ, RZ, R88 ;  /* 0x000000ffff3b7224 */ /* 0x000fe400078e0058 */
[----:B------:R-:W3:Y:S01]  /*1da90*/  LDL.LU R34, [R1+0x1764] ;  /* 0x0017640001227983 */ /* 0x000ee20000300800 */
[----:B------:R-:W-:Y:S01]  /*1daa0*/  IMAD.MOV.U32 R48, RZ, RZ, R30 ;  /* 0x000000ffff307224 */ /* 0x000fe200078e001e */
[----:B------:R-:W-:Y:S01]  /*1dab0*/  HMMA.1688.F32.TF32 R132, R160, R8, R132 ;  /* 0x00000008a084723c */ /* 0x000fe20000081084 */
[----:B------:R-:W-:Y:S01]  /*1dac0*/  IMAD.MOV.U32 R49, RZ, RZ, R31 ;  /* 0x000000ffff317224 */ /* 0x000fe200078e001f */
[----:B------:R-:W3:Y:S01]  /*1dad0*/  LDL.LU R35, [R1+0x1760] ;  /* 0x0017600001237983 */ /* 0x000ee20000300800 */
[----:B------:R-:W-:Y:S01]  /*1dae0*/  MOV R50, R26 ;  /* 0x0000001a00327202 */ /* 0x000fe20000000f00 */
[----:B------:R-:W-:-:S02]  /*1daf0*/  IMAD.MOV.U32 R51, RZ, RZ, R27 ;  /* 0x000000ffff337224 */ /* 0x000fc400078e001b */
[----:B------:R-:W3:Y:S02]  /*1db00*/  LDL.LU R30, [R1+0x175c] ;  /* 0x00175c00011e7983 */ /* 0x000ee40000300800 */
[C---:B------:R-:W-:Y:S02]  /*1db10*/  HMMA.1688.F32.TF32 R136, R160.reuse, R12, R136 ;  /* 0x0000000ca088723c */ /* 0x040fe40000081088 */
[----:B------:R-:W3:Y:S04]  /*1db20*/  LDL.LU R31, [R1+0x1758] ;  /* 0x00175800011f7983 */ /* 0x000ee80000300800 */
[----:B------:R-:W3:Y:S02]  /*1db30*/  LDL.LU R26, [R1+0x1754] ;  /* 0x00175400011a7983 */ /* 0x000ee40000300800 */
[C---:B------:R-:W-:Y:S02]  /*1db40*/  HMMA.1688.F32.TF32 R140, R160.reuse, R16, R140 ;  /* 0x00000010a08c723c */ /* 0x040fe4000008108c */
[----:B------:R-:W3:Y:S06]  /*1db50*/  LDL.LU R27, [R1+0x1750] ;  /* 0x00175000011b7983 */ /* 0x000eec0000300800 */
[C---:B------:R-:W-:Y:S08]  /*1db60*/  HMMA.1688.F32.TF32 R144, R160.reuse, R20, R144 ;  /* 0x00000014a090723c */ /* 0x040ff00000081090 */
[C---:B------:R-:W-:Y:S08]  /*1db70*/  HMMA.1688.F32.TF32 R148, R160.reuse, R24, R148 ;  /* 0x00000018a094723c */ /* 0x040ff00000081094 */
[C---:B------:R-:W-:Y:S08]  /*1db80*/  HMMA.1688.F32.TF32 R152, R160.reuse, R28, R152 ;  /* 0x0000001ca098723c */ /* 0x040ff00000081098 */
[C---:B------:R-:W-:Y:S08]  /*1db90*/  HMMA.1688.F32.TF32 R156, R160.reuse, R32, R156 ;  /* 0x00000020a09c723c */ /* 0x040ff0000008109c */
[----:B------:R-:W-:Y:S07]  /*1dba0*/  HMMA.1688.F32.TF32 R160, R160, R36, R52 ;  /* 0x00000024a0a0723c */ /* 0x000fee0000081034 */
[----:B------:R-:W-:Y:S01]  /*1dbb0*/  IMAD.MOV.U32 R52, RZ, RZ, R22 ;  /* 0x000000ffff347224 */ /* 0x000fe200078e0016 */
[----:B------:R-:W-:Y:S01]  /*1dbc0*/  MOV R53, R23 ;  /* 0x0000001700357202 */ /* 0x000fe20000000f00 */
[----:B------:R-:W3:Y:S01]  /*1dbd0*/  LDL.LU R22, [R1+0x174c] ;  /* 0x00174c0001167983 */ /* 0x000ee20000300800 */
[----:B------:R-:W-:Y:S01]  /*1dbe0*/  HMMA.1688.F32.TF32 R88, R104, R28, R100 ;  /* 0x0000001c6858723c */ /* 0x000fe20000081064 */
[----:B------:R-:W-:-:S02]  /*1dbf0*/  IMAD.MOV.U32 R54, RZ, RZ, R18 ;  /* 0x000000ffff367224 */ /* 0x000fc400078e0012 */
[----:B------:R-:W3:Y:S01]  /*1dc00*/  LDL.LU R23, [R1+0x1748] ;  /* 0x0017480001177983 */ /* 0x000ee20000300800 */
[----:B------:R-:W-:-:S03]  /*1dc10*/  IMAD.MOV.U32 R55, RZ, RZ, R19 ;  /* 0x000000ffff377224 */ /* 0x000fc600078e0013 */
[----:B------:R-:W3:Y:S01]  /*1dc20*/  LDL.LU R18, [R1+0x1744] ;  /* 0x0017440001127983 */ /* 0x000ee20000300800 */
[C---:B------:R-:W-:Y:S03]  /*1dc30*/  HMMA.1688.F32.TF32 R92, R104.reuse, R32, R92 ;  /* 0x00000020685c723c */ /* 0x040fe6000008105c */
[----:B------:R-:W3:Y:S05]  /*1dc40*/  LDL.LU R19, [R1+0x1740] ;  /* 0x0017400001137983 */ /* 0x000eea0000300800 */
[----:B------:R-:W-:Y:S01]  /*1dc50*/  HMMA.1688.F32.TF32 R96, R104, R36, R96 ;  /* 0x000000246860723c */ /* 0x000fe20000081060 */
[----:B--2---:R-:W-:-:S07]  /*1dc60*/  IMAD.MOV.U32 R60, RZ, RZ, R246 ;  /* 0x000000ffff3c7224 */ /* 0x004fce00078e00f6 */
[----:B------:R-:W-:Y:S01]  /*1dc70*/  HMMA.1688.F32.TF32 R104, R128, R12, R56 ;  /* 0x0000000c8068723c */ /* 0x000fe20000081038 */
[----:B------:R-:W-:-:S06]  /*1dc80*/  IMAD.MOV.U32 R61, RZ, RZ, R220 ;  /* 0x000000ffff3d7224 */ /* 0x000fcc00078e00dc */
[----:B------:R-:W-:Y:S01]  /*1dc90*/  MOV R56, R14 ;  /* 0x0000000e00387202 */ /* 0x000fe20000000f00 */
[----:B------:R-:W-:Y:S01]  /*1dca0*/  IMAD.MOV.U32 R57, RZ, RZ, R15 ;  /* 0x000000ffff397224 */ /* 0x000fe200078e000f */
[----:B------:R-:W2:Y:S01]  /*1dcb0*/  LDL.LU R14, [R1+0x173c] ;  /* 0x00173c00010e7983 */ /* 0x000ea20000300800 */
[----:B------:R-:W-:Y:S01]  /*1dcc0*/  IMAD.MOV.U32 R58, RZ, RZ, R244 ;  /* 0x000000ffff3a7224 */ /* 0x000fe200078e00f4 */
[----:B------:R-:W-:Y:S02]  /*1dcd0*/  MOV R59, R245 ;  /* 0x000000f5003b7202 */ /* 0x000fe40000000f00 */
[----:B------:R-:W2:Y:S01]  /*1dce0*/  LDL.LU R15, [R1+0x1738] ;  /* 0x00173800010f7983 */ /* 0x000ea20000300800 */
[----:B------:R-:W-:-:S03]  /*1dcf0*/  MOV R62, R221 ;  /* 0x000000dd003e7202 */ /* 0x000fc60000000f00 */
[----:B------:R-:W2:Y:S01]  /*1dd00*/  LDL.LU R244, [R1+0x1734] ;  /* 0x0017340001f47983 */ /* 0x000ea20000300800 */
[----:B------:R-:W-:-:S03]  /*1dd10*/  IMAD.MOV.U32 R63, RZ, RZ, R222 ;  /* 0x000000ffff3f7224 */ /* 0x000fc600078e00de */
[----:B------:R-:W2:Y:S01]  /*1dd20*/  LDL.LU R245, [R1+0x1730] ;  /* 0x0017300001f57983 */ /* 0x000ea20000300800 */
[----:B----4-:R-:W-:-:S03]  /*1dd30*/  IMAD.MOV.U32 R64, RZ, RZ, R223 ;  /* 0x000000ffff407224 */ /* 0x010fc600078e00df */
[----:B------:R-:W2:Y:S01]  /*1dd40*/  LDL.LU R246, [R1+0x172c] ;  /* 0x00172c0001f67983 */ /* 0x000ea20000300800 */
[----:B------:R-:W-:-:S03]  /*1dd50*/  MOV R65, R216 ;  /* 0x000000d800417202 */ /* 0x000fc60000000f00 */
        /* <DEDUP_REMOVED lines=8> */
[----:B------:R-:W2:Y:S01]  /*1dde0*/  LDL.LU R216, [R1+0x1718] ;  /* 0x0017180001d87983 */ /* 0x000ea20000300800 */
[----:B------:R-:W-:-:S03]  /*1ddf0*/  IMAD.MOV.U32 R70, RZ, RZ, R214 ;  /* 0x000000ffff467224 */ /* 0x000fc600078e00d6 */
[----:B------:R-:W2:Y:S01]  /*1de00*/  LDL.LU R217, [R1+0x1714] ;  /* 0x0017140001d97983 */ /* 0x000ea20000300800 */
[----:B------:R-:W-:-:S03]  /*1de10*/  MOV R71, R215 ;  /* 0x000000d700477202 */ /* 0x000fc60000000f00 */
[----:B------:R-:W2:Y:S04]  /*1de20*/  LDL.LU R218, [R1+0x1710] ;  /* 0x0017100001da7983 */ /* 0x000ea80000300800 */
[----:B------:R-:W2:Y:S04]  /*1de30*/  LDL.LU R212, [R1+0x170c] ;  /* 0x00170c0001d47983 */ /* 0x000ea80000300800 */
[----:B------:R-:W2:Y:S04]  /*1de40*/  LDL.LU R213, [R1+0x1708] ;  /* 0x0017080001d57983 */ /* 0x000ea80000300800 */
[----:B------:R-:W2:Y:S04]  /*1de50*/  LDL.LU R214, [R1+0x1704] ;  /* 0x0017040001d67983 */ /* 0x000ea80000300800 */
[----:B------:R-:W2:Y:S01]  /*1de60*/  LDL.LU R215, [R1+0x1700] ;  /* 0x0017000001d77983 */ /* 0x000ea20000300800 */
[----:B------:R-:W-:-:S02]  /*1de70*/  IMAD.MOV.U32 R72, RZ, RZ, R219 ;  /* 0x000000ffff487224 */ /* 0x000fc400078e00db */
[----:B------:R-:W-:Y:S02]  /*1de80*/  IMAD.MOV.U32 R73, RZ, RZ, R247 ;  /* 0x000000ffff497224 */ /* 0x000fe400078e00f7 */
[----:B---3--:R-:W-:Y:S01]  /*1de90*/  IMAD.MOV.U32 R79, RZ, RZ, R204 ;  /* 0x000000ffff4f7224 */ /* 0x008fe200078e00cc */
[----:B------:R-:W-:Y:S01]  /*1dea0*/  MOV R78, R210 ;  /* 0x000000d2004e7202 */ /* 0x000fe20000000f00 */
[----:B-1----:R-:W-:Y:S02]  /*1deb0*/  IMAD.MOV.U32 R77, RZ, RZ, R209 ;  /* 0x000000ffff4d7224 */ /* 0x002fe400078e00d1 */
[----:B------:R-:W-:Y:S02]  /*1dec0*/  IMAD.MOV.U32 R76, RZ, RZ, R208 ;  /* 0x000000ffff4c7224 */ /* 0x000fe400078e00d0 */
[----:B------:R-:W3:Y:S04]  /*1ded0*/  LDL.LU R208, [R1+0x16fc] ;  /* 0x0016fc0001d07983 */ /* 0x000ee80000300800 */
[----:B------:R-:W3:Y:S04]  /*1dee0*/  LDL.LU R209, [R1+0x16f8] ;  /* 0x0016f80001d17983 */ /* 0x000ee80000300800 */
[----:B------:R-:W3:Y:S04]  /*1def0*/  LDL.LU R210, [R1+0x16f4] ;  /* 0x0016f40001d27983 */ /* 0x000ee80000300800 */
[----:B------:R-:W3:Y:S01]  /*1df00*/  LDL.LU R204, [R1+0x16f0] ;  /* 0x0016f00001cc7983 */ /* 0x000ee20000300800 */
[----:B------:R-:W-:Y:S01]  /*1df10*/  MOV R83, R211 ;  /* 0x000000d300537202 */ /* 0x000fe20000000f00 */
[----:B------:R-:W-:-:S02]  /*1df20*/  IMAD.MOV.U32 R82, RZ, RZ, R231 ;  /* 0x000000ffff527224 */ /* 0x000fc400078e00e7 */
[----:B------:R-:W-:Y:S01]  /*1df30*/  IMAD.MOV.U32 R81, RZ, RZ, R230 ;  /* 0x000000ffff517224 */ /* 0x000fe200078e00e6 */
[----:B------:R-:W-:Y:S01]  /*1df40*/  MOV R80, R229 ;  /* 0x000000e500507202 */ /* 0x000fe20000000f00 */
[----:B------:R-:W-:Y:S02]  /*1df50*/  IMAD.MOV.U32 R87, RZ, RZ, R228 ;  /* 0x000000ffff577224 */ /* 0x000fe400078e00e4 */
[----:B------:R-:W-:Y:S01]  /*1df60*/  IMAD.MOV.U32 R86, RZ, RZ, R207 ;  /* 0x000000ffff567224 */ /* 0x000fe200078e00cf */
[----:B------:R-:W-:Y:S01]  /*1df70*/  MOV R85, R206 ;  /* 0x000000ce00557202 */ /* 0x000fe20000000f00 */
[----:B------:R-:W-:Y:S02]  /*1df80*/  IMAD.MOV.U32 R84, RZ, RZ, R205 ;  /* 0x000000ffff547224 */ /* 0x000fe400078e00cd */
[----:B------:R-:W3:Y:S04]  /*1df90*/  LDL.LU R205, [R1+0x16ec] ;  /* 0x0016ec0001cd7983 */ /* 0x000ee80000300800 */
        /* <DEDUP_REMOVED lines=8> */
[----:B------:R-:W3:Y:S01]  /*1e020*/  LDL.LU R247, [R1+0x16c8] ;  /* 0x0016c80001f77983 */ /* 0x000ee20000300800 */
[----:B------:R-:W-:Y:S01]  /*1e030*/  MOV R74, R10 ;  /* 0x0000000a004a7202 */ /* 0x000fe20000000f00 */
[----:B------:R-:W-:-:S02]  /*1e040*/  IMAD.MOV.U32 R75, RZ, RZ, R11 ;  /* 0x000000ffff4b7224 */ /* 0x000fc400078e000b */
[----:B------:R-:W3:Y:S04]  /*1e050*/  LDL.LU R10, [R1+0x16c4] ;  /* 0x0016c400010a7983 */ /* 0x000ee80000300800 */
[----:B------:R-:W3:Y:S01]  /*1e060*/  LDL.LU R11, [R1+0x16c0] ;  /* 0x0016c000010b7983 */ /* 0x000ee20000300800 */
[----:B------:R-:W-:Y:S03]  /*1e070*/  HMMA.1688.F32.TF32 R100, R128, R8, R232 ;  /* 0x000000088064723c */ /* 0x000fe600000810e8 */
[----:B------:R-:W-:Y:S04]  /*1e080*/  LDS R232, [R2+0x3080] ;  /* 0x0030800002e87984 */ /* 0x000fe80000000800 */
[----:B------:R-:W-:Y:S04]  /*1e090*/  LDS R234, [R2+0x3880] ;  /* 0x0038800002ea7984 */ /* 0x000fe80000000800 */
[----:B------:R-:W-:Y:S04]  /*1e0a0*/  LDS R233, [R0+0x3080] ;  /* 0x0030800000e97984 */ /* 0x000fe80000000800 */
[----:B------:R-:W-:Y:S01]  /*1e0b0*/  LDS R235, [R0+0x3880] ;  /* 0x0038800000eb7984 */ /* 0x000fe20000000800 */
[C---:B----4-:R-:W-:Y:S08]  /*1e0c0*/  HMMA.1688.F32.TF32 R220, R224.reuse, R32, R220 ;  /* 0x00000020e0dc723c */ /* 0x050ff000000810dc */
[C---:B--2---:R-:W-:Y:S08]  /*1e0d0*/  HMMA.1688.F32.TF32 R212, R224.reuse, R24, R212 ;  /* 0x00000018e0d4723c */ /* 0x044ff000000810d4 */
[C---:B---3--:R-:W-:Y:S08]  /*1e0e0*/  HMMA.1688.F32.TF32 R204, R224.reuse, R16, R204 ;  /* 0x00000010e0cc723c */ /* 0x048ff000000810cc */
[C---:B------:R-:W-:Y:S01]  /*1e0f0*/  HMMA.1688.F32.TF32 R200, R224.reuse, R12, R228 ;  /* 0x0000000ce0c8723c */ /* 0x040fe200000810e4 */
[----:B------:R-:W-:Y:S04]  /*1e100*/  LDS R228, [R4+0x3000] ;  /* 0x0030000004e47984 */ /* 0x000fe80000000800 */
[----:B------:R-:W-:Y:S03]  /*1e110*/  LDS R230, [R4+0x3800] ;  /* 0x0038000004e67984 */ /* 0x000fe60000000800 */
[C---:B------:R-:W-:Y:S01]  /*1e120*/  HMMA.1688.F32.TF32 R208, R224.reuse, R20, R208 ;  /* 0x00000014e0d0723c */ /* 0x040fe200000810d0 */
[----:B------:R-:W-:Y:S04]  /*1e130*/  LDS R229, [R5+0x3000] ;  /* 0x0030000005e57984 */ /* 0x000fe80000000800 */
[----:B------:R-:W-:Y:S03]  /*1e140*/  LDS R231, [R5+0x3800] ;  /* 0x0038000005e77984 */ /* 0x000fe60000000800 */
[C---:B------:R-:W-:Y:S08]  /*1e150*/  HMMA.1688.F32.TF32 R216, R224.reuse, R28, R216 ;  /* 0x0000001ce0d8723c */ /* 0x040ff000000810d8 */
[----:B------:R-:W-:Y:S01]  /*1e160*/  HMMA.1688.F32.TF32 R244, R224, R36, R244 ;  /* 0x00000024e0f4723c */ /* 0x000fe200000810f4 */
[----:B------:R-:W-:Y:S04]  /*1e170*/  LDS R224, [R2+0x3000] ;  /* 0x0030000002e07984 */ /* 0x000fe80000000800 */
[----:B------:R-:W-:Y:S04]  /*1e180*/  LDS R226, [R2+0x3800] ;  /* 0x0038000002e27984 */ /* 0x000fe80000000800 */
[----:B------:R-:W-:Y:S04]  /*1e190*/  LDS R225, [R0+0x3000] ;  /* 0x0030000000e17984 */ /* 0x000fe80000000800 */
[----:B------:R-:W1:Y:S02]  /*1e1a0*/  LDS R227, [R0+0x3800] ;  /* 0x0038000000e37984 */ /* 0x000e640000000800 */
[C---:B-1----:R-:W-:Y:S08]  /*1e1b0*/  HMMA.1688.F32.TF32 R84, R224.reuse, R10, R84 ;  /* 0x0000000ae054723c */ /* 0x042ff00000081054 */
[C---:B------:R-:W-:Y:S08]  /*1e1c0*/  HMMA.1688.F32.TF32 R80, R224.reuse, R14, R80 ;  /* 0x0000000ee050723c */ /* 0x040ff00000081050 */
[C---:B------:R-:W-:Y:S08]  /*1e1d0*/  HMMA.1688.F32.TF32 R76, R224.reuse, R18, R76 ;  /* 0x00000012e04c723c */ /* 0x040ff0000008104c */
[C---:B------:R-:W-:Y:S08]  /*1e1e0*/  HMMA.1688.F32.TF32 R72, R224.reuse, R22, R72 ;  /* 0x00000016e048723c */ /* 0x040ff00000081048 */
[----:B------:R-:W-:Y:S01]  /*1e1f0*/  HMMA.1688.F32.TF32 R68, R224, R26, R68 ;  /* 0x0000001ae044723c */ /* 0x000fe20000081044 */
[----:B------:R-:W-:Y:S01]  /*1e200*/  IMAD.MOV.U32 R9, RZ, RZ, R86 ;  /* 0x000000ffff097224 */ /* 0x000fe200078e0056 */
[----:B------:R-:W-:Y:S01]  /*1e210*/  MOV R12, R85 ;  /* 0x00000055000c7202 */ /* 0x000fe20000000f00 */
[----:B------:R-:W-:-:S05]  /*1e220*/  IMAD.MOV.U32 R8, RZ, RZ, R87 ;  /* 0x000000ffff087224 */ /* 0x000fca00078e0057 */
[C---:B------:R-:W-:Y:S01]  /*1e230*/  HMMA.1688.F32.TF32 R64, R224.reuse, R30, R64 ;  /* 0x0000001ee040723c */ /* 0x040fe20000081040 */
[----:B------:R-:W-:Y:S01]  /*1e240*/  IMAD.MOV.U32 R13, RZ, RZ, R84 ;  /* 0x000000ffff0d7224 */ /* 0x000fe200078e0054 */
[----:B------:R-:W2:Y:S04]  /*1e250*/  LDL.LU.64 R86, [R1+0x16b8] ;  /* 0x0016b80001567983 */ /* 0x000ea80000300a00 */
[----:B------:R-:W2:Y:S02]  /*1e260*/  LDL.LU.64 R84, [R1+0x16b0] ;  /* 0x0016b00001547983 */ /* 0x000ea40000300a00 */
[C---:B------:R-:W-:Y:S02]  /*1e270*/  HMMA.1688.F32.TF32 R60, R224.reuse, R34, R60 ;  /* 0x00000022e03c723c */ /* 0x040fe4000008103c */
[----:B------:R-:W-:Y:S04]  /*1e280*/  STL.64 [R1+0x380], R80 ;  /* 0x0003805001007387 */ /* 0x000fe80000100a00 */
[----:B------:R1:W-:Y:S02]  /*1e290*/  STL.64 [R1+0x388], R82 ;  /* 0x0003885201007387 */ /* 0x0003e40000100a00 */
[----:B------:R-:W-:Y:S02]  /*1e2a0*/  HMMA.1688.F32.TF32 R224, R224, R38, R56 ;  /* 0x00000026e0e0723c */ /* 0x000fe40000081038 */
[----:B-1----:R-:W3:Y:S06]  /*1e2b0*/  LDL.LU.64 R82, [R1+0x16a8] ;  /* 0x0016a80001527983 */ /* 0x002eec0000300a00 */
[C---:B------:R-:W-:Y:S01]  /*1e2c0*/  HMMA.1688.F32.TF32 R52, R228.reuse, R10, R52 ;  /* 0x0000000ae434723c */ /* 0x040fe20000081034 */
[----:B------:R-:W3:Y:S04]  /*1e2d0*/  LDL.LU.64 R80, [R1+0x16a0] ;  /* 0x0016a00001507983 */ /* 0x000ee80000300a00 */
[----:B------:R-:W-:Y:S04]  /*1e2e0*/  STL.64 [R1+0x370], R76 ;  /* 0x0003704c01007387 */ /* 0x000fe80000100a00 */
[----:B------:R1:W-:Y:S01]  /*1e2f0*/  STL.64 [R1+0x378], R78 ;  /* 0x0003784e01007387 */ /* 0x0003e20000100a00 */
[C---:B------:R-:W-:Y:S03]  /*1e300*/  HMMA.1688.F32.TF32 R48, R228.reuse, R14, R48 ;  /* 0x0000000ee430723c */ /* 0x040fe60000081030 */
[----:B-1----:R-:W4:Y:S04]  /*1e310*/  LDL.LU.64 R78, [R1+0x1698] ;  /* 0x00169800014e7983 */ /* 0x002f280000300a00 */
[----:B------:R-:W4:Y:S04]  /*1e320*/  LDL.LU.64 R76, [R1+0x1690] ;  /* 0x00169000014c7983 */ /* 0x000f280000300a00 */
        /* <DEDUP_REMOVED lines=22> */
[----:B------:R1:W-:Y:S04]  /*1e490*/  STL.64 [R1+0x2b0], R224 ;  /* 0x0002b0e001007387 */ /* 0x0003e80000100a00 */
[----:B------:R-:W-:Y:S01]  /*1e4a0*/  STL.64 [R1+0x2b8], R226 ;  /* 0x0002b8e201007387 */ /* 0x000fe20000100a00 */
[----:B-1----:R-:W-:-:S03]  /*1e4b0*/  MOV R224, R6 ;  /* 0x0000000600e07202 */ /* 0x002fc60000000f00 */
[----:B------:R-:W2:Y:S04]  /*1e4c0*/  LDL.LU R6, [R1+0x1638] ;  /* 0x0016380001067983 */ /* 0x000ea80000300800 */
        /* <DEDUP_REMOVED lines=14> */
[----:B-1----:R-:W4:Y:S04]  /*1e5b0*/  LDL.LU.64 R42, [R1+0x1600] ;  /* 0x00160000012a7983 */ /* 0x002f280000300a00 */
[----:B------:R-:W4:Y:S04]  /*1e5c0*/  LDL.LU.64 R40, [R1+0x15f8] ;  /* 0x0015f80001287983 */ /* 0x000f280000300a00 */
[----:B------:R-:W-:Y:S04]  /*1e5d0*/  STL.64 [R1+0x260], R240 ;  /* 0x000260f001007387 */ /* 0x000fe80000100a00 */
[----:B------:R1:W-:Y:S04]  /*1e5e0*/  STL.64 [R1+0x268], R242 ;  /* 0x000268f201007387 */ /* 0x0003e80000100a00 */
[----:B-1----:R-:W4:Y:S04]  /*1e5f0*/  LDL.LU.64 R242, [R1+0x15f0] ;  /* 0x0015f00001f27983 */ /* 0x002f280000300a00 */
[----:B------:R-:W4:Y:S04]  /*1e600*/  LDL.LU.64 R240, [R1+0x15e8] ;  /* 0x0015e80001f07983 */ /* 0x000f280000300a00 */
[----:B------:R-:W-:Y:S04]  /*1e610*/  STL.64 [R1+0x250], R248 ;  /* 0x000250f801007387 */ /* 0x000fe80000100a00 */
[----:B------:R1:W-:Y:S04]  /*1e620*/  STL.64 [R1+0x258], R250 ;  /* 0x000258fa01007387 */ /* 0x0003e80000100a00 */
[----:B-1----:R-:W4:Y:S04]  /*1e630*/  LDL.LU.64 R250, [R1+0x15e0] ;  /* 0x0015e00001fa7983 */ /* 0x002f280000300a00 */
[----:B------:R-:W4:Y:S01]  /*1e640*/  LDL.LU.64 R248, [R1+0x15d8] ;  /* 0x0015d80001f87983 */ /* 0x000f220000300a00 */
[----:B------:R-:W-:Y:S01]  /*1e650*/  IMAD.MOV.U32 R225, RZ, RZ, R252 ;  /* 0x000000ffffe17224 */ /* 0x000fe200078e00fc */
[----:B------:R-:W-:Y:S01]  /*1e660*/  MOV R227, R3 ;  /* 0x0000000300e37202 */ /* 0x000fe20000000f00 */
[----:B------:R-:W-:-:S07]  /*1e670*/  IMAD.MOV.U32 R226, RZ, RZ, R7 ;  /* 0x000000ffffe27224 */ /* 0x000fce00078e0007 */
[----:B------:R-:W-:Y:S08]  /*1e680*/  HMMA.1688.F32.TF32 R224, R228, R34, R224 ;  /* 0x00000022e4e0723c */ /* 0x000ff000000810e0 */
[C---:B------:R-:W-:Y:S11]  /*1e690*/  HMMA.1688.F32.TF32 R108, R128.reuse, R16, R108 ;  /* 0x00000010806c723c */ /* 0x040ff6000008106c */
[----:B------:R-:W-:Y:S04]  /*1e6a0*/  @!UPT UIADD3 URZ, URZ, URZ, URZ ;  /* 0x0000003f3f3ff290 */ /* 0x000fe8000fffe03f */
[----:B------:R-:W-:Y:S04]  /*1e6b0*/  STL.64 [R1+0x240], R224 ;  /* 0x000240e001007387 */ /* 0x000fe80000100a00 */
[----:B------:R4:W-:Y:S01]  /*1e6c0*/  STL.64 [R1+0x248], R226 ;  /* 0x000248e201007387 */ /* 0x0009e20000100a00 */
        /* <DEDUP_REMOVED lines=8> */
[----:B------:R-:W1:Y:S01]  /*1e750*/  LDS R239, [R5+0x3880] ;  /* 0x0038800005ef7984 */ /* 0x000e620000000800 */
[C---:B--2---:R-:W-:Y:S08]  /*1e760*/  HMMA.1688.F32.TF32 R48, R232.reuse, R22, R48 ;  /* 0x00000016e830723c */ /* 0x044ff00000081030 */
[C---:B---3--:R-:W-:Y:S08]  /*1e770*/  HMMA.1688.F32.TF32 R44, R232.reuse, R18, R44 ;  /* 0x00000012e82c723c */ /* 0x048ff0000008102c */
[----:B----4-:R-:W-:Y:S01]  /*1e780*/  HMMA.1688.F32.TF32 R224, R232, R14, R40 ;  /* 0x0000000ee8e0723c */ /* 0x010fe20000081028 */
[----:B------:R-:W-:Y:S07]  /*1e790*/  LDS R43, [R5+0x3980] ;  /* 0x00398000052b7984 */ /* 0x000fee0000000800 */
[----:B------:R-:W-:Y:S08]  /*1e7a0*/  HMMA.1688.F32.TF32 R248, R228, R38, R248 ;  /* 0x00000026e4f8723c */ /* 0x000ff000000810f8 */
[C---:B------:R-:W-:Y:S11]  /*1e7b0*/  HMMA.1688.F32.TF32 R228, R232.reuse, R10, R240 ;  /* 0x0000000ae8e4723c */ /* 0x040ff600000810f0 */
[----:B------:R-:W-:Y:S04]  /*1e7c0*/  @!UPT UIADD3 URZ, URZ, URZ, URZ ;  /* 0x0000003f3f3ff290 */ /* 0x000fe8000fffe03f */
[----:B------:R-:W-:Y:S04]  /*1e7d0*/  STL.64 [R1+0x1b0], R248 ;  /* 0x0001b0f801007387 */ /* 0x000fe80000100a00 */
[----:B------:R-:W-:Y:S04]  /*1e7e0*/  STL.64 [R1+0x1b8], R250 ;  /* 0x0001b8fa01007387 */ /* 0x000fe80000100a00 */
[----:B------:R-:W-:Y:S04]  /*1e7f0*/  STL.64 [R1+0x1a0], R228 ;  /* 0x0001a0e401007387 */ /* 0x000fe80000100a00 */
[----:B------:R-:W-:Y:S04]  /*1e800*/  STL.64 [R1+0x1a8], R230 ;  /* 0x0001a8e601007387 */ /* 0x000fe80000100a00 */
[----:B------:R-:W-:Y:S04]  /*1e810*/  STL.64 [R1+0x190], R224 ;  /* 0x000190e001007387 */ /* 0x000fe80000100a00 */
[----:B------:R-:W-:Y:S04]  /*1e820*/  STL.64 [R1+0x198], R226 ;  /* 0x000198e201007387 */ /* 0x000fe80000100a00 */
[----:B------:R-:W-:Y:S04]  /*1e830*/  STL.64 [R1+0x188], R46 ;  /* 0x0001882e01007387 */ /* 0x000fe80000100a00 */
[----:B------:R-:W-:Y:S04]  /*1e840*/  STL.64 [R1+0xd0], R48 ;  /* 0x0000d03001007387 */ /* 0x000fe80000100a00 */
[----:B------:R2:W-:Y:S02]  /*1e850*/  STL.64 [R1+0xd8], R50 ;  /* 0x0000d83201007387 */ /* 0x0005e40000100a00 */
[----:B--2---:R-:W-:Y:S01]  /*1e860*/  HMMA.1688.F32.TF32 R48, R232, R38, R64 ;  /* 0x00000026e830723c */ /* 0x004fe20000081040 */
[----:B------:R-:W-:-:S02]  /*1e870*/  IMAD.MOV.U32 R42, RZ, RZ, R45 ;  /* 0x000000ffff2a7224 */ /* 0x000fc400078e002d */
[----:B------:R-:W-:-:S05]  /*1e880*/  IMAD.MOV.U32 R41, RZ, RZ, R44 ;  /* 0x000000ffff297224 */ /* 0x000fca00078e002c */
[----:B------:R-:W-:Y:S01]  /*1e890*/  HMMA.1688.F32.TF32 R44, R232, R26, R52 ;  /* 0x0000001ae82c723c */ /* 0x000fe20000081034 */
[----:B------:R-:W-:Y:S04]  /*1e8a0*/  LDS R52, [R4+0x3100] ;  /* 0x0031000004347984 */ /* 0x000fe80000000800 */
[----:B------:R-:W-:Y:S03]  /*1e8b0*/  LDS R54, [R4+0x3900] ;  /* 0x0039000004367984 */ /* 0x000fe60000000800 */
[C---:B-1----:R-:W-:Y:S01]  /*1e8c0*/  HMMA.1688.F32.TF32 R228, R236.reuse, R34, R92 ;  /* 0x00000022ece4723c */ /* 0x042fe2000008105c */
[----:B------:R-:W-:Y:S04]  /*1e8d0*/  LDS R53, [R5+0x3100] ;  /* 0x0031000005357984 */ /* 0x000fe80000000800 */
[----:B------:R-:W-:Y:S04]  /*1e8e0*/  LDS R55, [R5+0x3900] ;  /* 0x0039000005377984 */ /* 0x000fe80000000800 */
[----:B------:R-:W-:Y:S04]  /*1e8f0*/  STL.64 [R1+0x90], R48 ;  /* 0x0000903001007387 */ /* 0x000fe80000100a00 */
[----:B------:R1:W-:Y:S02]  /*1e900*/  STL.64 [R1+0x98], R50 ;  /* 0x0000983201007387 */ /* 0x0003e40000100a00 */
[----:B-1----:R-:W-:Y:S01]  /*1e910*/  HMMA.1688.F32.TF32 R48, R236, R22, R80 ;  /* 0x00000016ec30723c */ /* 0x002fe20000081050 */
[----:B------:R-:W-:Y:S01]  /*1e920*/  MOV R40, R45 ;  /* 0x0000002d00287202 */ /* 0x000fe20000000f00 */
[----:B------:R-:W-:Y:S01]  /*1e930*/  IMAD.MOV.U32 R252, RZ, RZ, R46 ;  /* 0x000000fffffc7224 */ /* 0x000fe200078e002e */
[----:B------:R-:W-:Y:S01]  /*1e940*/  MOV R3, R44 ;  /* 0x0000002c00037202 */ /* 0x000fe20000000f00 */
[----:B------:R-:W-:-:S04]  /*1e950*/  IMAD.MOV.U32 R7, RZ, RZ, R47 ;  /* 0x000000ffff077224 */ /* 0x000fc800078e002f */
[----:B------:R-:W-:Y:S11]  /*1e960*/  HMMA.1688.F32.TF32 R44, R232, R30, R56 ;  /* 0x0000001ee82c723c */ /* 0x000ff60000081038 */
[----:B------:R-:W-:Y:S04]  /*1e970*/  @!UPT UIADD3 URZ, URZ, URZ, URZ ;  /* 0x0000003f3f3ff290 */ /* 0x000fe8000fffe03f */
[----:B------:R-:W-:Y:S04]  /*1e980*/  STL.64 [R1+0x30], R48 ;  /* 0x0000303001007387 */ /* 0x000fe80000100a00 */
[----:B------:R-:W-:Y:S04]  /*1e990*/  STL.64 [R1+0x38], R50 ;  /* 0x0000383201007387 */ /* 0x000fe80000100a00 */
[----:B------:R-:W-:Y:S04]  /*1e9a0*/  LDS R48, [R2+0x3100] ;  /* 0x0031000002307984 */ /* 0x000fe80000000800 */
[----:B------:R-:W-:Y:S04]  /*1e9b0*/  LDS R50, [R2+0x3900] ;  /* 0x0039000002327984 */ /* 0x000fe80000000800 */
[----:B------:R-:W-:Y:S04]  /*1e9c0*/  LDS R49, [R0+0x3100] ;  /* 0x0031000000317984 */ /* 0x000fe80000000800 */
[----:B------:R-:W1:Y:S01]  /*1e9d0*/  LDS R51, [R0+0x3900] ;  /* 0x0039000000337984 */ /* 0x000e620000000800 */
[----:B------:R-:W-:Y:S01]  /*1e9e0*/  IMAD.MOV.U32 R251, RZ, RZ, R45 ;  /* 0x000000fffffb7224 */ /* 0x000fe200078e002d */
[----:B------:R-:W-:Y:S01]  /*1e9f0*/  MOV R249, R47 ;  /* 0x0000002f00f97202 */ /* 0x000fe20000000f00 */
[----:B------:R-:W-:-:S02]  /*1ea00*/  IMAD.MOV.U32 R250, RZ, RZ, R46 ;  /* 0x000000fffffa7224 */ /* 0x000fc400078e002e */
[----:B------:R-:W-:Y:S02]  /*1ea10*/  IMAD.MOV.U32 R248, RZ, RZ, R44 ;  /* 0x000000fffff87224 */ /* 0x000fe400078e002c */
[----:B------:R-:W-:Y:S08]  /*1ea20*/  HMMA.1688.F32.TF32 R44, R232, R34, R60 ;  /* 0x00000022e82c723c */ /* 0x000ff0000008103c */
[C---:B------:R-:W-:Y:S08]  /*1ea30*/  HMMA.1688.F32.TF32 R232, R236.reuse, R30, R88 ;  /* 0x0000001eece8723c */ /* 0x040ff00000081058 */
[----:B------:R-:W-:Y:S08]  /*1ea40*/  HMMA.1688.F32.TF32 R224, R236, R38, R96 ;  /* 0x00000026ece0723c */ /* 0x000ff00000081060 */
[----:B-1----:R-:W-:Y:S07]  /*1ea50*/  HMMA.1688.F32.TF32 R60, R48, R14, R104 ;  /* 0x0000000e303c723c */ /* 0x002fee0000081068 */
[----:B------:R-:W-:Y:S04]  /*1ea60*/  STL [R1+0x1574], R232 ;  /* 0x001574e801007387 */ /* 0x000fe80000100800 */
[----:B------:R-:W-:Y:S04]  /*1ea70*/  STL [R1+0x1570], R233 ;  /* 0x001570e901007387 */ /* 0x000fe80000100800 */
[----:B------:R-:W-:Y:S04]  /*1ea80*/  STL [R1+0x156c], R234 ;  /* 0x00156cea01007387 */ /* 0x000fe80000100800 */
[----:B------:R-:W-:Y:S04]  /*1ea90*/  STL [R1+0x1568], R235 ;  /* 0x001568eb01007387 */ /* 0x000fe80000100800 */
[----:B------:R1:W-:Y:S04]  /*1eaa0*/  STL [R1+0x1584], R228 ;  /* 0x001584e401007387 */ /* 0x0003e80000100800 */
[----:B------:R-:W-:Y:S04]  /*1eab0*/  STL [R1+0x1580], R229 ;  /* 0x001580e501007387 */ /* 0x000fe80000100800 */
[----:B------:R-:W-:Y:S04]  /*1eac0*/  STL [R1+0x157c], R230 ;  /* 0x00157ce601007387 */ /* 0x000fe80000100800 */
[----:B------:R-:W-:Y:S01]  /*1ead0*/  STL [R1+0x1578], R231 ;  /* 0x001578e701007387 */ /* 0x000fe20000100800 */
[----:B-1----:R-:W-:-:S03]  /*1eae0*/  IMAD.MOV.U32 R228, RZ, RZ, R63 ;  /* 0x000000ffffe47224 */ /* 0x002fc600078e003f */
[----:B------:R1:W-:Y:S01]  /*1eaf0*/  STL [R1+0x1590], R224 ;  /* 0x001590e001007387 */ /* 0x0003e20000100800 */
[----:B------:R-:W-:Y:S03]  /*1eb00*/  HMMA.1688.F32.TF32 R64, R48, R10, R100 ;  /* 0x0000000a3040723c */ /* 0x000fe60000081064 */
[----:B------:R2:W-:Y:S04]  /*1eb10*/  STL [R1+0x158c], R225 ;  /* 0x00158ce101007387 */ /* 0x0005e80000100800 */
[----:B------:R3:W-:Y:S01]  /*1eb20*/  STL [R1+0x1588], R226 ;  /* 0x001588e201007387 */ /* 0x0007e20000100800 */
[----:B-1----:R-:W-:Y:S01]  /*1eb30*/  IMAD.MOV.U32 R224, RZ, RZ, R60 ;  /* 0x000000ffffe07224 */ /* 0x002fe200078e003c */
[----:B------:R-:W-:Y:S01]  /*1eb40*/  MOV R242, R46 ;  /* 0x0000002e00f27202 */ /* 0x000fe20000000f00 */
[----:B------:R-:W-:Y:S01]  /*1eb50*/  IMAD.MOV.U32 R243, RZ, RZ, R45 ;  /* 0x000000fffff37224 */ /* 0x000fe200078e002d */
[----:B------:R-:W-:Y:S01]  /*1eb60*/  MOV R57, R40 ;  /* 0x0000002800397202 */ /* 0x000fe20000000f00 */
[----:B--2---:R-:W-:Y:S01]  /*1eb70*/  IMAD.MOV.U32 R225, RZ, RZ, R61 ;  /* 0x000000ffffe17224 */ /* 0x004fe200078e003d */
[----:B------:R-:W-:Y:S01]  /*1eb80*/  MOV R56, R252 ;  /* 0x000000fc00387202 */ /* 0x000fe20000000f00 */
[----:B------:R-:W-:Y:S01]  /*1eb90*/  IMAD.MOV.U32 R241, RZ, RZ, R47 ;  /* 0x000000fffff17224 */ /* 0x000fe200078e002f */
[----:B------:R-:W-:Y:S01]  /*1eba0*/  LDS R100, [R4+0x4000] ;  /* 0x0040000004647984 */ /* 0x000fe20000000800 */
[----:B---3--:R-:W-:-:S02]  /*1ebb0*/  MOV R226, R62 ;  /* 0x0000003e00e27202 */ /* 0x008fc40000000f00 */
[----:B------:R-:W-:Y:S01]  /*1ebc0*/  HMMA.1688.F32.TF32 R60, R48, R22, R112 ;  /* 0x00000016303c723c */ /* 0x000fe20000081070 */
[----:B------:R-:W-:Y:S04]  /*1ebd0*/  STL [R1+0x1564], R227 ;  /* 0x001564e301007387 */ /* 0x000fe80000100800 */
[----:B------:R-:W-:Y:S04]  /*1ebe0*/  STL.64 [R1+0x320], R64 ;  /* 0x0003204001007387 */ /* 0x000fe80000100a00 */
[----:B------:R1:W-:Y:S01]  /*1ebf0*/  STL.64 [R1+0x328], R66 ;  /* 0x0003284201007387 */ /* 0x0003e20000100a00 */
[----:B------:R-:W-:-:S02]  /*1ec00*/  IMAD.MOV.U32 R240, RZ, RZ, R44 ;  /* 0x000000fffff07224 */ /* 0x000fc400078e002c */
[----:B------:R-:W-:Y:S01]  /*1ec10*/  IMAD.MOV.U32 R59, RZ, RZ, R42 ;  /* 0x000000ffff3b7224 */ /* 0x000fe200078e002a */
[----:B------:R-:W-:Y:S01]  /*1ec20*/  LDS R40, [R4+0x3180] ;  /* 0x0031800004287984 */ /* 0x000fe20000000800 */
[----:B------:R-:W-:-:S03]  /*1ec30*/  IMAD.MOV.U32 R58, RZ, RZ, R41 ;  /* 0x000000ffff3a7224 */ /* 0x000fc600078e0029 */
[----:B------:R-:W-:Y:S01]  /*1ec40*/  LDS R102, [R4+0x4800] ;  /* 0x0048000004667984 */ /* 0x000fe20000000800 */
[----:B-1----:R-:W-:Y:S03]  /*1ec50*/  HMMA.1688.F32.TF32 R64, R48, R18, R108 ;  /* 0x000000123040723c */ /* 0x002fe6000008106c */
[----:B------:R-:W-:Y:S03]  /*1ec60*/  LDS R101, [R5+0x4000] ;  /* 0x0040000005657984 */ /* 0x000fe60000000800 */
[----:B------:R-:W-:Y:S01]  /*1ec70*/  IMAD.MOV.U32 R229, RZ, RZ, R60 ;  /* 0x000000ffffe57224 */ /* 0x000fe200078e003c */
[----:B------:R-:W-:Y:S01]  /*1ec80*/  MOV R230, R61 ;  /* 0x0000003d00e67202 */ /* 0x000fe20000000f00 */
[----:B------:R-:W-:Y:S01]  /*1ec90*/  IMAD.MOV.U32 R231, RZ, RZ, R62 ;  /* 0x000000ffffe77224 */ /* 0x000fe200078e003e */
[----:B------:R-:W-:Y:S01]  /*1eca0*/  LDS R103, [R5+0x4800] ;  /* 0x0048000005677984 */ /* 0x000fe20000000800 */
[----:B------:R-:W-:-:S02]  /*1ecb0*/  IMAD.MOV.U32 R232, RZ, RZ, R63 ;  /* 0x000000ffffe87224 */ /* 0x000fc400078e003f */
[----:B------:R-:W-:Y:S01]  /*1ecc0*/  HMMA.1688.F32.TF32 R60, R48, R26, R116 ;  /* 0x0000001a303c723c */ /* 0x000fe20000081074 */
[----:B------:R-:W-:Y:S07]  /*1ecd0*/  STL [R1+0x15a0], R228 ;  /* 0x0015a0e401007387 */ /* 0x000fee0000100800 */
[----:B------:R-:W-:Y:S01]  /*1ece0*/  HMMA.1688.F32.TF32 R44, R236, R10, R68 ;  /* 0x0000000aec2c723c */ /* 0x000fe20000081044 */
[----:B------:R-:W-:Y:S04]  /*1ecf0*/  STL [R1+0x159c], R226 ;  /* 0x00159ce201007387 */ /* 0x000fe80000100800 */
[----:B------:R-:W-:Y:S04]  /*1ed00*/  STL [R1+0x1598], R224 ;  /* 0x001598e001007387 */ /* 0x000fe80000100800 */
[----:B------:R-:W-:Y:S04]  /*1ed10*/  STL [R1+0x1594], R225 ;  /* 0x001594e101007387 */ /* 0x000fe80000100800 */
[----:B------:R-:W-:Y:S03]  /*1ed20*/  STL.64 [R1+0x300], R64 ;  /* 0x0003004001007387 */ /* 0x000fe60000100a00 */
[----:B------:R-:W-:Y:S01]  /*1ed30*/  MOV R233, R60 ;  /* 0x0000003c00e97202 */ /* 0x000fe20000000f00 */
[----:B------:R1:W-:Y:S01]  /*1ed40*/  STL.64 [R1+0x308], R66 ;  /* 0x0003084201007387 */ /* 0x0003e20000100a00 */
[----:B------:R-:W-:Y:S01]  /*1ed50*/  IMAD.MOV.U32 R234, RZ, RZ, R61 ;  /* 0x000000ffffea7224 */ /* 0x000fe200078e003d */
[----:B------:R-:W-:Y:S01]  /*1ed60*/  MOV R227, R63 ;  /* 0x0000003f00e37202 */ /* 0x000fe20000000f00 */
[----:B------:R-:W-:Y:S01]  /*1ed70*/  IMAD.MOV.U32 R235, RZ, RZ, R62 ;  /* 0x000000ffffeb7224 */ /* 0x000fe200078e003e */
[----:B------:R-:W-:Y:S01]  /*1ed80*/  LDS R42, [R4+0x3980] ;  /* 0x00398000042a7984 */ /* 0x000fe20000000800 */
[----:B------:R-:W-:Y:S03]  /*1ed90*/  HMMA.1688.F32.TF32 R60, R48, R34, R124 ;  /* 0x00000022303c723c */ /* 0x000fe6000008107c */
[----:B------:R-:W-:Y:S01]  /*1eda0*/  LDS R41, [R5+0x3180] ;  /* 0x0031800005297984 */ /* 0x000fe20000000800 */
[----:B------:R-:W-:Y:S01]  /*1edb0*/  MOV R112, R58 ;  /* 0x0000003a00707202 */ /* 0x000fe20000000f00 */
[----:B------:R-:W-:-:S02]  /*1edc0*/  IMAD.MOV.U32 R113, RZ, RZ, R59 ;  /* 0x000000ffff717224 */ /* 0x000fc400078e003b */
[----:B------:R-:W-:Y:S01]  /*1edd0*/  LDS R70, [R2+0x4800] ;  /* 0x0048000002467984 */ /* 0x000fe20000000800 */
[C---:B-1----:R-:W-:Y:S03]  /*1ede0*/  HMMA.1688.F32.TF32 R64, R48.reuse, R30, R120 ;  /* 0x0000001e3040723c */ /* 0x042fe60000081078 */
[----:B------:R-:W-:Y:S05]  /*1edf0*/  LDS R71, [R0+0x4800] ;  /* 0x0048000000477984 */ /* 0x000fea0000000800 */
[----:B------:R-:W-:Y:S01]  /*1ee00*/  HMMA.1688.F32.TF32 R48, R48, R38, R128 ;  /* 0x000000263030723c */ /* 0x000fe20000081080 */
[----:B------:R-:W-:Y:S01]  /*1ee10*/  MOV R69, R45 ;  /* 0x0000002d00457202 */ /* 0x000fe20000000f00 */
[----:B------:R-:W-:Y:S01]  /*1ee20*/  IMAD.MOV.U32 R68, RZ, RZ, R46 ;  /* 0x000000ffff447224 */ /* 0x000fe200078e002e */
[----:B------:R-:W-:Y:S01]  /*1ee30*/  MOV R36, R44 ;  /* 0x0000002c00247202 */ /* 0x000fe20000000f00 */
[----:B------:R-:W-:-:S04]  /*1ee40*/  IMAD.MOV.U32 R37, RZ, RZ, R47 ;  /* 0x000000ffff257224 */ /* 0x000fc800078e002f */
[----:B------:R-:W-:Y:S01]  /*1ee50*/  HMMA.1688.F32.TF32 R44, R236, R14, R72 ;  /* 0x0000000eec2c723c */ /* 0x000fe20000081048 */
[----:B------:R1:W-:Y:S04]  /*1ee60*/  STL [R1+0x15b0], R232 ;  /* 0x0015b0e801007387 */ /* 0x0003e80000100800 */
[----:B------:R2:W-:Y:S04]  /*1ee70*/  STL [R1+0x15ac], R231 ;  /* 0x0015ace701007387 */ /* 0x0005e80000100800 */
[----:B------:R3:W-:Y:S04]  /*1ee80*/  STL [R1+0x15a8], R230 ;  /* 0x0015a8e601007387 */ /* 0x0007e80000100800 */
[----:B------:R4:W-:Y:S03]  /*1ee90*/  STL [R1+0x15a4], R229 ;  /* 0x0015a4e501007387 */ /* 0x0009e60000100800 */
[----:B-1----:R-:W-:Y:S01]  /*1eea0*/  IMAD.MOV.U32 R232, RZ, RZ, R48 ;  /* 0x000000ffffe87224 */ /* 0x002fe200078e0030 */
[----:B--2---:R-:W-:Y:S01]  /*1eeb0*/  MOV R231, R49 ;  /* 0x0000003100e77202 */ /* 0x004fe20000000f00 */
[----:B---3--:R-:W-:-:S02]  /*1eec0*/  IMAD.MOV.U32 R230, RZ, RZ, R50 ;  /* 0x000000ffffe67224 */ /* 0x008fc400078e0032 */
[----:B----4-:R-:W-:Y:S02]  /*1eed0*/  IMAD.MOV.U32 R229, RZ, RZ, R51 ;  /* 0x000000ffffe57224 */ /* 0x010fe400078e0033 */
[----:B------:R-:W-:Y:S02]  /*1eee0*/  HMMA.1688.F32.TF32 R48, R52, R10, R132 ;  /* 0x0000000a3430723c */ /* 0x000fe40000081084 */
[----:B------:R-:W-:Y:S01]  /*1eef0*/  IMAD.MOV.U32 R33, RZ, RZ, R45 ;  /* 0x000000ffff217224 */ /* 0x000fe200078e002d */
[----:B------:R-:W-:Y:S01]  /*1ef00*/  MOV R29, R47 ;  /* 0x0000002f001d7202 */ /* 0x000fe20000000f00 */
[----:B------:R-:W-:Y:S02]  /*1ef10*/  IMAD.MOV.U32 R32, RZ, RZ, R46 ;  /* 0x000000ffff207224 */ /* 0x000fe400078e002e */
[----:B------:R-:W-:Y:S01]  /*1ef20*/  IMAD.MOV.U32 R28, RZ, RZ, R44 ;  /* 0x000000ffff1c7224 */ /* 0x000fe200078e002c */
[----:B------:R1:W-:Y:S01]  /*1ef30*/  STL [R1+0x15c0], R227 ;  /* 0x0015c0e301007387 */ /* 0x0003e20000100800 */
[----:B------:R-:W-:Y:S03]  /*1ef40*/  HMMA.1688.F32.TF32 R44, R236, R18, R76 ;  /* 0x00000012ec2c723c */ /* 0x000fe6000008104c */
[----:B------:R2:W-:Y:S04]  /*1ef50*/  STL [R1+0x15bc], R235 ;  /* 0x0015bceb01007387 */ /* 0x0005e80000100800 */
[----:B------:R3:W-:Y:S04]  /*1ef60*/  STL [R1+0x15b8], R234 ;  /* 0x0015b8ea01007387 */ /* 0x0007e80000100800 */
[----:B------:R4:W-:Y:S01]  /*1ef70*/  STL [R1+0x15b4], R233 ;  /* 0x0015b4e901007387 */ /* 0x0009e20000100800 */
[----:B------:R-:W-:Y:S01]  /*1ef80*/  IMAD.MOV.U32 R225, RZ, RZ, R63 ;  /* 0x000000ffffe17224 */ /* 0x000fe200078e003f */
[----:B------:R-:W-:Y:S01]  /*1ef90*/  MOV R224, R62 ;  /* 0x0000003e00e07202 */ /* 0x000fe20000000f00 */
[----:B------:R-:W-:-:S02]  /*1efa0*/  IMAD.MOV.U32 R226, RZ, RZ, R61 ;  /* 0x000000ffffe27224 */ /* 0x000fc400078e003d */
[----:B------:R-:W-:Y:S01]  /*1efb0*/  IMAD.MOV.U32 R228, RZ, RZ, R60 ;  /* 0x000000ffffe47224 */ /* 0x000fe200078e003c */
[----:B-1----:R-:W-:Y:S01]  /*1efc0*/  MOV R227, R48 ;  /* 0x0000003000e37202 */ /* 0x002fe20000000f00 */
[----:B--2---:R-:W-:Y:S01]  /*1efd0*/  IMAD.MOV.U32 R235, RZ, RZ, R49 ;  /* 0x000000ffffeb7224 */ /* 0x004fe200078e0031 */
[----:B------:R-:W-:Y:S01]  /*1efe0*/  MOV R72, R68 ;  /* 0x0000004400487202 */ /* 0x000fe20000000f00 */
[----:B---3--:R-:W-:Y:S01]  /*1eff0*/  IMAD.MOV.U32 R234, RZ, RZ, R50 ;  /* 0x000000ffffea7224 */ /* 0x008fe200078e0032 */
[----:B----4-:R-:W-:Y:S01]  /*1f000*/  MOV R233, R51 ;  /* 0x0000003300e97202 */ /* 0x010fe20000000f00 */
[----:B------:R-:W-:Y:S01]  /*1f010*/  IMAD.MOV.U32 R73, RZ, RZ, R37 ;  /* 0x000000ffff497224 */ /* 0x000fe200078e0025 */
[----:B------:R-:W-:Y:S01]  /*1f020*/  HMMA.1688.F32.TF32 R48, R52, R14, R136 ;  /* 0x0000000e3430723c */ /* 0x000fe20000081088 */
[----:B------:R-:W-:Y:S01]  /*1f030*/  IMAD.MOV.U32 R74, RZ, RZ, R240 ;  /* 0x000000ffff4a7224 */ /* 0x000fe200078e00f0 */
[----:B------:R-:W-:Y:S01]  /*1f040*/  MOV R24, R46 ;  /* 0x0000002e00187202 */ /* 0x000fe20000000f00 */
[----:B------:R-:W-:Y:S01]  /*1f050*/  IMAD.MOV.U32 R25, RZ, RZ, R45 ;  /* 0x000000ffff197224 */ /* 0x000fe200078e002d */
[----:B------:R-:W-:Y:S01]  /*1f060*/  LDS R132, [R2+0x4080] ;  /* 0x0040800002847984 */ /* 0x000fe20000000800 */
[----:B------:R-:W-:-:S02]  /*1f070*/  IMAD.MOV.U32 R21, RZ, RZ, R47 ;  /* 0x000000ffff157224 */ /* 0x000fc400078e002f */
[----:B------:R-:W-:Y:S01]  /*1f080*/  IMAD.MOV.U32 R20, RZ, RZ, R44 ;  /* 0x000000ffff147224 */ /* 0x000fe200078e002c */
[----:B------:R-:W-:Y:S01]  /*1f090*/  STL.64 [R1+0x2d0], R64 ;  /* 0x0002d04001007387 */ /* 0x000fe20000100a00 */
[----:B------:R-:W-:Y:S03]  /*1f0a0*/  HMMA.1688.F32.TF32 R44, R236, R26, R84 ;  /* 0x0000001aec2c723c */ /* 0x000fe60000081054 */
[----:B------:R1:W-:Y:S04]  /*1f0b0*/  STL.64 [R1+0x2d8], R66 ;  /* 0x0002d84201007387 */ /* 0x0003e80000100a00 */
[----:B------:R2:W-:Y:S01]  /*1f0c0*/  STL [R1+0x15d0], R225 ;  /* 0x0015d0e101007387 */ /* 0x0005e20000100800 */
[C---:B------:R-:W-:Y:S03]  /*1f0d0*/  HMMA.1688.F32.TF32 R60, R52.reuse, R22, R144 ;  /* 0x00000016343c723c */ /* 0x040fe60000081090 */
[----:B------:R3:W-:Y:S04]  /*1f0e0*/  STL [R1+0x15cc], R224 ;  /* 0x0015cce001007387 */ /* 0x0007e80000100800 */
[----:B------:R4:W-:Y:S01]  /*1f0f0*/  STL [R1+0x15c8], R226 ;  /* 0x0015c8e201007387 */ /* 0x0009e20000100800 */
[----:B-1----:R-:W-:Y:S01]  /*1f100*/  HMMA.1688.F32.TF32 R64, R52, R18, R140 ;  /* 0x000000123440723c */ /* 0x002fe2000008108c */
[----:B--2---:R-:W-:-:S02]  /*1f110*/  IMAD.MOV.U32 R225, RZ, RZ, R48 ;  /* 0x000000ffffe17224 */ /* 0x004fc400078e0030 */
[----:B------:R1:W-:Y:S01]  /*1f120*/  STL [R1+0x15c4], R228 ;  /* 0x0015c4e401007387 */ /* 0x0003e20000100800 */
[----:B---3--:R-:W-:Y:S02]  /*1f130*/  IMAD.MOV.U32 R224, RZ, RZ, R49 ;  /* 0x000000ffffe07224 */ /* 0x008fe400078e0031 */
[----:B------:R-:W-:Y:S01]  /*1f140*/  IMAD.MOV.U32 R78, RZ, RZ, R36 ;  /* 0x000000ffff4e7224 */ /* 0x000fe200078e0024 */
[----:B------:R-:W-:Y:S01]  /*1f150*/  MOV R82, R28 ;  /* 0x0000001c00527202 */ /* 0x000fe20000000f00 */
[----:B------:R-:W-:Y:S01]  /*1f160*/  IMAD.MOV.U32 R76, RZ, RZ, R32 ;  /* 0x000000ffff4c7224 */ /* 0x000fe200078e0020 */
[----:B----4-:R-:W-:Y:S01]  /*1f170*/  MOV R226, R50 ;  /* 0x0000003200e27202 */ /* 0x010fe20000000f00 */
[----:B------:R-:W-:Y:S01]  /*1f180*/  IMAD.MOV.U32 R75, RZ, RZ, R243 ;  /* 0x000000ffff4b7224 */ /* 0x000fe200078e00f3 */
[----:B------:R-:W-:Y:S01]  /*1f190*/  MOV R83, R33 ;  /* 0x0000002100537202 */ /* 0x000fe20000000f00 */
[----:B-1----:R-:W-:Y:S01]  /*1f1a0*/  IMAD.MOV.U32 R228, RZ, RZ, R51 ;  /* 0x000000ffffe47224 */ /* 0x002fe200078e0033 */
[----:B------:R-:W-:Y:S01]  /*1f1b0*/  LDS R68, [R2+0x4000] ;  /* 0x0040000002447984 */ /* 0x000fe20000000800 */
[----:B------:R-:W-:Y:S01]  /*1f1c0*/  HMMA.1688.F32.TF32 R48, R52, R26, R148 ;  /* 0x0000001a3430723c */ /* 0x000fe20000081094 */
[----:B------:R-:W-:Y:S01]  /*1f1d0*/  MOV R17, R45 ;  /* 0x0000002d00117202 */ /* 0x000fe20000000f00 */
[----:B------:R-:W-:Y:S01]  /*1f1e0*/  IMAD.MOV.U32 R16, RZ, RZ, R44 ;  /* 0x000000ffff107224 */ /* 0x000fe200078e002c */
[----:B------:R-:W-:Y:S01]  /*1f1f0*/  MOV R84, R47 ;  /* 0x0000002f00547202 */ /* 0x000fe20000000f00 */
[----:B------:R-:W-:Y:S01]  /*1f200*/  IMAD.MOV.U32 R85, RZ, RZ, R46 ;  /* 0x000000ffff557224 */ /* 0x000fe200078e002e */
[----:B------:R-:W-:Y:S04]  /*1f210*/  LDS R44, [R2+0x3180] ;  /* 0x00318000022c7984 */ /* 0x000fe80000000800 */
[----:B------:R-:W-:Y:S04]  /*1f220*/  LDS R46, [R2+0x3980] ;  /* 0x00398000022e7984 */ /* 0x000fe80000000800 */
[----:B------:R-:W-:Y:S04]  /*1f230*/  LDS R45, [R0+0x3180] ;  /* 0x00318000002d7984 */ /* 0x000fe80000000800 */
[----:B------:R-:W1:Y:S04]  /*1f240*/  LDS R47, [R0+0x3980] ;  /* 0x00398000002f7984 */ /* 0x000e680000000800 */
[----:B------:R-:W-:Y:S04]  /*1f250*/  STL.64 [R1+0x200], R64 ;  /* 0x0002004001007387 */ /* 0x000fe80000100a00 */
[----:B------:R-:W-:Y:S04]  /*1f260*/  STL.64 [R1+0x208], R66 ;  /* 0x0002084201007387 */ /* 0x000fe80000100a00 */
[----:B------:R-:W-:Y:S04]  /*1f270*/  STL.64 [R1+0x1f0], R60 ;  /* 0x0001f03c01007387 */ /* 0x000fe80000100a00 */
[----:B------:R-:W-:Y:S04]  /*1f280*/  STL.64 [R1+0x1f8], R62 ;  /* 0x0001f83e01007387 */ /* 0x000fe80000100a00 */
[----:B------:R-:W-:Y:S04]  /*1f290*/  STL.64 [R1+0x1e0], R48 ;  /* 0x0001e03001007387 */ /* 0x000fe80000100a00 */
[----:B------:R2:W-:Y:S01]  /*1f2a0*/  STL.64 [R1+0x1e8], R50 ;  /* 0x0001e83201007387 */ /* 0x0005e20000100a00 */
[----:B------:R-:W-:-:S03]  /*1f2b0*/  IMAD.MOV.U32 R122, RZ, RZ, R56 ;  /* 0x000000ffff7a7224 */ /* 0x000fc600078e0038 */
[----:B------:R-:W-:Y:S04]  /*1f2c0*/  LDS R134, [R2+0x4880] ;  /* 0x0048800002867984 */ /* 0x000fe80000000800 */
[----:B------:R-:W-:Y:S01]  /*1f2d0*/  LDS R133, [R0+0x4080] ;  /* 0x0040800000857984 */ /* 0x000fe20000000800 */
[C---:B--2---:R-:W-:Y:S03]  /*1f2e0*/  HMMA.1688.F32.TF32 R48, R52.reuse, R30, R152 ;  /* 0x0000001e3430723c */ /* 0x044fe60000081098 */
[----:B------:R-:W-:Y:S05]  /*1f2f0*/  LDS R135, [R0+0x4880] ;  /* 0x0048800000877984 */ /* 0x000fea0000000800 */
[C---:B------:R-:W-:Y:S08]  /*1f300*/  HMMA.1688.F32.TF32 R64, R52.reuse, R34, R156 ;  /* 0x000000223440723c */ /* 0x040ff0000008109c */
[----:B------:R-:W-:Y:S07]  /*1f310*/  HMMA.1688.F32.TF32 R52, R52, R38, R160 ;  /* 0x000000263434723c */ /* 0x000fee00000810a0 */
[----:B------:R-:W-:Y:S04]  /*1f320*/  STL.64 [R1+0x1d0], R48 ;  /* 0x0001d03001007387 */ /* 0x000fe80000100a00 */
[----:B------:R1:W-:Y:S02]  /*1f330*/  STL.64 [R1+0x1d8], R50 ;  /* 0x0001d83201007387 */ /* 0x0003e40000100a00 */
[C---:B-1----:R-:W-:Y:S02]  /*1f340*/  HMMA.1688.F32.TF32 R48, R44.reuse, R10, R164 ;  /* 0x0000000a2c30723c */ /* 0x042fe400000810a4 */
[----:B------:R-:W-:Y:S04]  /*1f350*/  STL.64 [R1+0x1c0], R64 ;  /* 0x0001c04001007387 */ /* 0x000fe80000100a00 */
[----:B------:R1:W-:Y:S04]  /*1f360*/  STL.64 [R1+0x1c8], R66 ;  /* 0x0001c84201007387 */ /* 0x0003e80000100a00 */
[----:B------:R-:W-:Y:S04]  /*1f370*/  STL.64 [R1+0x170], R52 ;  /* 0x0001703401007387 */ /* 0x000fe80000100a00 */
[----:B------:R2:W-:Y:S01]  /*1f380*/  STL.64 [R1+0x178], R54 ;  /* 0x0001783601007387 */ /* 0x0005e20000100a00 */
[----:B-1----:R-:W-:Y:S01]  /*1f390*/  HMMA.1688.F32.TF32 R64, R44, R14, R168 ;  /* 0x0000000e2c40723c */ /* 0x002fe200000810a8 */
[----:B------:R-:W-:Y:S01]  /*1f3a0*/  IMAD.MOV.U32 R91, RZ, RZ, R17 ;  /* 0x000000ffff5b7224 */ /* 0x000fe200078e0011 */
[----:B------:R-:W-:Y:S01]  /*1f3b0*/  MOV R90, R16 ;  /* 0x00000010005a7202 */ /* 0x000fe20000000f00 */
[----:B------:R-:W-:Y:S01]  /*1f3c0*/  IMAD.MOV.U32 R63, RZ, RZ, R57 ;  /* 0x000000ffff3f7224 */ /* 0x000fe200078e0039 */
[----:B------:R-:W-:Y:S01]  /*1f3d0*/  MOV R81, R21 ;  /* 0x0000001500517202 */ /* 0x000fe20000000f00 */
[----:B------:R-:W-:-:S03]  /*1f3e0*/  IMAD.MOV.U32 R62, RZ, RZ, R3 ;  /* 0x000000ffff3e7224 */ /* 0x000fc600078e0003 */
[----:B------:R-:W-:Y:S01]  /*1f3f0*/  STL.64 [R1+0x160], R48 ;  /* 0x0001603001007387 */ /* 0x000fe20000100a00 */
[----:B--2---:R-:W-:Y:S03]  /*1f400*/  HMMA.1688.F32.TF32 R52, R44, R18, R172 ;  /* 0x000000122c34723c */ /* 0x004fe600000810ac */
[----:B------:R1:W-:Y:S01]  /*1f410*/  STL.64 [R1+0x168], R50 ;  /* 0x0001683201007387 */ /* 0x0003e20000100a00 */
[----:B------:R-:W-:Y:S02]  /*1f420*/  IMAD.MOV.U32 R86, RZ, RZ, R20 ;  /* 0x000000ffff567224 */ /* 0x000fe400078e0014 */
[----:B------:R-:W-:Y:S02]  /*1f430*/  IMAD.MOV.U32 R87, RZ, RZ, R25 ;  /* 0x000000ffff577224 */ /* 0x000fe400078e0019 */
[----:B------:R-:W-:Y:S01]  /*1f440*/  IMAD.MOV.U32 R80, RZ, RZ, R24 ;  /* 0x000000ffff507224 */ /* 0x000fe200078e0018 */
[----:B------:R-:W-:Y:S01]  /*1f450*/  HMMA.1688.F32.TF32 R236, R40, R34, R220 ;  /* 0x0000002228ec723c */ /* 0x000fe200000810dc */
[----:B------:R-:W-:-:S02]  /*1f460*/  IMAD.MOV.U32 R60, RZ, RZ, R250 ;  /* 0x000000ffff3c7224 */ /* 0x000fc400078e00fa */
[----:B------:R-:W-:Y:S02]  /*1f470*/  IMAD.MOV.U32 R77, RZ, RZ, R29 ;  /* 0x000000ffff4d7224 */ /* 0x000fe400078e001d */
[----:B------:R-:W-:Y:S02]  /*1f480*/  IMAD.MOV.U32 R79, RZ, RZ, R69 ;  /* 0x000000ffff4f7224 */ /* 0x000fe400078e0045 */
[----:B------:R-:W-:Y:S01]  /*1f490*/  IMAD.MOV.U32 R140, RZ, RZ, R82 ;  /* 0x000000ffff8c7224 */ /* 0x000fe200078e0052 */
[C---:B-1----:R-:W-:Y:S01]  /*1f4a0*/  HMMA.1688.F32.TF32 R48, R44.reuse, R22, R176 ;  /* 0x000000162c30723c */ /* 0x042fe200000810b0 */
[----:B------:R-:W-:Y:S04]  /*1f4b0*/  STL.64 [R1+0x150], R64 ;  /* 0x0001504001007387 */ /* 0x000fe80000100a00 */
[----:B------:R1:W-:Y:S04]  /*1f4c0*/  STL.64 [R1+0x158], R66 ;  /* 0x0001584201007387 */ /* 0x0003e80000100a00 */
[----:B------:R-:W-:Y:S04]  /*1f4d0*/  STL.64 [R1+0x140], R52 ;  /* 0x0001403401007387 */ /* 0x000fe80000100a00 */
[----:B------:R2:W-:Y:S01]  /*1f4e0*/  STL.64 [R1+0x148], R54 ;  /* 0x0001483601007387 */ /* 0x0005e20000100a00 */
[----:B-1----:R-:W-:Y:S01]  /*1f4f0*/  HMMA.1688.F32.TF32 R64, R44, R26, R180 ;  /* 0x0000001a2c40723c */ /* 0x002fe200000810b4 */
[----:B------:R-:W-:-:S02]  /*1f500*/  IMAD.MOV.U32 R57, RZ, RZ, R7 ;  /* 0x000000ffff397224 */ /* 0x000fc400078e0007 */
[----:B------:R-:W-:Y:S01]  /*1f510*/  IMAD.MOV.U32 R61, RZ, RZ, R249 ;  /* 0x000000ffff3d7224 */ /* 0x000fe200078e00f9 */
[----:B------:R-:W-:Y:S01]  /*1f520*/  MOV R153, R91 ;  /* 0x0000005b00997202 */ /* 0x000fe20000000f00 */
[----:B------:R-:W-:-:S04]  /*1f530*/  IMAD.MOV.U32 R152, RZ, RZ, R90 ;  /* 0x000000ffff987224 */ /* 0x000fc800078e005a */
[----:B------:R-:W-:Y:S01]  /*1f540*/  STL.64 [R1+0x130], R48 ;  /* 0x0001303001007387 */ /* 0x000fe20000100a00 */
[----:B--2---:R-:W-:Y:S03]  /*1f550*/  HMMA.1688.F32.TF32 R52, R44, R30, R184 ;  /* 0x0000001e2c34723c */ /* 0x004fe600000810b8 */
[----:B------:R1:W-:Y:S01]  /*1f560*/  STL.64 [R1+0x138], R50 ;  /* 0x0001383201007387 */ /* 0x0003e20000100a00 */
[----:B------:R-:W-:Y:S01]  /*1f570*/  IMAD.MOV.U32 R146, RZ, RZ, R80 ;  /* 0x000000ffff927224 */ /* 0x000fe200078e0050 */
[----:B------:R-:W-:Y:S01]  /*1f580*/  MOV R147, R81 ;  /* 0x0000005100937202 */ /* 0x000fe20000000f00 */
[----:B------:R-:W-:Y:S01]  /*1f590*/  IMAD.MOV.U32 R141, RZ, RZ, R83 ;  /* 0x000000ffff8d7224 */ /* 0x000fe200078e0053 */
[----:B------:R-:W-:Y:S01]  /*1f5a0*/  MOV R142, R76 ;  /* 0x0000004c008e7202 */ /* 0x000fe20000000f00 */
[----:B------:R-:W-:Y:S01]  /*1f5b0*/  IMAD.MOV.U32 R143, RZ, RZ, R77 ;  /* 0x000000ffff8f7224 */ /* 0x000fe200078e004d */
[----:B------:R-:W-:Y:S01]  /*1f5c0*/  MOV R137, R79 ;  /* 0x0000004f00897202 */ /* 0x000fe20000000f00 */
[----:B------:R-:W-:-:S02]  /*1f5d0*/  IMAD.MOV.U32 R136, RZ, RZ, R78 ;  /* 0x000000ffff887224 */ /* 0x000fc400078e004e */
[----:B------:R-:W-:Y:S01]  /*1f5e0*/  IMAD.MOV.U32 R138, RZ, RZ, R72 ;  /* 0x000000ffff8a7224 */ /* 0x000fe200078e0048 */
[----:B------:R-:W-:Y:S01]  /*1f5f0*/  MOV R128, R74 ;  /* 0x0000004a00807202 */ /* 0x000fe20000000f00 */
[----:B------:R-:W-:Y:S01]  /*1f600*/  IMAD.MOV.U32 R139, RZ, RZ, R73 ;  /* 0x000000ffff8b7224 */ /* 0x000fe200078e0049 */
[C---:B-1----:R-:W-:Y:S01]  /*1f610*/  HMMA.1688.F32.TF32 R48, R44.reuse, R34, R188 ;  /* 0x000000222c30723c */ /* 0x042fe200000810bc */
[----:B------:R-:W-:Y:S01]  /*1f620*/  STL.64 [R1+0x120], R64 ;  /* 0x0001204001007387 */ /* 0x000fe20000100a00 */
[----:B------:R-:W-:Y:S01]  /*1f630*/  IMAD.MOV.U32 R129, RZ, RZ, R75 ;  /* 0x000000ffff817224 */ /* 0x000fe200078e004b */
[----:B------:R-:W-:Y:S01]  /*1f640*/  MOV R126, R60 ;  /* 0x0000003c007e7202 */ /* 0x000fe20000000f00 */
[----:B------:R-:W-:Y:S01]  /*1f650*/  IMAD.MOV.U32 R120, RZ, RZ, R62 ;  /* 0x000000ffff787224 */ /* 0x000fe200078e003e */
[----:B------:R-:W-:Y:S01]  /*1f660*/  MOV R121, R63 ;  /* 0x0000003f00797202 */ /* 0x000fe20000000f00 */
[----:B------:R-:W-:Y:S01]  /*1f670*/  IMAD.MOV.U32 R243, RZ, RZ, R8 ;  /* 0x000000fffff37224 */ /* 0x000fe200078e0008 */
[----:B------:R-:W-:Y:S01]  /*1f680*/  LDS R69, [R0+0x4000] ;  /* 0x0040000000457984 */ /* 0x000fe20000000800 */
[----:B------:R-:W-:Y:S03]  /*1f690*/  HMMA.1688.F32.TF32 R44, R44, R38, R192 ;  /* 0x000000262c2c723c */ /* 0x000fe600000810c0 */
[----:B------:R-:W-:Y:S04]  /*1f6a0*/  STL.64 [R1+0x128], R66 ;  /* 0x0001284201007387 */ /* 0x000fe80000100a00 */
[----:B------:R-:W-:Y:S04]  /*1f6b0*/  STL.64 [R1+0x110], R52 ;  /* 0x0001103401007387 */ /* 0x000fe80000100a00 */
[----:B------:R1:W-:Y:S04]  /*1f6c0*/  STL.64 [R1+0x118], R54 ;  /* 0x0001183601007387 */ /* 0x0003e80000100a00 */
[----:B------:R-:W-:Y:S04]  /*1f6d0*/  STL.64 [R1+0x100], R48 ;  /* 0x0001003001007387 */ /* 0x000fe80000100a00 */
[----:B------:R2:W-:Y:S01]  /*1f6e0*/  STL.64 [R1+0x108], R50 ;  /* 0x0001083201007387 */ /* 0x0005e20000100a00 */
[C---:B-1----:R-:W-:Y:S03]  /*1f6f0*/  HMMA.1688.F32.TF32 R52, R40.reuse, R10, R196 ;  /* 0x0000000a2834723c */ /* 0x042fe600000810c4 */
[----:B------:R-:W-:Y:S04]  /*1f700*/  STL.64 [R1+0xf0], R44 ;  /* 0x0000f02c01007387 */ /* 0x000fe80000100a00 */
[----:B------:R1:W-:Y:S01]  /*1f710*/  STL.64 [R1+0xf8], R46 ;  /* 0x0000f82e01007387 */ /* 0x0003e20000100a00 */
[----:B--2---:R-:W-:Y:S01]  /*1f720*/  HMMA.1688.F32.TF32 R48, R40, R14, R200 ;  /* 0x0000000e2830723c */ /* 0x004fe200000810c8 */
[----:B------:R-:W-:-:S02]  /*1f730*/  IMAD.MOV.U32 R127, RZ, RZ, R61 ;  /* 0x000000ffff7f7224 */ /* 0x000fc400078e003d */
[----:B------:R-:W-:Y:S02]  /*1f740*/  IMAD.MOV.U32 R240, RZ, RZ, R13 ;  /* 0x000000fffff07224 */ /* 0x000fe400078e000d */
[----:B------:R-:W-:Y:S01]  /*1f750*/  IMAD.MOV.U32 R155, RZ, RZ, R84 ;  /* 0x000000ffff9b7224 */ /* 0x000fe200078e0054 */
[----:B------:R-:W-:Y:S01]  /*1f760*/  MOV R144, R86 ;  /* 0x0000005600907202 */ /* 0x000fe20000000f00 */
[----:B------:R-:W-:Y:S01]  /*1f770*/  IMAD.MOV.U32 R123, RZ, RZ, R57 ;  /* 0x000000ffff7b7224 */ /* 0x000fe200078e0039 */
[----:B------:R-:W-:Y:S01]  /*1f780*/  LDSM.16.M88.4 R32, [R6+0x13080] ;  /* 0x013080000620783b */ /* 0x000fe20000000200 */
[----:B-1----:R-:W-:Y:S03]  /*1f790*/  HMMA.1688.F32.TF32 R44, R40, R18, R204 ;  /* 0x00000012282c723c */ /* 0x002fe600000810cc */
[----:B------:R-:W1:Y:S04]  /*1f7a0*/  LDSM.16.M88.4 R16, [R6+0x11080] ;  /* 0x011080000610783b */ /* 0x000e680000000200 */
[----:B------:R-:W-:Y:S04]  /*1f7b0*/  STL.64 [R1+0xe0], R52 ;  /* 0x0000e03401007387 */ /* 0x000fe80000100a00 */
[----:B------:R-:W-:Y:S04]  /*1f7c0*/  STL.64 [R1+0xe8], R54 ;  /* 0x0000e83601007387 */ /* 0x000fe80000100a00 */
[----:B------:R-:W-:Y:S04]  /*1f7d0*/  STL.64 [R1+0x60], R48 ;  /* 0x0000603001007387 */ /* 0x000fe80000100a00 */
[----:B------:R2:W-:Y:S04]  /*1f7e0*/  STL.64 [R1+0x68], R50 ;  /* 0x0000683201007387 */ /* 0x0005e80000100a00 */
[----:B------:R3:W-:Y:S01]  /*1f7f0*/  STL [R1+0x40], R44 ;  /* 0x0000402c01007387 */ /* 0x0007e20000100800 */
[----:B------:R-:W-:Y:S01]  /*1f800*/  MOV R252, R45 ;  /* 0x0000002d00fc7202 */ /* 0x000fe20000000f00 */
[----:B------:R-:W-:-:S02]  /*1f810*/  IMAD.MOV.U32 R7, RZ, RZ, R46 ;  /* 0x000000ffff077224 */ /* 0x000fc400078e002e */
[----:B------:R-:W-:Y:S01]  /*1f820*/  IMAD.MOV.U32 R3, RZ, RZ, R47 ;  /* 0x000000ffff037224 */ /* 0x000fe200078e002f */
[----:B------:R-:W-:Y:S01]  /*1f830*/  LDS R164, [R4+0x4080] ;  /* 0x0040800004a47984 */ /* 0x000fe20000000800 */
[C---:B--2---:R-:W-:Y:S03]  /*1f840*/  HMMA.1688.F32.TF32 R48, R40.reuse, R22, R208 ;  /* 0x000000162830723c */ /* 0x044fe600000810d0 */
[----:B------:R-:W2:Y:S01]  /*1f850*/  LDSM.16.M88.4 R20, [R6+0x11880] ;  /* 0x011880000614783b */ /* 0x000ea20000000200 */
[----:B------:R-:W-:Y:S02]  /*1f860*/  IMAD.MOV.U32 R154, RZ, RZ, R85 ;  /* 0x000000ffff9a7224 */ /* 0x000fe400078e0055 */
[----:B------:R-:W-:Y:S01]  /*1f870*/  IMAD.MOV.U32 R145, RZ, RZ, R87 ;  /* 0x000000ffff917224 */ /* 0x000fe200078e0057 */
[----:B------:R-:W-:Y:S01]  /*1f880*/  LDS R166, [R4+0x4880] ;  /* 0x0048800004a67984 */ /* 0x000fe20000000800 */
[----:B---3--:R-:W-:Y:S03]  /*1f890*/  HMMA.1688.F32.TF32 R44, R40, R26, R212 ;  /* 0x0000001a282c723c */ /* 0x008fe600000810d4 */
[----:B------:R-:W3:Y:S01]  /*1f8a0*/  LDSM.16.M88.4 R24, [R6+0x12080] ;  /* 0x012080000618783b */ /* 0x000ee20000000200 */
[----:B------:R-:W-:-:S02]  /*1f8b0*/  MOV R67, R251 ;  /* 0x000000fb00437202 */ /* 0x000fc40000000f00 */
[----:B------:R-:W-:Y:S01]  /*1f8c0*/  MOV R66, R248 ;  /* 0x000000f800427202 */ /* 0x000fe20000000f00 */
[----:B------:R-:W-:Y:S01]  /*1f8d0*/  LDS R165, [R5+0x4080] ;  /* 0x0040800005a57984 */ /* 0x000fe20000000800 */
[C---:B------:R-:W-:Y:S03]  /*1f8e0*/  HMMA.1688.F32.TF32 R248, R40.reuse, R30, R216 ;  /* 0x0000001e28f8723c */ /* 0x040fe600000810d8 */
[----:B------:R-:W-:Y:S04]  /*1f8f0*/  LDS R167, [R5+0x4880] ;  /* 0x0048800005a77984 */ /* 0x000fe80000000800 */
[----:B------:R-:W-:Y:S01]  /*1f900*/  LDS R176, [R4+0x4180] ;  /* 0x0041800004b07984 */ /* 0x000fe20000000800 */
[----:B------:R-:W-:Y:S03]  /*1f910*/  HMMA.1688.F32.TF32 R36, R40, R38, R244 ;  /* 0x000000262824723c */ /* 0x000fe600000810f4 */
[----:B------:R-:W-:Y:S04]  /*1f920*/  STL [R1+0x1560], R3 ;  /* 0x0015600301007387 */ /* 0x000fe80000100800 */
[----:B------:R-:W-:Y:S04]  /*1f930*/  STL [R1+0x155c], R7 ;  /* 0x00155c0701007387 */ /* 0x000fe80000100800 */
[----:B------:R-:W-:Y:S04]  /*1f940*/  STL [R1+0x1558], R252 ;  /* 0x001558fc01007387 */ /* 0x000fe80000100800 */
[----:B------:R4:W-:Y:S04]  /*1f950*/  STL.64 [R1+0x20], R48 ;  /* 0x0000203001007387 */ /* 0x0009e80000100a00 */
[----:B------:R1:W-:Y:S04]  /*1f960*/  STL.64 [R1+0x28], R50 ;  /* 0x0000283201007387 */ /* 0x0003e80000100a00 */
[----:B------:R-:W-:Y:S04]  /*1f970*/  STL [R1], R44 ;  /* 0x0000002c01007387 */ /* 0x000fe80000100800 */
[----:B------:R-:W-:Y:S04]  /*1f980*/  STL.64 [R1+0x1510], R250 ;  /* 0x001510fa01007387 */ /* 0x000fe80000100a00 */
[----:B------:R-:W-:Y:S04]  /*1f990*/  STL.64 [R1+0x1508], R248 ;  /* 0x001508f801007387 */ /* 0x000fe80000100a00 */
[----:B------:R-:W-:Y:S04]  /*1f9a0*/  STL.64 [R1+0x1520], R238 ;  /* 0x001520ee01007387 */ /* 0x000fe80000100a00 */
[----:B------:R-:W-:Y:S04]  /*1f9b0*/  STL.64 [R1+0x1518], R236 ;  /* 0x001518ec01007387 */ /* 0x000fe80000100a00 */
[----:B------:R-:W-:Y:S04]  /*1f9c0*/  STL.64 [R1+0x1530], R38 ;  /* 0x0015302601007387 */ /* 0x000fe80000100a00 */
[----:B------:R-:W-:Y:S04]  /*1f9d0*/  STL.64 [R1+0x1528], R36 ;  /* 0x0015282401007387 */ /* 0x000fe80000100a00 */
[----:B-1----:R-:W-:Y:S04]  /*1f9e0*/  STL [R1+0x14f4], R18 ;  /* 0x0014f41201007387 */ /* 0x002fe80000100800 */
[----:B------:R-:W-:Y:S04]  /*1f9f0*/  STL [R1+0x14f0], R19 ;  /* 0x0014f01301007387 */ /* 0x000fe80000100800 */
[----:B--2---:R-:W-:Y:S04]  /*1fa00*/  STL [R1+0x14fc], R22 ;  /* 0x0014fc1601007387 */ /* 0x004fe80000100800 */
[----:B------:R-:W-:Y:S04]  /*1fa10*/  STL [R1+0x14f8], R23 ;  /* 0x0014f81701007387 */ /* 0x000fe80000100800 */
[----:B---3--:R-:W-:Y:S04]  /*1fa20*/  STL [R1+0x1500], R27 ;  /* 0x0015001b01007387 */ /* 0x008fe80000100800 */
[----:B------:R-:W2:Y:S04]  /*1fa30*/  LDL.LU R114, [R1+0x188] ;  /* 0x0001880001727983 */ /* 0x000ea80000300800 */
[----:B------:R-:W2:Y:S04]  /*1fa40*/  LDL.LU R115, [R1+0x18c] ;  /* 0x00018c0001737983 */ /* 0x000ea80000300800 */
[----:B------:R-:W3:Y:S04]  /*1fa50*/  LDL.LU R108, [R1+0x190] ;  /* 0x00019000016c7983 */ /* 0x000ee80000300800 */
[----:B------:R-:W3:Y:S04]  /*1fa60*/  LDL.LU R109, [R1+0x194] ;  /* 0x00019400016d7983 */ /* 0x000ee80000300800 */
[----:B------:R-:W3:Y:S04]  /*1fa70*/  LDL.LU R110, [R1+0x198] ;  /* 0x00019800016e7983 */ /* 0x000ee80000300800 */
[----:B------:R-:W3:Y:S04]  /*1fa80*/  LDL.LU R111, [R1+0x19c] ;  /* 0x00019c00016f7983 */ /* 0x000ee80000300800 */
        /* <DEDUP_REMOVED lines=19> */
[----:B------:R-:W-:-:S03]  /*1fbc0*/  IMAD.MOV.U32 R64, RZ, RZ, R242 ;  /* 0x000000ffff407224 */ /* 0x000fc600078e00f2 */
[----:B------:R-:W2:Y:S01]  /*1fbd0*/  LDL.LU R83, [R1+0x28c] ;  /* 0x00028c0001537983 */ /* 0x000ea20000300800 */
[----:B------:R-:W-:-:S03]  /*1fbe0*/  MOV R65, R241 ;  /* 0x000000f100417202 */ /* 0x000fc60000000f00 */
[----:B------:R-:W2:Y:S04]  /*1fbf0*/  LDL.LU R76, [R1+0x290] ;  /* 0x00029000014c7983 */ /* 0x000ea80000300800 */
[----:B------:R-:W2:Y:S04]  /*1fc00*/  LDL.LU R77, [R1+0x294] ;  /* 0x00029400014d7983 */ /* 0x000ea80000300800 */
[----:B------:R-:W2:Y:S04]  /*1fc10*/  LDL.LU R78, [R1+0x298] ;  /* 0x00029800014e7983 */ /* 0x000ea80000300800 */
[----:B------:R-:W2:Y:S01]  /*1fc20*/  LDL.LU R79, [R1+0x29c] ;  /* 0x00029c00014f7983 */ /* 0x000ea20000300800 */
[----:B------:R-:W-:-:S03]  /*1fc30*/  IMAD.MOV.U32 R130, RZ, RZ, R64 ;  /* 0x000000ffff827224 */ /* 0x000fc600078e0040 */
[----:B------:R-:W2:Y:S01]  /*1fc40*/  LDL.LU R72, [R1+0x2a0] ;  /* 0x0002a00001487983 */ /* 0x000ea20000300800 */
[----:B------:R-:W-:-:S03]  /*1fc50*/  MOV R131, R65 ;  /* 0x0000004100837202 */ /* 0x000fc60000000f00 */
[----:B------:R-:W2:Y:S01]  /*1fc60*/  LDL.LU R73, [R1+0x2a4] ;  /* 0x0002a40001497983 */ /* 0x000ea20000300800 */
[----:B------:R-:W-:-:S03]  /*1fc70*/  IMAD.MOV.U32 R124, RZ, RZ, R66 ;  /* 0x000000ffff7c7224 */ /* 0x000fc600078e0042 */
[----:B------:R-:W2:Y:S01]  /*1fc80*/  LDL.LU R74, [R1+0x2a8] ;  /* 0x0002a800014a7983 */ /* 0x000ea20000300800 */
[----:B------:R-:W-:-:S03]  /*1fc90*/  IMAD.MOV.U32 R125, RZ, RZ, R67 ;  /* 0x000000ffff7d7224 */ /* 0x000fc600078e0043 */
        /* <DEDUP_REMOVED lines=13> */
[----:B----4-:R-:W4:Y:S04]  /*1fd70*/  LDL.LU R48, [R1+0x370] ;  /* 0x0003700001307983 */ /* 0x010f280000300800 */
[----:B------:R-:W4:Y:S04]  /*1fd80*/  LDL.LU R49, [R1+0x374] ;  /* 0x0003740001317983 */ /* 0x000f280000300800 */
[----:B------:R-:W4:Y:S04]  /*1fd90*/  LDL.LU R50, [R1+0x378] ;  /* 0x0003780001327983 */ /* 0x000f280000300800 */
[----:B------:R-:W4:Y:S04]  /*1fda0*/  LDL.LU R51, [R1+0x37c] ;  /* 0x00037c0001337983 */ /* 0x000f280000300800 */
[----:B------:R-:W2:Y:S04]  /*1fdb0*/  LDL.LU R172, [R1+0x380] ;  /* 0x0003800001ac7983 */ /* 0x000ea80000300800 */
[----:B------:R-:W2:Y:S04]  /*1fdc0*/  LDL.LU R173, [R1+0x384] ;  /* 0x0003840001ad7983 */ /* 0x000ea80000300800 */
[----:B------:R-:W2:Y:S04]  /*1fdd0*/  LDL.LU R174, [R1+0x388] ;  /* 0x0003880001ae7983 */ /* 0x000ea80000300800 */
[----:B------:R-:W2:Y:S01]  /*1fde0*/  LDL.LU R175, [R1+0x38c] ;  /* 0x00038c0001af7983 */ /* 0x000ea20000300800 */
[----:B------:R-:W-:Y:S01]  /*1fdf0*/  MOV R242, R9 ;  /* 0x0000000900f27202 */ /* 0x000fe20000000f00 */
[----:B------:R-:W-:-:S02]  /*1fe00*/  IMAD.MOV.U32 R241, RZ, RZ, R12 ;  /* 0x000000fffff17224 */ /* 0x000fc400078e000c */
[----:B------:R-:W1:Y:S04]  /*1fe10*/  LDSM.16.M88.4 R8, [R6+0x10080] ;  /* 0x010080000608783b */ /* 0x000e680000000200 */
[----:B------:R-:W2:Y:S04]  /*1fe20*/  LDSM.16.M88.4 R12, [R6+0x10880] ;  /* 0x01088000060c783b */ /* 0x000ea80000000200 */
[----:B------:R-:W3:Y:S04]  /*1fe30*/  LDL.LU R52, [R1+0x360] ;  /* 0x0003600001347983 */ /* 0x000ee80000300800 */
[----:B------:R-:W3:Y:S04]  /*1fe40*/  LDL.LU R53, [R1+0x364] ;  /* 0x0003640001357983 */ /* 0x000ee80000300800 */
[----:B------:R-:W3:Y:S01]  /*1fe50*/  LDL.LU R54, [R1+0x368] ;  /* 0x0003680001367983 */ /* 0x000ee20000300800 */
[----:B------:R-:W-:-:S03]  /*1fe60*/  MOV R3, R45 ;  /* 0x0000002d00037202 */ /* 0x000fc60000000f00 */
[----:B------:R-:W3:Y:S01]  /*1fe70*/  LDL.LU R55, [R1+0x36c] ;  /* 0x00036c0001377983 */ /* 0x000ee20000300800 */
[----:B------:R-:W-:-:S03]  /*1fe80*/  IMAD.MOV.U32 R7, RZ, RZ, R46 ;  /* 0x000000ffff077224 */ /* 0x000fc600078e002e */
[----:B------:R-:W3:Y:S01]  /*1fe90*/  LDL.LU R168, [R1+0x2b0] ;  /* 0x0002b00001a87983 */ /* 0x000ee20000300800 */
[----:B------:R-:W-:-:S03]  /*1fea0*/  IMAD.MOV.U32 R252, RZ, RZ, R47 ;  /* 0x000000fffffc7224 */ /* 0x000fc600078e002f */
[----:B------:R-:W3:Y:S04]  /*1feb0*/  LDL.LU R169, [R1+0x2b4] ;  /* 0x0002b40001a97983 */ /* 0x000ee80000300800 */
[----:B------:R-:W3:Y:S04]  /*1fec0*/  LDL.LU R170, [R1+0x2b8] ;  /* 0x0002b80001aa7983 */ /* 0x000ee80000300800 */
[----:B------:R-:W3:Y:S01]  /*1fed0*/  LDL.LU R171, [R1+0x2bc] ;  /* 0x0002bc0001ab7983 */ /* 0x000ee20000300800 */
[----:B-1----:R-:W-:Y:S03]  /*1fee0*/  HMMA.1688.F32.TF32 R240, R68, R8, R240 ;  /* 0x0000000844f0723c */ /* 0x002fe600000810f0 */
        /* <DEDUP_REMOVED lines=20> */
[----:B------:R-:W-:-:S03]  /*20030*/  IMAD.MOV.U32 R216, RZ, RZ, R225 ;  /* 0x000000ffffd87224 */ /* 0x000fc600078e00e1 */
[----:B------:R-:W-:Y:S01]  /*20040*/  STL.64 [R1+0x1540], R242 ;  /* 0x001540f201007387 */ /* 0x000fe20000100a00 */
[----:B------:R-:W-:-:S03]  /*20050*/  MOV R217, R224 ;  /* 0x000000e000d97202 */ /* 0x000fc60000000f00 */
[----:B------:R1:W-:Y:S01]  /*20060*/  STL.64 [R1+0x1538], R240 ;  /* 0x001538f001007387 */ /* 0x0003e20000100a00 */
[----:B------:R-:W-:Y:S02]  /*20070*/  IMAD.MOV.U32 R218, RZ, RZ, R226 ;  /* 0x000000ffffda7224 */ /* 0x000fe400078e00e2 */
[----:B------:R-:W-:Y:S01]  /*20080*/  IMAD.MOV.U32 R219, RZ, RZ, R228 ;  /* 0x000000ffffdb7224 */ /* 0x000fe200078e00e4 */
[----:B------:R-:W-:Y:S01]  /*20090*/  MOV R212, R227 ;  /* 0x000000e300d47202 */ /* 0x000fe20000000f00 */
[----:B------:R-:W-:Y:S01]  /*200a0*/  IMAD.MOV.U32 R213, RZ, RZ, R235 ;  /* 0x000000ffffd57224 */ /* 0x000fe200078e00eb */
[----:B------:R-:W-:Y:S01]  /*200b0*/  MOV R215, R233 ;  /* 0x000000e900d77202 */ /* 0x000fe20000000f00 */
[----:B------:R-:W-:Y:S01]  /*200c0*/  IMAD.MOV.U32 R214, RZ, RZ, R234 ;  /* 0x000000ffffd67224 */ /* 0x000fe200078e00ea */
[----:B------:R-:W-:Y:S04]  /*200d0*/  LDSM.16.M88.4 R28, [R6+0x12880] ;  /* 0x01288000061c783b */ /* 0x000fe80000000200 */
[----:B------:R-:W-:Y:S04]  /*200e0*/  LDS R208, [R2+0x4100] ;  /* 0x0041000002d07984 */ /* 0x000fe80000000800 */
[----:B------:R-:W-:Y:S04]  /*200f0*/  LDS R210, [R2+0x4900] ;  /* 0x0049000002d27984 */ /* 0x000fe80000000800 */
[----:B------:R-:W-:Y:S04]  /*20100*/  LDS R209, [R0+0x4100] ;  /* 0x0041000000d17984 */ /* 0x000fe80000000800 */
[----:B------:R-:W1:Y:S04]  /*20110*/  LDS R211, [R0+0x4900] ;  /* 0x0049000000d37984 */ /* 0x000e680000000800 */
[----:B------:R-:W1:Y:S04]  /*20120*/  LDSM.16.M88.4 R40, [R6+0x13880] ;  /* 0x013880000628783b */ /* 0x000e680000000200 */
[----:B------:R-:W-:Y:S04]  /*20130*/  LDS R178, [R4+0x4980] ;  /* 0x0049800004b27984 */ /* 0x000fe80000000800 */
[----:B------:R-:W-:Y:S04]  /*20140*/  LDS R177, [R5+0x4180] ;  /* 0x0041800005b17984 */ /* 0x000fe80000000800 */
[----:B------:R-:W-:Y:S01]  /*20150*/  LDS R179, [R5+0x4980] ;  /* 0x0049800005b37984 */ /* 0x000fe20000000800 */
[----:B--2---:R-:W-:Y:S01]  /*20160*/  HMMA.1688.F32.TF32 R44, R68, R12, R172 ;  /* 0x0000000c442c723c */ /* 0x004fe200000810ac */
[----:B------:R-:W-:Y:S01]  /*20170*/  IMAD.MOV.U32 R248, RZ, RZ, R232 ;  /* 0x000000fffff87224 */ /* 0x000fe200078e00e8 */
[----:B------:R-:W-:Y:S01]  /*20180*/  MOV R250, R230 ;  /* 0x000000e600fa7202 */ /* 0x000fe20000000f00 */
[----:B------:R-:W-:Y:S01]  /*20190*/  IMAD.MOV.U32 R249, RZ, RZ, R231 ;  /* 0x000000fffff97224 */ /* 0x000fe200078e00e7 */
[----:B------:R-:W-:Y:S01]  /*201a0*/  LDS R172, [R2+0x4180] ;  /* 0x0041800002ac7984 */ /* 0x000fe20000000800 */
[----:B------:R-:W-:-:S03]  /*201b0*/  IMAD.MOV.U32 R251, RZ, RZ, R229 ;  /* 0x000000fffffb7224 */ /* 0x000fc600078e00e5 */
[C---:B----4-:R-:W-:Y:S01]  /*201c0*/  HMMA.1688.F32.TF32 R48, R68.reuse, R16, R48 ;  /* 0x000000104430723c */ /* 0x050fe20000081030 */
[----:B------:R-:W-:Y:S04]  /*201d0*/  LDS R174, [R2+0x4980] ;  /* 0x0049800002ae7984 */ /* 0x000fe80000000800 */
[----:B------:R-:W-:Y:S03]  /*201e0*/  LDS R173, [R0+0x4180] ;  /* 0x0041800000ad7984 */ /* 0x000fe60000000800 */
[----:B------:R-:W-:Y:S01]  /*201f0*/  HMMA.1688.F32.TF32 R56, R68, R24, R56 ;  /* 0x000000184438723c */ /* 0x000fe20000081038 */
[----:B------:R-:W-:Y:S06]  /*20200*/  LDS R175, [R0+0x4980] ;  /* 0x0049800000af7984 */ /* 0x000fec0000000800 */
[----:B------:R-:W-:Y:S04]  /*20210*/  STL.64 [R1+0x1550], R46 ;  /* 0x0015502e01007387 */ /* 0x000fe80000100a00 */
[----:B------:R-:W-:Y:S04]  /*20220*/  STL.64 [R1+0x1548], R44 ;  /* 0x0015482c01007387 */ /* 0x000fe80000100a00 */
[----:B------:R-:W2:Y:S04]  /*20230*/  LDL.LU R225, [R1+0x15d0] ;  /* 0x0015d00001e17983 */ /* 0x000ea80000300800 */
[----:B------:R-:W4:Y:S04]  /*20240*/  LDL.LU R224, [R1+0x15cc] ;  /* 0x0015cc0001e07983 */ /* 0x000f280000300800 */
        /* <DEDUP_REMOVED lines=10> */
[----:B--2---:R-:W-:-:S02]  /*202f0*/  IMAD.MOV.U32 R207, RZ, RZ, R225 ;  /* 0x000000ffffcf7224 */ /* 0x004fc400078e00e1 */
[----:B----4-:R-:W-:Y:S01]  /*20300*/  IMAD.MOV.U32 R206, RZ, RZ, R224 ;  /* 0x000000ffffce7224 */ /* 0x010fe200078e00e0 */
[----:B---3--:R-:W-:Y:S01]  /*20310*/  MOV R205, R226 ;  /* 0x000000e200cd7202 */ /* 0x008fe20000000f00 */
[----:B------:R-:W-:Y:S02]  /*20320*/  IMAD.MOV.U32 R204, RZ, RZ, R228 ;  /* 0x000000ffffcc7224 */ /* 0x000fe400078e00e4 */
[----:B------:R-:W2:Y:S04]  /*20330*/  LDL.LU R228, [R1+0x15a0] ;  /* 0x0015a00001e47983 */ /* 0x000ea80000300800 */
[----:B------:R-:W3:Y:S04]  /*20340*/  LDL.LU R226, [R1+0x159c] ;  /* 0x00159c0001e27983 */ /* 0x000ee80000300800 */
[----:B------:R-:W4:Y:S04]  /*20350*/  LDL.LU R224, [R1+0x1598] ;  /* 0x0015980001e07983 */ /* 0x000f280000300800 */
[----:B------:R-:W4:Y:S04]  /*20360*/  LDL.LU R225, [R1+0x1594] ;  /* 0x0015940001e17983 */ /* 0x000f280000300800 */
[----:B------:R-:W4:Y:S04]  /*20370*/  LDL.LU R188, [R1+0x300] ;  /* 0x0003000001bc7983 */ /* 0x000f280000300800 */
[----:B------:R-:W4:Y:S04]  /*20380*/  LDL.LU R189, [R1+0x304] ;  /* 0x0003040001bd7983 */ /* 0x000f280000300800 */
[----:B------:R-:W4:Y:S04]  /*20390*/  LDL.LU R190, [R1+0x308] ;  /* 0x0003080001be7983 */ /* 0x000f280000300800 */
[----:B------:R-:W4:Y:S01]  /*203a0*/  LDL.LU R191, [R1+0x30c] ;  /* 0x00030c0001bf7983 */ /* 0x000f220000300800 */
[----:B------:R-:W-:-:S02]  /*203b0*/  IMAD.MOV.U32 R193, RZ, RZ, R230 ;  /* 0x000000ffffc17224 */ /* 0x000fc400078e00e6 */
[----:B------:R-:W-:Y:S01]  /*203c0*/  IMAD.MOV.U32 R192, RZ, RZ, R229 ;  /* 0x000000ffffc07224 */ /* 0x000fe200078e00e5 */
[----:B------:R-:W-:Y:S01]  /*203d0*/  MOV R194, R231 ;  /* 0x000000e700c27202 */ /* 0x000fe20000000f00 */
[----:B------:R-:W-:Y:S01]  /*203e0*/  IMAD.MOV.U32 R195, RZ, RZ, R232 ;  /* 0x000000ffffc37224 */ /* 0x000fe200078e00e8 */
[----:B------:R-:W-:Y:S01]  /*203f0*/  MOV R197, R234 ;  /* 0x000000ea00c57202 */ /* 0x000fe20000000f00 */
[----:B------:R-:W-:Y:S02]  /*20400*/  IMAD.MOV.U32 R196, RZ, RZ, R233 ;  /* 0x000000ffffc47224 */ /* 0x000fe400078e00e9 */
[----:B------:R-:W-:Y:S02]  /*20410*/  IMAD.MOV.U32 R198, RZ, RZ, R235 ;  /* 0x000000ffffc67224 */ /* 0x000fe400078e00eb */
[----:B------:R-:W-:Y:S01]  /*20420*/  IMAD.MOV.U32 R199, RZ, RZ, R227 ;  /* 0x000000ffffc77224 */ /* 0x000fe200078e00e3 */
[----:B--2---:R-:W-:Y:S01]  /*20430*/  MOV R187, R228 ;  /* 0x000000e400bb7202 */ /* 0x004fe20000000f00 */
[----:B---3--:R-:W-:Y:S01]  /*20440*/  IMAD.MOV.U32 R186, RZ, RZ, R226 ;  /* 0x000000ffffba7224 */ /* 0x008fe200078e00e2 */
[----:B----4-:R-:W-:-:S02]  /*20450*/  MOV R184, R224 ;  /* 0x000000e000b87202 */ /* 0x010fc40000000f00 */
[----:B------:R-:W2:Y:S01]  /*20460*/  LDL.LU R224, [R1+0x1590] ;  /* 0x0015900001e07983 */ /* 0x000ea20000300800 */
[----:B------:R-:W-:-:S03]  /*20470*/  IMAD.MOV.U32 R185, RZ, RZ, R225 ;  /* 0x000000ffffb97224 */ /* 0x000fc600078e00e1 */
[----:B------:R-:W2:Y:S04]  /*20480*/  LDL.LU R225, [R1+0x158c] ;  /* 0x00158c0001e17983 */ /* 0x000ea80000300800 */
[----:B------:R-:W2:Y:S04]  /*20490*/  LDL.LU R226, [R1+0x1588] ;  /* 0x0015880001e27983 */ /* 0x000ea80000300800 */
[----:B------:R-:W3:Y:S04]  /*204a0*/  LDL.LU R228, [R1+0x1584] ;  /* 0x0015840001e47983 */ /* 0x000ee80000300800 */
[----:B------:R-:W4:Y:S04]  /*204b0*/  LDL.LU R180, [R1+0x320] ;  /* 0x0003200001b47983 */ /* 0x000f280000300800 */
[----:B------:R-:W4:Y:S04]  /*204c0*/  LDL.LU R181, [R1+0x324] ;  /* 0x0003240001b57983 */ /* 0x000f280000300800 */
[----:B------:R-:W4:Y:S04]  /*204d0*/  LDL.LU R182, [R1+0x328] ;  /* 0x0003280001b67983 */ /* 0x000f280000300800 */
[----:B------:R-:W4:Y:S04]  /*204e0*/  LDL.LU R183, [R1+0x32c] ;  /* 0x00032c0001b77983 */ /* 0x000f280000300800 */
        /* <DEDUP_REMOVED lines=20> */
[----:B-1----:R-:W3:Y:S04]  /*20630*/  LDL.LU R240, [R1+0x1e0] ;  /* 0x0001e00001f07983 */ /* 0x002ee80000300800 */
[----:B------:R-:W3:Y:S04]  /*20640*/  LDL.LU R241, [R1+0x1e4] ;  /* 0x0001e40001f17983 */ /* 0x000ee80000300800 */
[----:B------:R-:W3:Y:S04]  /*20650*/  LDL.LU R242, [R1+0x1e8] ;  /* 0x0001e80001f27983 */ /* 0x000ee80000300800 */
[----:B------:R-:W3:Y:S01]  /*20660*/  LDL.LU R243, [R1+0x1ec] ;  /* 0x0001ec0001f37983 */ /* 0x000ee20000300800 */
[C---:B------:R-:W-:Y:S03]  /*20670*/  HMMA.1688.F32.TF32 R184, R208.reuse, R12, R184 ;  /* 0x0000000cd0b8723c */ /* 0x040fe600000810b8 */
[----:B------:R-:W3:Y:S04]  /*20680*/  LDL.LU R36, [R1+0x1d0] ;  /* 0x0001d00001247983 */ /* 0x000ee80000300800 */
[----:B------:R-:W3:Y:S01]  /*20690*/  LDL.LU R37, [R1+0x1d4] ;  /* 0x0001d40001257983 */ /* 0x000ee20000300800 */
[C---:B------:R-:W-:Y:S03]  /*206a0*/  HMMA.1688.F32.TF32 R188, R208.reuse, R16, R188 ;  /* 0x00000010d0bc723c */ /* 0x040fe600000810bc */
[----:B------:R-:W3:Y:S04]  /*206b0*/  LDL.LU R38, [R1+0x1d8] ;  /* 0x0001d80001267983 */ /* 0x000ee80000300800 */
[----:B------:R-:W3:Y:S01]  /*206c0*/  LDL.LU R39, [R1+0x1dc] ;  /* 0x0001dc0001277983 */ /* 0x000ee20000300800 */
[C---:B------:R-:W-:Y:S08]  /*206d0*/  HMMA.1688.F32.TF32 R192, R208.reuse, R20, R192 ;  /* 0x00000014d0c0723c */ /* 0x040ff000000810c0 */
[C---:B------:R-:W-:Y:S08]  /*206e0*/  HMMA.1688.F32.TF32 R196, R208.reuse, R24, R196 ;  /* 0x00000018d0c4723c */ /* 0x040ff000000810c4 */
[C---:B------:R-:W-:Y:S08]  /*206f0*/  HMMA.1688.F32.TF32 R204, R208.reuse, R32, R204 ;  /* 0x00000020d0cc723c */ /* 0x040ff000000810cc */
[C---:B----4-:R-:W-:Y:S08]  /*20700*/  HMMA.1688.F32.TF32 R180, R208.reuse, R8, R180 ;  /* 0x00000008d0b4723c */ /* 0x050ff000000810b4 */
[C---:B--2---:R-:W-:Y:S08]  /*20710*/  HMMA.1688.F32.TF32 R200, R208.reuse, R28, R200 ;  /* 0x0000001cd0c8723c */ /* 0x044ff000000810c8 */
[----:B------:R-:W-:Y:S01]  /*20720*/  HMMA.1688.F32.TF32 R208, R208, R40, R248 ;  /* 0x00000028d0d0723c */ /* 0x000fe200000810f8 */
[----:B------:R-:W2:Y:S04]  /*20730*/  LDL.LU R248, [R1+0x170] ;  /* 0x0001700001f87983 */ /* 0x000ea80000300800 */
[----:B------:R-:W2:Y:S04]  /*20740*/  LDL.LU R249, [R1+0x174] ;  /* 0x0001740001f97983 */ /* 0x000ea80000300800 */
[----:B------:R-:W2:Y:S04]  /*20750*/  LDL.LU R250, [R1+0x178] ;  /* 0x0001780001fa7983 */ /* 0x000ea80000300800 */
[----:B------:R-:W2:Y:S04]  /*20760*/  LDL.LU R251, [R1+0x17c] ;  /* 0x00017c0001fb7983 */ /* 0x000ea80000300800 */
[----:B------:R-:W4:Y:S04]  /*20770*/  LDL.LU R244, [R1+0x1c0] ;  /* 0x0001c00001f47983 */ /* 0x000f280000300800 */
[----:B------:R-:W4:Y:S04]  /*20780*/  LDL.LU R245, [R1+0x1c4] ;  /* 0x0001c40001f57983 */ /* 0x000f280000300800 */
[----:B------:R-:W4:Y:S04]  /*20790*/  LDL.LU R246, [R1+0x1c8] ;  /* 0x0001c80001f67983 */ /* 0x000f280000300800 */
[----:B------:R-:W4:Y:S01]  /*207a0*/  LDL.LU R247, [R1+0x1cc] ;  /* 0x0001cc0001f77983 */ /* 0x000f220000300800 */
        /* <DEDUP_REMOVED lines=8> */
[C---:B------:R-:W-:Y:S08]  /*20830*/  HMMA.1688.F32.TF32 R72, R100.reuse, R8, R72 ;  /* 0x000000086448723c */ /* 0x040ff00000081048 */
[C---:B------:R-:W-:Y:S08]  /*20840*/  HMMA.1688.F32.TF32 R76, R100.reuse, R12, R76 ;  /* 0x0000000c644c723c */ /* 0x040ff0000008104c */
[----:B------:R-:W-:Y:S08]  /*20850*/  HMMA.1688.F32.TF32 R80, R100, R16, R80 ;  /* 0x000000106450723c */ /* 0x000ff00000081050 */
[C---:B-1----:R-:W-:Y:S08]  /*20860*/  HMMA.1688.F32.TF32 R216, R168.reuse, R12, R216 ;  /* 0x0000000ca8d8723c */ /* 0x042ff000000810d8 */
[----:B---3--:R-:W-:Y:S08]  /*20870*/  HMMA.1688.F32.TF32 R220, R168, R16, R220 ;  /* 0x00000010a8dc723c */ /* 0x008ff000000810dc */
[C---:B------:R-:W-:Y:S08]  /*20880*/  HMMA.1688.F32.TF32 R84, R100.reuse, R20, R84 ;  /* 0x000000146454723c */ /* 0x040ff00000081054 */
[C---:B------:R-:W-:Y:S01]  /*20890*/  HMMA.1688.F32.TF32 R88, R100.reuse, R24, R88 ;  /* 0x000000186458723c */ /* 0x040fe20000081058 */
[----:B------:R-:W-:Y:S04]  /*208a0*/  STL [R1+0x1490], R216 ;  /* 0x001490d801007387 */ /* 0x000fe80000100800 */
[----:B------:R-:W-:Y:S03]  /*208b0*/  STL [R1+0x148c], R217 ;  /* 0x00148cd901007387 */ /* 0x000fe60000100800 */
[C---:B------:R-:W-:Y:S01]  /*208c0*/  HMMA.1688.F32.TF32 R92, R100.reuse, R28, R92 ;  /* 0x0000001c645c723c */ /* 0x040fe2000008105c */
[----:B------:R-:W-:Y:S07]  /*208d0*/  STL [R1+0x1488], R218 ;  /* 0x001488da01007387 */ /* 0x000fee0000100800 */
[----:B------:R-:W-:Y:S01]  /*208e0*/  HMMA.1688.F32.TF32 R96, R100, R32, R96 ;  /* 0x000000206460723c */ /* 0x000fe20000081060 */
[----:B------:R-:W-:Y:S07]  /*208f0*/  STL [R1+0x1484], R219 ;  /* 0x001484db01007387 */ /* 0x000fee0000100800 */
[C---:B------:R-:W-:Y:S01]  /*20900*/  HMMA.1688.F32.TF32 R104, R132.reuse, R8, R104 ;  /* 0x000000088468723c */ /* 0x040fe20000081068 */
[----:B------:R-:W-:Y:S07]  /*20910*/  STL [R1+0x149c], R220 ;  /* 0x00149cdc01007387 */ /* 0x000fee0000100800 */
[C---:B------:R-:W-:Y:S01]  /*20920*/  HMMA.1688.F32.TF32 R108, R132.reuse, R12, R108 ;  /* 0x0000000c846c723c */ /* 0x040fe2000008106c */
[----:B------:R-:W-:Y:S07]  /*20930*/  STL [R1+0x1498], R221 ;  /* 0x001498dd01007387 */ /* 0x000fee0000100800 */
[C---:B------:R-:W-:Y:S08]  /*20940*/  HMMA.1688.F32.TF32 R112, R132.reuse, R16, R112 ;  /* 0x000000108470723c */ /* 0x040ff00000081070 */
[C---:B------:R-:W-:Y:S08]  /*20950*/  HMMA.1688.F32.TF32 R116, R132.reuse, R20, R116 ;  /* 0x000000148474723c */ /* 0x040ff00000081074 */
[C---:B------:R-:W-:Y:S08]  /*20960*/  HMMA.1688.F32.TF32 R120, R132.reuse, R24, R120 ;  /* 0x000000188478723c */ /* 0x040ff00000081078 */
[C---:B------:R-:W-:Y:S08]  /*20970*/  HMMA.1688.F32.TF32 R124, R132.reuse, R28, R124 ;  /* 0x0000001c847c723c */ /* 0x040ff0000008107c */
[----:B------:R-:W-:Y:S01]  /*20980*/  HMMA.1688.F32.TF32 R128, R132, R32, R128 ;  /* 0x000000208480723c */ /* 0x000fe20000081080 */
[----:B------:R-:W-:Y:S07]  /*20990*/  STL [R1+0x1494], R222 ;  /* 0x001494de01007387 */ /* 0x000fee0000100800 */
[-C--:B------:R-:W-:Y:S08]  /*209a0*/  HMMA.1688.F32.TF32 R100, R100, R40.reuse, R160 ;  /* 0x000000286464723c */ /* 0x080ff000000810a0 */
[----:B------:R-:W-:Y:S01]  /*209b0*/  HMMA.1688.F32.TF32 R132, R132, R40, R156 ;  /* 0x000000288484723c */ /* 0x000fe2000008109c */
[----:B------:R-:W-:Y:S07]  /*209c0*/  STL [R1+0x1480], R223 ;  /* 0x001480df01007387 */ /* 0x000fee0000100800 */
[C---:B------:R-:W-:Y:S08]  /*209d0*/  HMMA.1688.F32.TF32 R136, R164.reuse, R8, R136 ;  /* 0x00000008a488723c */ /* 0x040ff00000081088 */
[C---:B------:R-:W-:Y:S08]  /*209e0*/  HMMA.1688.F32.TF32 R140, R164.reuse, R12, R140 ;  /* 0x0000000ca48c723c */ /* 0x040ff0000008108c */
[C---:B------:R-:W-:Y:S08]  /*209f0*/  HMMA.1688.F32.TF32 R144, R164.reuse, R16, R144 ;  /* 0x00000010a490723c */ /* 0x040ff00000081090 */
[C---:B------:R-:W-:Y:S08]  /*20a00*/  HMMA.1688.F32.TF32 R148, R164.reuse, R20, R148 ;  /* 0x00000014a494723c */ /* 0x040ff00000081094 */
[C---:B------:R-:W-:Y:S08]  /*20a10*/  HMMA.1688.F32.TF32 R152, R164.reuse, R24, R152 ;  /* 0x00000018a498723c */ /* 0x040ff00000081098 */
[C---:B------:R-:W-:Y:S08]  /*20a20*/  HMMA.1688.F32.TF32 R156, R164.reuse, R28, R232 ;  /* 0x0000001ca49c723c */ /* 0x040ff000000810e8 */
[C---:B------:R-:W-:Y:S08]  /*20a30*/  HMMA.1688.F32.TF32 R160, R164.reuse, R32, R228 ;  /* 0x00000020a4a0723c */ /* 0x040ff000000810e4 */
[----:B------:R-:W-:Y:S08]  /*20a40*/  HMMA.1688.F32.TF32 R164, R164, R40, R224 ;  /* 0x00000028a4a4723c */ /* 0x000ff000000810e0 */
[C---:B------:R-:W-:Y:S01]  /*20a50*/  HMMA.1688.F32.TF32 R224, R168.reuse, R20, R236 ;  /* 0x00000014a8e0723c */ /* 0x040fe200000810ec */
[----:B------:R-:W3:Y:S04]  /*20a60*/  LDL.LU R236, [R1+0x160] ;  /* 0x0001600001ec7983 */ /* 0x000ee80000300800 */
[----:B------:R-:W3:Y:S03]  /*20a70*/  LDL.LU R237, [R1+0x164] ;  /* 0x0001640001ed7983 */ /* 0x000ee60000300800 */
[C---:B------:R-:W-:Y:S01]  /*20a80*/  HMMA.1688.F32.TF32 R228, R168.reuse, R24, R240 ;  /* 0x00000018a8e4723c */ /* 0x040fe200000810f0 */
[----:B------:R-:W3:Y:S04]  /*20a90*/  LDL.LU R238, [R1+0x168] ;  /* 0x0001680001ee7983 */ /* 0x000ee80000300800 */
[----:B------:R-:W3:Y:S03]  /*20aa0*/  LDL.LU R239, [R1+0x16c] ;  /* 0x00016c0001ef7983 */ /* 0x000ee60000300800 */
[C---:B------:R-:W-:Y:S07]  /*20ab0*/  HMMA.1688.F32.TF32 R232, R168.reuse, R28, R36 ;  /* 0x0000001ca8e8723c */ /* 0x040fee0000081024 */
[----:B------:R-:W-:Y:S04]  /*20ac0*/  STL [R1+0x14a4], R224 ;  /* 0x0014a4e001007387 */ /* 0x000fe80000100800 */
[----:B------:R-:W-:Y:S04]  /*20ad0*/  STL [R1+0x14a0], R225 ;  /* 0x0014a0e101007387 */ /* 0x000fe80000100800 */
[----:B------:R-:W-:Y:S04]  /*20ae0*/  STL [R1+0x147c], R226 ;  /* 0x00147ce201007387 */ /* 0x000fe80000100800 */
[----:B------:R-:W-:Y:S04]  /*20af0*/  STL [R1+0x1478], R227 ;  /* 0x001478e301007387 */ /* 0x000fe80000100800 */
[----:B------:R-:W-:Y:S04]  /*20b00*/  STL [R1+0x14b0], R228 ;  /* 0x0014b0e401007387 */ /* 0x000fe80000100800 */
[----:B------:R-:W-:Y:S01]  /*20b10*/  STL [R1+0x14ac], R229 ;  /* 0x0014ace501007387 */ /* 0x000fe20000100800 */
[C---:B----4-:R-:W-:Y:S03]  /*20b20*/  HMMA.1688.F32.TF32 R36, R168.reuse, R32, R244 ;  /* 0x00000020a824723c */ /* 0x050fe600000810f4 */
[----:B------:R-:W-:Y:S04]  /*20b30*/  STL [R1+0x14a8], R230 ;  /* 0x0014a8e601007387 */ /* 0x000fe80000100800 */
[----:B------:R-:W-:Y:S04]  /*20b40*/  STL [R1+0x1474], R231 ;  /* 0x001474e701007387 */ /* 0x000fe80000100800 */
[----:B------:R-:W4:Y:S04]  /*20b50*/  LDL.LU R240, [R1+0x150] ;  /* 0x0001500001f07983 */ /* 0x000f280000300800 */
[----:B------:R-:W4:Y:S04]  /*20b60*/  LDL.LU R241, [R1+0x154] ;  /* 0x0001540001f17983 */ /* 0x000f280000300800 */
[----:B------:R-:W4:Y:S04]  /*20b70*/  LDL.LU R242, [R1+0x158] ;  /* 0x0001580001f27983 */ /* 0x000f280000300800 */
[----:B------:R-:W4:Y:S01]  /*20b80*/  LDL.LU R243, [R1+0x15c] ;  /* 0x00015c0001f37983 */ /* 0x000f220000300800 */
[C---:B--2---:R-:W-:Y:S03]  /*20b90*/  HMMA.1688.F32.TF32 R244, R168.reuse, R40, R248 ;  /* 0x00000028a8f4723c */ /* 0x044fe600000810f8 */
[----:B------:R-:W-:Y:S04]  /*20ba0*/  STL [R1+0x14bc], R232 ;  /* 0x0014bce801007387 */ /* 0x000fe80000100800 */
[----:B------:R-:W-:Y:S04]  /*20bb0*/  STL [R1+0x14b8], R233 ;  /* 0x0014b8e901007387 */ /* 0x000fe80000100800 */
[----:B------:R-:W-:Y:S04]  /*20bc0*/  STL [R1+0x14b4], R234 ;  /* 0x0014b4ea01007387 */ /* 0x000fe80000100800 */
[----:B------:R-:W-:Y:S04]  /*20bd0*/  STL [R1+0x1470], R235 ;  /* 0x001470eb01007387 */ /* 0x000fe80000100800 */
[----:B------:R-:W2:Y:S04]  /*20be0*/  LDL.LU R248, [R1+0x140] ;  /* 0x0001400001f87983 */ /* 0x000ea80000300800 */
[----:B------:R1:W-:Y:S04]  /*20bf0*/  STL.64 [R1+0x10], R36 ;  /* 0x0000102401007387 */ /* 0x0003e80000100a00 */
[----:B------:R1:W-:Y:S04]  /*20c00*/  STL.64 [R1+0x18], R38 ;  /* 0x0000182601007387 */ /* 0x0003e80000100a00 */
[----:B------:R-:W2:Y:S04]  /*20c10*/  LDL.LU R249, [R1+0x144] ;  /* 0x0001440001f97983 */ /* 0x000ea80000300800 */
[----:B------:R-:W2:Y:S04]  /*20c20*/  LDL.LU R250, [R1+0x148] ;  /* 0x0001480001fa7983 */ /* 0x000ea80000300800 */
[----:B------:R-:W2:Y:S04]  /*20c30*/  LDL.LU R251, [R1+0x14c] ;  /* 0x00014c0001fb7983 */ /* 0x000ea80000300800 */
[----:B-1----:R-:W2:Y:S04]  /*20c40*/  LDL.LU R36, [R1+0x130] ;  /* 0x0001300001247983 */ /* 0x002ea80000300800 */
[----:B------:R-:W2:Y:S04]  /*20c50*/  LDL.LU R37, [R1+0x134] ;  /* 0x0001340001257983 */ /* 0x000ea80000300800 */
[----:B------:R-:W2:Y:S04]  /*20c60*/  LDL.LU R38, [R1+0x138] ;  /* 0x0001380001267983 */ /* 0x000ea80000300800 */
[----:B------:R-:W2:Y:S04]  /*20c70*/  LDL.LU R39, [R1+0x13c] ;  /* 0x00013c0001277983 */ /* 0x000ea80000300800 */
[----:B------:R1:W-:Y:S04]  /*20c80*/  STL [R1+0x14cc], R244 ;  /* 0x0014ccf401007387 */ /* 0x0003e80000100800 */
[----:B------:R-:W-:Y:S04]  /*20c90*/  STL [R1+0x14c8], R245 ;  /* 0x0014c8f501007387 */ /* 0x000fe80000100800 */
[----:B------:R1:W-:Y:S04]  /*20ca0*/  STL [R1+0x14c4], R246 ;  /* 0x0014c4f601007387 */ /* 0x0003e80000100800 */
[----:B------:R1:W-:Y:S01]  /*20cb0*/  STL [R1+0x14c0], R247 ;  /* 0x0014c0f701007387 */ /* 0x0003e20000100800 */
[-C--:B------:R-:W-:Y:S08]  /*20cc0*/  HMMA.1688.F32.TF32 R212, R168, R8.reuse, R212 ;  /* 0x00000008a8d4723c */ /* 0x080ff000000810d4 */
[----:B---3--:R-:W-:Y:S01]  /*20cd0*/  HMMA.1688.F32.TF32 R44, R172, R8, R236 ;  /* 0x00000008ac2c723c */ /* 0x008fe200000810ec */
[----:B------:R-:W3:Y:S04]  /*20ce0*/  LDL.LU R236, [R1+0x120] ;  /* 0x0001200001ec7983 */ /* 0x000ee80000300800 */
[----:B------:R-:W3:Y:S04]  /*20cf0*/  LDL.LU R237, [R1+0x124] ;  /* 0x0001240001ed7983 */ /* 0x000ee80000300800 */
[----:B------:R-:W3:Y:S04]  /*20d00*/  LDL.LU R238, [R1+0x128] ;  /* 0x0001280001ee7983 */ /* 0x000ee80000300800 */
[----:B------:R-:W3:Y:S11]  /*20d10*/  LDL.LU R239, [R1+0x12c] ;  /* 0x00012c0001ef7983 */ /* 0x000ef60000300800 */
[----:B------:R-:W-:Y:S01]  /*20d20*/  MOV R229, R44 ;  /* 0x0000002c00e57202 */ /* 0x000fe20000000f00 */
[----:B------:R-:W-:Y:S01]  /*20d30*/  IMAD.MOV.U32 R230, RZ, RZ, R45 ;  /* 0x000000ffffe67224 */ /* 0x000fe200078e002d */
[----:B------:R-:W-:Y:S01]  /*20d40*/  MOV R225, R47 ;  /* 0x0000002f00e17202 */ /* 0x000fe20000000f00 */
[----:B------:R-:W-:-:S02]  /*20d50*/  IMAD.MOV.U32 R224, RZ, RZ, R46 ;  /* 0x000000ffffe07224 */ /* 0x000fc400078e002e */
[C---:B----4-:R-:W-:Y:S02]  /*20d60*/  HMMA.1688.F32.TF32 R44, R172.reuse, R12, R240 ;  /* 0x0000000cac2c723c */ /* 0x050fe400000810f0 */
[----:B------:R4:W-:Y:S04]  /*20d70*/  STL [R1+0x14dc], R225 ;  /* 0x0014dce101007387 */ /* 0x0009e80000100800 */
[----:B------:R1:W-:Y:S04]  /*20d80*/  STL [R1+0x14d8], R224 ;  /* 0x0014d8e001007387 */ /* 0x0003e80000100800 */
[----:B------:R1:W-:Y:S11]  /*20d90*/  STL [R1+0x14d4], R230 ;  /* 0x0014d4e601007387 */ /* 0x0003f60000100800 */
[----:B------:R-:W-:Y:S03]  /*20da0*/  @!UPT UIADD3 URZ, URZ, URZ, URZ ;  /* 0x0000003f3f3ff290 */ /* 0x000fe6000fffe03f */
[----:B------:R-:W-:Y:S01]  /*20db0*/  IMAD.MOV.U32 R220, RZ, RZ, R44 ;  /* 0x000000ffffdc7224 */ /* 0x000fe200078e002c */
[----:B------:R-:W-:Y:S01]  /*20dc0*/  MOV R222, R46 ;  /* 0x0000002e00de7202 */ /* 0x000fe20000000f00 */
[----:B------:R-:W-:Y:S02]  /*20dd0*/  IMAD.MOV.U32 R221, RZ, RZ, R45 ;  /* 0x000000ffffdd7224 */ /* 0x000fe400078e002d */
[----:B------:R-:W-:Y:S02]  /*20de0*/  IMAD.MOV.U32 R216, RZ, RZ, R47 ;  /* 0x000000ffffd87224 */ /* 0x000fe400078e002f */
[----:B--2---:R-:W-:Y:S01]  /*20df0*/  HMMA.1688.F32.TF32 R44, R172, R16, R248 ;  /* 0x00000010ac2c723c */ /* 0x004fe200000810f8 */
[----:B------:R2:W-:Y:S04]  /*20e00*/  STL [R1+0x14d0], R229 ;  /* 0x0014d0e501007387 */ /* 0x0005e80000100800 */
[----:B------:R-:W-:Y:S04]  /*20e10*/  STL [R1+0x14ec], R216 ;  /* 0x0014ecd801007387 */ /* 0x000fe80000100800 */
[----:B------:R-:W-:Y:S04]  /*20e20*/  STL [R1+0x14e8], R222 ;  /* 0x0014e8de01007387 */ /* 0x000fe80000100800 */
[----:B------:R1:W-:Y:S04]  /*20e30*/  STL [R1+0x14e4], R221 ;  /* 0x0014e4dd01007387 */ /* 0x0003e80000100800 */
[----:B------:R1:W-:Y:S04]  /*20e40*/  STL [R1+0x14e0], R220 ;  /* 0x0014e0dc01007387 */ /* 0x0003e80000100800 */
[----:B------:R-:W2:Y:S04]  /*20e50*/  LDL.LU R248, [R1+0x110] ;  /* 0x0001100001f87983 */ /* 0x000ea80000300800 */
[----:B------:R-:W2:Y:S04]  /*20e60*/  LDL.LU R249, [R1+0x114] ;  /* 0x0001140001f97983 */ /* 0x000ea80000300800 */
[----:B------:R-:W2:Y:S04]  /*20e70*/  LDL.LU R250, [R1+0x118] ;  /* 0x0001180001fa7983 */ /* 0x000ea80000300800 */
[----:B------:R-:W2:Y:S01]  /*20e80*/  LDL.LU R251, [R1+0x11c] ;  /* 0x00011c0001fb7983 */ /* 0x000ea20000300800 */
[----:B------:R-:W-:Y:S01]  /*20e90*/  IMAD.MOV.U32 R232, RZ, RZ, R44 ;  /* 0x000000ffffe87224 */ /* 0x000fe200078e002c */
[----:B------:R-:W-:Y:S01]  /*20ea0*/  MOV R233, R45 ;  /* 0x0000002d00e97202 */ /* 0x000fe20000000f00 */
[----:B------:R-:W-:Y:S01]  /*20eb0*/  IMAD.MOV.U32 R234, RZ, RZ, R46 ;  /* 0x000000ffffea7224 */ /* 0x000fe200078e002e */
[----:B------:R-:W4:Y:S01]  /*20ec0*/  LDL.LU R44, [R1+0x100] ;  /* 0x00010000012c7983 */ /* 0x000f220000300800 */
[----:B------:R-:W-:-:S03]  /*20ed0*/  IMAD.MOV.U32 R228, RZ, RZ, R47 ;  /* 0x000000ffffe47224 */ /* 0x000fc600078e002f */
[----:B------:R-:W4:Y:S04]  /*20ee0*/  LDL.LU R45, [R1+0x104] ;  /* 0x00010400012d7983 */ /* 0x000f280000300800 */
[----:B------:R-:W4:Y:S04]  /*20ef0*/  LDL.LU R46, [R1+0x108] ;  /* 0x00010800012e7983 */ /* 0x000f280000300800 */
[----:B------:R-:W4:Y:S04]  /*20f00*/  LDL.LU R47, [R1+0x10c] ;  /* 0x00010c00012f7983 */ /* 0x000f280000300800 */
[----:B------:R-:W4:Y:S04]  /*20f10*/  LDL.LU R168, [R1+0xf0] ;  /* 0x0000f00001a87983 */ /* 0x000f280000300800 */
[----:B------:R-:W4:Y:S04]  /*20f20*/  LDL.LU R169, [R1+0xf4] ;  /* 0x0000f40001a97983 */ /* 0x000f280000300800 */
[----:B------:R-:W4:Y:S04]  /*20f30*/  LDL.LU R170, [R1+0xf8] ;  /* 0x0000f80001aa7983 */ /* 0x000f280000300800 */
[----:B------:R-:W4:Y:S01]  /*20f40*/  LDL.LU R171, [R1+0xfc] ;  /* 0x0000fc0001ab7983 */ /* 0x000f220000300800 */
[----:B------:R-:W-:Y:S03]  /*20f50*/  HMMA.1688.F32.TF32 R36, R172, R20, R36 ;  /* 0x00000014ac24723c */ /* 0x000fe60000081024 */
[----:B------:R-:W4:Y:S04]  /*20f60*/  LDL.LU R240, [R1+0xe0] ;  /* 0x0000e00001f07983 */ /* 0x000f280000300800 */
[----:B------:R-:W4:Y:S04]  /*20f70*/  LDL.LU R241, [R1+0xe4] ;  /* 0x0000e40001f17983 */ /* 0x000f280000300800 */
[----:B------:R-:W4:Y:S04]  /*20f80*/  LDL.LU R242, [R1+0xe8] ;  /* 0x0000e80001f27983 */ /* 0x000f280000300800 */
[----:B------:R-:W4:Y:S09]  /*20f90*/  LDL.LU R243, [R1+0xec] ;  /* 0x0000ec0001f37983 */ /* 0x000f320000300800 */
[----:B------:R-:W-:Y:S01]  /*20fa0*/  MOV R217, R36 ;  /* 0x0000002400d97202 */ /* 0x000fe20000000f00 */
[----:B------:R-:W-:Y:S01]  /*20fb0*/  IMAD.MOV.U32 R218, RZ, RZ, R37 ;  /* 0x000000ffffda7224 */ /* 0x000fe200078e0025 */
[----:B------:R-:W-:Y:S01]  /*20fc0*/  MOV R223, R39 ;  /* 0x0000002700df7202 */ /* 0x000fe20000000f00 */
[----:B------:R-:W-:-:S02]  /*20fd0*/  IMAD.MOV.U32 R219, RZ, RZ, R38 ;  /* 0x000000ffffdb7224 */ /* 0x000fc400078e0026 */
[----:B---3--:R-:W-:Y:S11]  /*20fe0*/  HMMA.1688.F32.TF32 R36, R172, R24, R236 ;  /* 0x00000018ac24723c */ /* 0x008ff600000810ec */
[----:B------:R-:W-:Y:S11]  /*20ff0*/  @!UPT UIADD3 URZ, URZ, URZ, URZ ;  /* 0x0000003f3f3ff290 */ /* 0x000ff6000fffe03f */
[----:B------:R-:W-:Y:S02]  /*21000*/  @!UPT UIADD3 URZ, URZ, URZ, URZ ;  /* 0x0000003f3f3ff290 */ /* 0x000fe4000fffe03f */
[----:B-1----:R-:W-:Y:S01]  /*21010*/  IMAD.MOV.U32 R244, RZ, RZ, R36 ;  /* 0x000000fffff47224 */ /* 0x002fe200078e0024 */
[----:B------:R-:W-:Y:S01]  /*21020*/  MOV R246, R38 ;  /* 0x0000002600f67202 */ /* 0x000fe20000000f00 */
[----:B------:R-:W-:Y:S01]  /*21030*/  IMAD.MOV.U32 R245, RZ, RZ, R37 ;  /* 0x000000fffff57224 */ /* 0x000fe200078e0025 */
[----:B------:R-:W3:Y:S01]  /*21040*/  LDL.LU R36, [R1+0x60] ;  /* 0x0000600001247983 */ /* 0x000ee20000300800 */
[----:B------:R-:W-:-:S03]  /*21050*/  IMAD.MOV.U32 R247, RZ, RZ, R39 ;  /* 0x000000fffff77224 */ /* 0x000fc600078e0027 */
[----:B------:R-:W3:Y:S04]  /*21060*/  LDL.LU R37, [R1+0x64] ;  /* 0x0000640001257983 */ /* 0x000ee80000300800 */
[----:B------:R-:W3:Y:S04]  /*21070*/  LDL.LU R38, [R1+0x68] ;  /* 0x0000680001267983 */ /* 0x000ee80000300800 */
[----:B------:R-:W3:Y:S04]  /*21080*/  LDL.LU R39, [R1+0x6c] ;  /* 0x00006c0001277983 */ /* 0x000ee80000300800 */
[----:B------:R-:W3:Y:S04]  /*21090*/  LDL.LU R236, [R1+0x20] ;  /* 0x0000200001ec7983 */ /* 0x000ee80000300800 */
[----:B------:R-:W3:Y:S04]  /*210a0*/  LDL.LU R237, [R1+0x24] ;  /* 0x0000240001ed7983 */ /* 0x000ee80000300800 */
[----:B------:R-:W3:Y:S04]  /*210b0*/  LDL.LU R238, [R1+0x28] ;  /* 0x0000280001ee7983 */ /* 0x000ee80000300800 */
[----:B------:R-:W3:Y:S01]  /*210c0*/  LDL.LU R239, [R1+0x2c] ;  /* 0x00002c0001ef7983 */ /* 0x000ee20000300800 */
[C---:B--2---:R-:W-:Y:S08]  /*210d0*/  HMMA.1688.F32.TF32 R248, R172.reuse, R28, R248 ;  /* 0x0000001cacf8723c */ /* 0x044ff000000810f8 */
[C---:B----4-:R-:W-:Y:S11]  /*210e0*/  HMMA.1688.F32.TF32 R44, R172.reuse, R32, R44 ;  /* 0x00000020ac2c723c */ /* 0x050ff6000008102c */
[----:B------:R-:W-:Y:S05]  /*210f0*/  @!UPT UIADD3 URZ, URZ, URZ, URZ ;  /* 0x0000003f3f3ff290 */ /* 0x000fea000fffe03f */
[----:B------:R-:W-:Y:S01]  /*21100*/  IMAD.MOV.U32 R225, RZ, RZ, R248 ;  /* 0x000000ffffe17224 */ /* 0x000fe200078e00f8 */
[----:B------:R-:W-:Y:S01]  /*21110*/  MOV R224, R249 ;  /* 0x000000f900e07202 */ /* 0x000fe20000000f00 */
[----:B------:R-:W-:Y:S01]  /*21120*/  IMAD.MOV.U32 R230, RZ, RZ, R250 ;  /* 0x000000ffffe67224 */ /* 0x000fe200078e00fa */
[----:B------:R-:W2:Y:S01]  /*21130*/  LDL.LU R248, [R1] ;  /* 0x0000000001f87983 */ /* 0x000ea20000300800 */
[----:B------:R-:W-:Y:S01]  /*21140*/  MOV R249, R3 ;  /* 0x0000000300f97202 */ /* 0x000fe20000000f00 */
[----:B------:R-:W-:Y:S02]  /*21150*/  IMAD.MOV.U32 R229, RZ, RZ, R251 ;  /* 0x000000ffffe57224 */ /* 0x000fe400078e00fb */
[----:B------:R-:W4:Y:S01]  /*21160*/  LDL.LU R3, [R1+0x1560] ;  /* 0x0015600001037983 */ /* 0x000f220000300800 */
[----:B------:R-:W-:Y:S02]  /*21170*/  IMAD.MOV.U32 R250, RZ, RZ, R7 ;  /* 0x000000fffffa7224 */ /* 0x000fe400078e0007 */
[----:B------:R-:W-:Y:S01]  /*21180*/  IMAD.MOV.U32 R251, RZ, RZ, R252 ;  /* 0x000000fffffb7224 */ /* 0x000fe200078e00fc */
[----:B------:R-:W2:Y:S04]  /*21190*/  LDL.LU R7, [R1+0x155c] ;  /* 0x00155c0001077983 */ /* 0x000ea80000300800 */
[----:B------:R-:W2:Y:S01]  /*211a0*/  LDL.LU R252, [R1+0x1558] ;  /* 0x0015580001fc7983 */ /* 0x000ea20000300800 */
[----:B------:R-:W-:Y:S01]  /*211b0*/  IMAD.MOV.U32 R221, RZ, RZ, R46 ;  /* 0x000000ffffdd7224 */ /* 0x000fe200078e002e */
[----:B------:R-:W-:Y:S01]  /*211c0*/  MOV R220, R47 ;  /* 0x0000002f00dc7202 */ /* 0x000fe20000000f00 */
[----:B------:R-:W-:Y:S01]  /*211d0*/  IMAD.MOV.U32 R222, RZ, RZ, R45 ;  /* 0x000000ffffde7224 */ /* 0x000fe200078e002d */
[----:B------:R-:W-:Y:S01]  /*211e0*/  MOV R216, R44 ;  /* 0x0000002c00d87202 */ /* 0x000fe20000000f00 */
[----:B------:R-:W2:Y:S01]  /*211f0*/  LDL.LU.64 R46, [R1+0x1550] ;  /* 0x00155000012e7983 */ /* 0x000ea20000300a00 */
[----:B------:R-:W-:Y:S03]  /*21200*/  HMMA.1688.F32.TF32 R168, R172, R40, R168 ;  /* 0x00000028aca8723c */ /* 0x000fe600000810a8 */
[----:B------:R-:W2:Y:S04]  /*21210*/  LDL.LU.64 R44, [R1+0x1548] ;  /* 0x00154800012c7983 */ /* 0x000ea80000300a00 */
[----:B------:R-:W2:Y:S01]  /*21220*/  LDL.LU R172, [R1+0x40] ;  /* 0x0000400001ac7983 */ /* 0x000ea20000300800 */
[----:B------:R-:W-:Y:S11]  /*21230*/  HMMA.1688.F32.TF32 R240, R176, R8, R240 ;  /* 0x00000008b0f0723c */ /* 0x000ff600000810f0 */
[----:B------:R-:W-:Y:S05]  /*21240*/  @!UPT UIADD3 URZ, URZ, URZ, URZ ;  /* 0x0000003f3f3ff290 */ /* 0x000fea000fffe03f */
[----:B------:R-:W-:Y:S01]  /*21250*/  MOV R231, R170 ;  /* 0x000000aa00e77202 */ /* 0x000fe20000000f00 */
[----:B------:R-:W-:Y:S02]  /*21260*/  IMAD.MOV.U32 R235, RZ, RZ, R171 ;  /* 0x000000ffffeb7224 */ /* 0x000fe400078e00ab */
[----:B------:R-:W-:-:S05]  /*21270*/  IMAD.MOV.U32 R227, RZ, RZ, R169 ;  /* 0x000000ffffe37224 */ /* 0x000fca00078e00a9 */
[----:B------:R-:W-:Y:S01]  /*21280*/  IMAD.MOV.U32 R9, RZ, RZ, R242 ;  /* 0x000000ffff097224 */ /* 0x000fe200078e00f2 */
[----:B------:R-:W-:Y:S01]  /*21290*/  MOV R170, R241 ;  /* 0x000000f100aa7202 */ /* 0x000fe20000000f00 */
[----:B------:R-:W-:Y:S02]  /*212a0*/  IMAD.MOV.U32 R8, RZ, RZ, R243 ;  /* 0x000000ffff087224 */ /* 0x000fe400078e00f3 */
[----:B------:R-:W-:Y:S01]  /*212b0*/  IMAD.MOV.U32 R171, RZ, RZ, R240 ;  /* 0x000000ffffab7224 */ /* 0x000fe200078e00f0 */
[----:B------:R-:W2:Y:S04]  /*212c0*/  LDL.LU.64 R242, [R1+0x1540] ;  /* 0x0015400001f27983 */ /* 0x000ea80000300a00 */
[----:B------:R-:W2:Y:S01]  /*212d0*/  LDL.LU.64 R240, [R1+0x1538] ;  /* 0x0015380001f07983 */ /* 0x000ea20000300a00 */
[C---:B---3--:R-:W-:Y:S08]  /*212e0*/  HMMA.1688.F32.TF32 R36, R176.reuse, R12, R36 ;  /* 0x0000000cb024723c */ /* 0x048ff00000081024 */
[----:B------:R-:W-:Y:S11]  /*212f0*/  HMMA.1688.F32.TF32 R236, R176, R20, R236 ;  /* 0x00000014b0ec723c */ /* 0x000ff600000810ec */
[----:B------:R-:W-:Y:S05]  /*21300*/  @!UPT UIADD3 URZ, URZ, URZ, URZ ;  /* 0x0000003f3f3ff290 */ /* 0x000fea000fffe03f */
[----:B------:R-:W-:Y:S01]  /*21310*/  IMAD.MOV.U32 R6, RZ, RZ, R38 ;  /* 0x000000ffff067224 */ /* 0x000fe200078e0026 */
[----:B------:R-:W-:-:S07]  /*21320*/  MOV R169, R36 ;  /* 0x0000002400a97202 */ /* 0x000fce0000000f00 */
[----:B------:R-:W-:Y:S02]  /*21330*/  IMAD.MOV.U32 R21, RZ, RZ, R236 ;  /* 0x000000ffff157224 */ /* 0x000fe400078e00ec */
[----:B------:R-:W-:Y:S02]  /*21340*/  IMAD.MOV.U32 R20, RZ, RZ, R237 ;  /* 0x000000ffff147224 */ /* 0x000fe400078e00ed */
[----:B----4-:R-:W-:Y:S01]  /*21350*/  IMAD.MOV.U32 R175, RZ, RZ, R3 ;  /* 0x000000ffffaf7224 */ /* 0x010fe200078e0003 */
[----:B--2---:R-:W-:Y:S01]  /*21360*/  MOV R174, R7 ;  /* 0x0000000700ae7202 */ /* 0x004fe20000000f00 */
[----:B------:R-:W-:Y:S01]  /*21370*/  IMAD.MOV.U32 R173, RZ, RZ, R252 ;  /* 0x000000ffffad7224 */ /* 0x000fe200078e00fc */
[C---:B------:R-:W-:Y:S08]  /*21380*/  HMMA.1688.F32.TF32 R248, R176.reuse, R24, R248 ;  /* 0x00000018b0f8723c */ /* 0x040ff000000810f8 */
[----:B------:R-:W-:Y:S01]  /*21390*/  HMMA.1688.F32.TF32 R172, R176, R16, R172 ;  /* 0x00000010b0ac723c */ /* 0x000fe200000810ac */
[----:B------:R-:W-:Y:S01]  /*213a0*/  MOV R3, R39 ;  /* 0x0000002700037202 */ /* 0x000fe20000000f00 */
[----:B------:R-:W-:Y:S01]  /*213b0*/  IMAD.MOV.U32 R252, RZ, RZ, R37 ;  /* 0x000000fffffc7224 */ /* 0x000fe200078e0025 */
[----:B------:R-:W2:Y:S04]  /*213c0*/  LDL.LU.64 R38, [R1+0x1530] ;  /* 0x0015300001267983 */ /* 0x000ea80000300a00 */
[----:B------:R-:W2:Y:S09]  /*213d0*/  LDL.LU.64 R36, [R1+0x1528] ;  /* 0x0015280001247983 */ /* 0x000eb20000300a00 */
[----:B------:R-:W-:Y:S01]  /*213e0*/  MOV R18, R250 ;  /* 0x000000fa00127202 */ /* 0x000fe20000000f00 */
[----:B------:R-:W-:Y:S01]  /*213f0*/  IMAD.MOV.U32 R7, RZ, RZ, R251 ;  /* 0x000000ffff077224 */ /* 0x000fe200078e00fb */
[----:B------:R-:W-:Y:S01]  /*21400*/  MOV R24, R249 ;  /* 0x000000f900187202 */ /* 0x000fe20000000f00 */
[----:B------:R-:W-:-:S05]  /*21410*/  IMAD.MOV.U32 R25, RZ, RZ, R248 ;  /* 0x000000ffff197224 */ /* 0x000fca00078e00f8 */
[----:B------:R-:W-:Y:S01]  /*21420*/  IMAD.MOV.U32 R17, RZ, RZ, R172 ;  /* 0x000000ffff117224 */ /* 0x000fe200078e00ac */
[----:B------:R-:W-:Y:S01]  /*21430*/  MOV R172, R239 ;  /* 0x000000ef00ac7202 */ /* 0x000fe20000000f00 */
[----:B------:R-:W-:Y:S02]  /*21440*/  IMAD.MOV.U32 R13, RZ, RZ, R173 ;  /* 0x000000ffff0d7224 */ /* 0x000fe400078e00ad */
[----:B------:R-:W-:Y:S02]  /*21450*/  IMAD.MOV.U32 R173, RZ, RZ, R238 ;  /* 0x000000ffffad7224 */ /* 0x000fe400078e00ee */
[----:B------:R-:W3:Y:S04]  /*21460*/  LDL.LU.64 R238, [R1+0x1520] ;  /* 0x0015200001ee7983 */ /* 0x000ee80000300a00 */
[----:B------:R-:W3:Y:S04]  /*21470*/  LDL.LU.64 R236, [R1+0x1518] ;  /* 0x0015180001ec7983 */ /* 0x000ee80000300a00 */
[----:B------:R-:W4:Y:S04]  /*21480*/  LDL.LU.64 R250, [R1+0x1510] ;  /* 0x0015100001fa7983 */ /* 0x000f280000300a00 */
[----:B------:R-:W4:Y:S01]  /*21490*/  LDL.LU.64 R248, [R1+0x1508] ;  /* 0x0015080001f87983 */ /* 0x000f220000300a00 */
[----:B------:R-:W-:Y:S01]  /*214a0*/  IMAD.MOV.U32 R226, RZ, RZ, R168 ;  /* 0x000000ffffe27224 */ /* 0x000fe200078e00a8 */
[C---:B--2---:R-:W-:Y:S08]  /*214b0*/  HMMA.1688.F32.TF32 R36, R176.reuse, R40, R36 ;  /* 0x00000028b024723c */ /* 0x044ff00000081024 */
[C---:B---3--:R-:W-:Y:S08]  /*214c0*/  HMMA.1688.F32.TF32 R236, R176.reuse, R32, R236 ;  /* 0x00000020b0ec723c */ /* 0x048ff000000810ec */
[----:B----4-:R-:W-:Y:S01]  /*214d0*/  HMMA.1688.F32.TF32 R248, R176, R28, R248 ;  /* 0x0000001cb0f8723c */ /* 0x010fe200000810f8 */
[----:B------:R-:W-:Y:S01]  /*214e0*/  MOV R12, R174 ;  /* 0x000000ae000c7202 */ /* 0x000fe20000000f00 */
[----:B------:R-:W-:Y:S01]  /*214f0*/  IMAD.MOV.U32 R16, RZ, RZ, R175 ;  /* 0x000000ffff107224 */ /* 0x000fe200078e00af */
[----:B------:R-:W-:Y:S04]  /*21500*/  LDS R174, [R2+0x5880] ;  /* 0x0058800002ae7984 */ /* 0x000fe80000000800 */
[----:B------:R-:W-:-:S09]  /*21510*/  IMAD.MOV.U32 R29, RZ, RZ, R18 ;  /* 0x000000ffff1d7224 */ /* 0x000fd200078e0012 */
[----:B------:R-:W-:Y:S01]  /*21520*/  IMAD.MOV.U32 R168, RZ, RZ, R237 ;  /* 0x000000ffffa87224 */ /* 0x000fe200078e00ed */
[----:B------:R-:W-:Y:S01]  /*21530*/  MOV R18, R236 ;  /* 0x000000ec00127202 */ /* 0x000fe20000000f00 */
[----:B------:R-:W-:Y:S01]  /*21540*/  IMAD.MOV.U32 R32, RZ, RZ, R239 ;  /* 0x000000ffff207224 */ /* 0x000fe200078e00ef */
[----:B------:R-:W-:Y:S01]  /*21550*/  MOV R28, R24 ;  /* 0x00000018001c7202 */ /* 0x000fe20000000f00 */
[----:B------:R-:W-:Y:S04]  /*21560*/  LDS R176, [R4+0x5080] ;  /* 0x0050800004b07984 */ /* 0x000fe80000000800 */
[----:B------:R-:W-:Y:S01]  /*21570*/  IMAD.MOV.U32 R23, RZ, RZ, R251 ;  /* 0x000000ffff177224 */ /* 0x000fe200078e00fb */
[----:B------:R-:W-:Y:S01]  /*21580*/  MOV R22, R248 ;  /* 0x000000f800167202 */ /* 0x000fe20000000f00 */
[----:B------:R-:W-:Y:S01]  /*21590*/  IMAD.MOV.U32 R27, RZ, RZ, R250 ;  /* 0x000000ffff1b7224 */ /* 0x000fe200078e00fa */
[----:B------:R-:W-:Y:S01]  /*215a0*/  LDS R178, [R4+0x5880] ;  /* 0x0058800004b27984 */ /* 0x000fe20000000800 */
        /* <DEDUP_REMOVED lines=12> */
[----:B------:R-:W-:-:S03]  /*21670*/  IMAD.MOV.U32 R23, RZ, RZ, R39 ;  /* 0x000000ffff177224 */ /* 0x000fc600078e0027 */
[----:B------:R-:W-:Y:S04]  /*21680*/  LDS R38, [R2+0x5800] ;  /* 0x0058000002267984 */ /* 0x000fe80000000800 */
[----:B------:R-:W1:Y:S01]  /*21690*/  LDS R39, [R0+0x5800] ;  /* 0x0058000000277984 */ /* 0x000e620000000800 */
[----:B------:R-:W-:-:S03]  /*216a0*/  IMAD.MOV.U32 R41, RZ, RZ, R7 ;  /* 0x000000ffff297224 */ /* 0x000fc600078e0007 */
[----:B------:R-:W-:Y:S04]  /*216b0*/  LDS R175, [R0+0x5880] ;  /* 0x0058800000af7984 */ /* 0x000fe80000000800 */
[----:B------:R-:W-:Y:S04]  /*216c0*/  LDS R177, [R5+0x5080] ;  /* 0x0050800005b17984 */ /* 0x000fe80000000800 */
[----:B------:R-:W-:Y:S01]  /*216d0*/  LDS R179, [R5+0x5880] ;  /* 0x0058800005b37984 */ /* 0x000fe20000000800 */
[----:B-1----:R-:W-:Y:S11]  /*216e0*/  HMMA.1688.F32.TF32 R240, R36, R10, R240 ;  /* 0x0000000a24f0723c */ /* 0x002ff600000810f0 */
[----:B------:R-:W-:Y:S11]  /*216f0*/  @!UPT UIADD3 URZ, URZ, URZ, URZ ;  /* 0x0000003f3f3ff290 */ /* 0x000ff6000fffe03f */
[----:B------:R-:W-:Y:S01]  /*21700*/  @!UPT UIADD3 URZ, URZ, URZ, URZ ;  /* 0x0000003f3f3ff290 */ /* 0x000fe2000fffe03f */
[----:B------:R1:W-:Y:S01]  /*21710*/  STL.64 [R1+0x390], R240 ;  /* 0x000390f001007387 */ /* 0x0003e20000100a00 */
[----:B------:R-:W-:-:S03]  /*21720*/  MOV R7, R242 ;  /* 0x000000f200077202 */ /* 0x000fc60000000f00 */
[----:B------:R2:W-:Y:S01]  /*21730*/  STL [R1+0x39c], R243 ;  /* 0x00039cf301007387 */ /* 0x0005e20000100800 */
[----:B------:R-:W-:Y:S01]  /*21740*/  MOV R242, R23 ;  /* 0x0000001700f27202 */ /* 0x000fe20000000f00 */
[----:B-1----:R-:W-:Y:S02]  /*21750*/  IMAD.MOV.U32 R240, RZ, RZ, R27 ;  /* 0x000000fffff07224 */ /* 0x002fe400078e001b */
[----:B------:R-:W3:Y:S01]  /*21760*/  LDL.LU R27, [R1+0x1500] ;  /* 0x00150000011b7983 */ /* 0x000ee20000300800 */
[----:B------:R-:W-:Y:S02]  /*21770*/  IMAD.MOV.U32 R241, RZ, RZ, R22 ;  /* 0x000000fffff17224 */ /* 0x000fe400078e0016 */
[----:B--2---:R-:W-:Y:S01]  /*21780*/  IMAD.MOV.U32 R243, RZ, RZ, R18 ;  /* 0x000000fffff37224 */ /* 0x004fe200078e0012 */
[----:B------:R-:W2:Y:S04]  /*21790*/  LDL.LU R22, [R1+0x14fc] ;  /* 0x0014fc0001167983 */ /* 0x000ea80000300800 */
[----:B------:R-:W2:Y:S04]  /*217a0*/  LDL.LU R23, [R1+0x14f8] ;  /* 0x0014f80001177983 */ /* 0x000ea80000300800 */
[----:B------:R-:W4:Y:S04]  /*217b0*/  LDL.LU R18, [R1+0x14f4] ;  /* 0x0014f40001127983 */ /* 0x000f280000300800 */
[----:B------:R1:W-:Y:S02]  /*217c0*/  STL [R1+0x1464], R7 ;  /* 0x0014640701007387 */ /* 0x0003e40000100800 */
[----:B-1----:R-:W-:-:S02]  /*217d0*/  IMAD.MOV.U32 R7, RZ, RZ, R19 ;  /* 0x000000ffff077224 */ /* 0x002fc400078e0013 */
[----:B------:R-:W4:Y:S01]  /*217e0*/  LDL.LU R19, [R1+0x14f0] ;  /* 0x0014f00001137983 */ /* 0x000f220000300800 */
[----:B------:R-:W-:Y:S01]  /*217f0*/  HMMA.1688.F32.TF32 R44, R36, R14, R44 ;  /* 0x0000000e242c723c */ /* 0x000fe2000008102c */
[----:B------:R-:W-:Y:S01]  /*21800*/  IMAD.MOV.U32 R239, RZ, RZ, R25 ;  /* 0x000000ffffef7224 */ /* 0x000fe200078e0019 */
[----:B------:R-:W-:Y:S01]  /*21810*/  MOV R249, R21 ;  /* 0x0000001500f97202 */ /* 0x000fe20000000f00 */
[----:B------:R-:W-:Y:S01]  /*21820*/  IMAD.MOV.U32 R250, RZ, RZ, R20 ;  /* 0x000000fffffa7224 */ /* 0x000fe200078e0014 */
[----:B------:R-:W-:Y:S01]  /*21830*/  MOV R20, R13 ;  /* 0x0000000d00147202 */ /* 0x000fe20000000f00 */
[----:B------:R-:W-:Y:S11]  /*21840*/  IMAD.MOV.U32 R25, RZ, RZ, R17 ;  /* 0x000000ffff197224 */ /* 0x000ff600078e0011 */
[----:B------:R-:W-:Y:S07]  /*21850*/  @!UPT UIADD3 URZ, URZ, URZ, URZ ;  /* 0x0000003f3f3ff290 */ /* 0x000fee000fffe03f */
[----:B------:R-:W-:Y:S04]  /*21860*/  STL.64 [R1+0x380], R44 ;  /* 0x0003802c01007387 */ /* 0x000fe80000100a00 */
[----:B------:R1:W-:Y:S01]  /*21870*/  STL.64 [R1+0x388], R46 ;  /* 0x0003882e01007387 */ /* 0x0003e20000100a00 */
[----:B------:R-:W-:Y:S01]  /*21880*/  IMAD.MOV.U32 R21, RZ, RZ, R12 ;  /* 0x000000ffff157224 */ /* 0x000fe200078e000c */
[----:B------:R-:W-:Y:S01]  /*21890*/  MOV R13, R170 ;  /* 0x000000aa000d7202 */ /* 0x000fe20000000f00 */
[----:B------:R-:W-:Y:S01]  /*218a0*/  IMAD.MOV.U32 R17, RZ, RZ, R169 ;  /* 0x000000ffff117224 */ /* 0x000fe200078e00a9 */
[----:B------:R-:W-:Y:S01]  /*218b0*/  LDS R170, [R4+0x5800] ;  /* 0x0058000004aa7984 */ /* 0x000fe20000000800 */
[----:B------:R-:W-:Y:S02]  /*218c0*/  IMAD.MOV.U32 R40, RZ, RZ, R168 ;  /* 0x000000ffff287224 */ /* 0x000fe400078e00a8 */
[----:B------:R-:W-:Y:S01]  /*218d0*/  IMAD.MOV.U32 R251, RZ, RZ, R173 ;  /* 0x000000fffffb7224 */ /* 0x000fe200078e00ad */
[----:B------:R-:W-:Y:S01]  /*218e0*/  LDS R168, [R4+0x5000] ;  /* 0x0050000004a87984 */ /* 0x000fe20000000800 */
[----:B-1----:R-:W-:Y:S01]  /*218f0*/  MOV R47, R7 ;  /* 0x00000007002f7202 */ /* 0x002fe20000000f00 */
[----:B------:R-:W-:-:S02]  /*21900*/  IMAD.MOV.U32 R12, RZ, RZ, R171 ;  /* 0x000000ffff0c7224 */ /* 0x000fc400078e00ab */
[----:B------:R-:W-:Y:S04]  /*21910*/  LDS R169, [R5+0x5000] ;  /* 0x0050000005a97984 */ /* 0x000fe80000000800 */
[----:B------:R-:W1:Y:S01]  /*21920*/  LDS R171, [R5+0x5800] ;  /* 0x0058000005ab7984 */ /* 0x000e620000000800 */
[----:B------:R-:W-:-:S03]  /*21930*/  IMAD.MOV.U32 R24, RZ, RZ, R172 ;  /* 0x000000ffff187224 */ /* 0x000fc600078e00ac */
[----:B------:R-:W-:Y:S04]  /*21940*/  LDS R172, [R2+0x5080] ;  /* 0x0050800002ac7984 */ /* 0x000fe80000000800 */
[----:B------:R-:W1:Y:S04]  /*21950*/  LDS R173, [R0+0x5080] ;  /* 0x0050800000ad7984 */ /* 0x000e680000000800 */
[----:B------:R-:W-:Y:S04]  /*21960*/  LDS R44, [R4+0x5100] ;  /* 0x00510000042c7984 */ /* 0x000fe80000000800 */
[----:B------:R-:W-:Y:S04]  /*21970*/  LDS R46, [R4+0x5900] ;  /* 0x00590000042e7984 */ /* 0x000fe80000000800 */
[----:B------:R-:W-:Y:S01]  /*21980*/  LDS R45, [R5+0x5100] ;  /* 0x00510000052d7984 */ /* 0x000fe20000000800 */
[C---:B----4-:R-:W-:Y:S08]  /*21990*/  HMMA.1688.F32.TF32 R48, R36.reuse, R18, R48 ;  /* 0x000000122430723c */ /* 0x050ff00000081030 */
[----:B--2---:R-:W-:Y:S11]  /*219a0*/  HMMA.1688.F32.TF32 R52, R36, R22, R52 ;  /* 0x000000162434723c */ /* 0x004ff60000081034 */
[----:B------:R-:W-:Y:S04]  /*219b0*/  @!UPT UIADD3 URZ, URZ, URZ, URZ ;  /* 0x0000003f3f3ff290 */ /* 0x000fe8000fffe03f */
[----:B------:R-:W-:Y:S01]  /*219c0*/  STL.64 [R1+0x370], R48 ;  /* 0x0003703001007387 */ /* 0x000fe20000100a00 */
[----:B------:R-:W-:-:S03]  /*219d0*/  IMAD.MOV.U32 R7, RZ, RZ, R51 ;  /* 0x000000ffff077224 */ /* 0x000fc600078e0033 */
[----:B------:R3:W-:Y:S02]  /*219e0*/  STL [R1+0x378], R50 ;  /* 0x0003783201007387 */ /* 0x0007e40000100800 */
[----:B---3--:R-:W-:Y:S02]  /*219f0*/  HMMA.1688.F32.TF32 R48, R36, R26, R56 ;  /* 0x0000001a2430723c */ /* 0x008fe40000081038 */
[----:B------:R2:W-:Y:S11]  /*21a00*/  STL [R1+0x1468], R7 ;  /* 0x0014680701007387 */ /* 0x0005f60000100800 */
[----:B------:R-:W-:Y:S10]  /*21a10*/  @!UPT UIADD3 URZ, URZ, URZ, URZ ;  /* 0x0000003f3f3ff290 */ /* 0x000ff4000fffe03f */
[----:B------:R-:W-:Y:S01]  /*21a20*/  STL.64 [R1+0x350], R48 ;  /* 0x0003503001007387 */ /* 0x000fe20000100a00 */
[----:B--2---:R-:W-:-:S03]  /*21a30*/  IMAD.MOV.U32 R7, RZ, RZ, R51 ;  /* 0x000000ffff077224 */ /* 0x004fc600078e0033 */
[----:B------:R-:W-:Y:S04]  /*21a40*/  STL.64 [R1+0x360], R52 ;  /* 0x0003603401007387 */ /* 0x000fe80000100a00 */
[----:B------:R2:W-:Y:S04]  /*21a50*/  STL.64 [R1+0x368], R54 ;  /* 0x0003683601007387 */ /* 0x0005e80000100a00 */
[----:B------:R3:W-:Y:S01]  /*21a60*/  STL [R1+0x358], R50 ;  /* 0x0003583201007387 */ /* 0x0007e20000100800 */
[C---:B--2---:R-:W-:Y:S08]  /*21a70*/  HMMA.1688.F32.TF32 R52, R36.reuse, R30, R60 ;  /* 0x0000001e2434723c */ /* 0x044ff0000008103c */
[----:B---3--:R-:W-:Y:S01]  /*21a80*/  HMMA.1688.F32.TF32 R48, R36, R34, R64 ;  /* 0x000000222430723c */ /* 0x008fe20000081040 */
[----:B------:R2:W-:Y:S11]  /*21a90*/  STL [R1+0x146c], R7 ;  /* 0x00146c0701007387 */ /* 0x0005f60000100800 */
[----:B------:R-:W-:Y:S11]  /*21aa0*/  @!UPT UIADD3 URZ, URZ, URZ, URZ ;  /* 0x0000003f3f3ff290 */ /* 0x000ff6000fffe03f */
[----:B------:R-:W-:Y:S01]  /*21ab0*/  STL.64 [R1+0x330], R48 ;  /* 0x0003303001007387 */ /* 0x000fe20000100a00 */
[----:B--2---:R-:W-:-:S03]  /*21ac0*/  MOV R7, R51 ;  /* 0x0000003300077202 */ /* 0x004fc60000000f00 */
[----:B------:R-:W-:Y:S04]  /*21ad0*/  STL.64 [R1+0x340], R52 ;  /* 0x0003403401007387 */ /* 0x000fe80000100a00 */
[----:B------:R-:W-:Y:S04]  /*21ae0*/  STL.64 [R1+0x348], R54 ;  /* 0x0003483601007387 */ /* 0x000fe80000100a00 */
[----:B------:R2:W-:Y:S02]  /*21af0*/  STL [R1+0x338], R50 ;  /* 0x0003383201007387 */ /* 0x0005e40000100800 */
[----:B--2---:R-:W-:Y:S08]  /*21b00*/  HMMA.1688.F32.TF32 R48, R36, R42, R68 ;  /* 0x0000002a2430723c */ /* 0x004ff00000081044 */
[C---:B-1----:R-:W-:Y:S08]  /*21b10*/  HMMA.1688.F32.TF32 R36, R168.reuse, R10, R72 ;  /* 0x0000000aa824723c */ /* 0x042ff00000081048 */
[C---:B------:R-:W-:Y:S07]  /*21b20*/  HMMA.1688.F32.TF32 R52, R168.reuse, R14, R76 ;  /* 0x0000000ea834723c */ /* 0x040fee000008104c */
[----:B------:R-:W-:Y:S04]  /*21b30*/  STL.64 [R1+0x2c0], R48 ;  /* 0x0002c03001007387 */ /* 0x000fe80000100a00 */
[----:B------:R1:W-:Y:S04]  /*21b40*/  STL.64 [R1+0x2c8], R50 ;  /* 0x0002c83201007387 */ /* 0x0003e80000100a00 */
[----:B------:R-:W-:Y:S04]  /*21b50*/  STL.64 [R1+0x2b0], R36 ;  /* 0x0002b02401007387 */ /* 0x000fe80000100a00 */
[----:B------:R2:W-:Y:S01]  /*21b60*/  STL.64 [R1+0x2b8], R38 ;  /* 0x0002b82601007387 */ /* 0x0005e20000100a00 */
[C---:B-1----:R-:W-:Y:S01]  /*21b70*/  HMMA.1688.F32.TF32 R48, R168.reuse, R18, R80 ;  /* 0x00000012a830723c */ /* 0x042fe20000081050 */
[----:B------:R-:W-:Y:S01]  /*21b80*/  IMAD.MOV.U32 R72, RZ, RZ, R216 ;  /* 0x000000ffff487224 */ /* 0x000fe200078e00d8 */
[----:B------:R-:W-:Y:S01]  /*21b90*/  MOV R74, R221 ;  /* 0x000000dd004a7202 */ /* 0x000fe20000000f00 */
[----:B------:R-:W-:Y:S01]  /*21ba0*/  IMAD.MOV.U32 R73, RZ, RZ, R222 ;  /* 0x000000ffff497224 */ /* 0x000fe200078e00de */
[----:B------:R-:W-:Y:S01]  /*21bb0*/  MOV R69, R224 ;  /* 0x000000e000457202 */ /* 0x000fe20000000f00 */
[----:B------:R-:W-:Y:S01]  /*21bc0*/  IMAD.MOV.U32 R75, RZ, RZ, R220 ;  /* 0x000000ffff4b7224 */ /* 0x000fe200078e00dc */
[----:B------:R-:W-:Y:S01]  /*21bd0*/  MOV R64, R244 ;  /* 0x000000f400407202 */ /* 0x000fe20000000f00 */
[----:B------:R-:W-:Y:S01]  /*21be0*/  IMAD.MOV.U32 R68, RZ, RZ, R225 ;  /* 0x000000ffff447224 */ /* 0x000fe200078e00e1 */
[----:B--2---:R-:W-:Y:S01]  /*21bf0*/  HMMA.1688.F32.TF32 R36, R168, R22, R84 ;  /* 0x00000016a824723c */ /* 0x004fe20000081054 */
[----:B------:R-:W-:Y:S04]  /*21c00*/  STL.64 [R1+0x2a0], R52 ;  /* 0x0002a03401007387 */ /* 0x000fe80000100a00 */
[----:B------:R1:W-:Y:S01]  /*21c10*/  STL.64 [R1+0x2a8], R54 ;  /* 0x0002a83601007387 */ /* 0x0003e20000100a00 */
[----:B------:R-:W-:-:S02]  /*21c20*/  IMAD.MOV.U32 R70, RZ, RZ, R230 ;  /* 0x000000ffff467224 */ /* 0x000fc400078e00e6 */
[----:B------:R-:W-:Y:S02]  /*21c30*/  IMAD.MOV.U32 R71, RZ, RZ, R229 ;  /* 0x000000ffff477224 */ /* 0x000fe400078e00e5 */
[----:B------:R-:W-:Y:S01]  /*21c40*/  IMAD.MOV.U32 R65, RZ, RZ, R245 ;  /* 0x000000ffff417224 */ /* 0x000fe200078e00f5 */
[----:B------:R-:W-:Y:S01]  /*21c50*/  MOV R67, R247 ;  /* 0x000000f700437202 */ /* 0x000fe20000000f00 */
[----:B------:R-:W-:Y:S01]  /*21c60*/  IMAD.MOV.U32 R66, RZ, RZ, R246 ;  /* 0x000000ffff427224 */ /* 0x000fe200078e00f6 */
[----:B------:R-:W-:Y:S01]  /*21c70*/  LDS R76, [R2+0x5180] ;  /* 0x00518000024c7984 */ /* 0x000fe20000000800 */
[C---:B-1----:R-:W-:Y:S03]  /*21c80*/  HMMA.1688.F32.TF32 R52, R168.reuse, R26, R88 ;  /* 0x0000001aa834723c */ /* 0x042fe60000081058 */
[----:B------:R-:W-:Y:S04]  /*21c90*/  STL.64 [R1+0x290], R48 ;  /* 0x0002903001007387 */ /* 0x000fe80000100a00 */
[----:B------:R1:W-:Y:S04]  /*21ca0*/  STL.64 [R1+0x298], R50 ;  /* 0x0002983201007387 */ /* 0x0003e80000100a00 */
[----:B------:R-:W-:Y:S04]  /*21cb0*/  STL.64 [R1+0x280], R36 ;  /* 0x0002802401007387 */ /* 0x000fe80000100a00 */
[----:B------:R2:W-:Y:S01]  /*21cc0*/  STL.64 [R1+0x288], R38 ;  /* 0x0002882601007387 */ /* 0x0005e20000100a00 */
[C---:B-1----:R-:W-:Y:S03]  /*21cd0*/  HMMA.1688.F32.TF32 R48, R168.reuse, R30, R92 ;  /* 0x0000001ea830723c */ /* 0x042fe6000008105c */
[----:B------:R-:W-:Y:S04]  /*21ce0*/  LDS R78, [R2+0x5980] ;  /* 0x00598000024e7984 */ /* 0x000fe80000000800 */
[----:B------:R-:W-:Y:S01]  /*21cf0*/  LDS R77, [R0+0x5180] ;  /* 0x00518000004d7984 */ /* 0x000fe20000000800 */
[C---:B--2---:R-:W-:Y:S03]  /*21d00*/  HMMA.1688.F32.TF32 R36, R168.reuse, R34, R96 ;  /* 0x00000022a824723c */ /* 0x044fe60000081060 */
[----:B------:R-:W-:Y:S04]  /*21d10*/  STL.64 [R1+0x270], R52 ;  /* 0x0002703401007387 */ /* 0x000fe80000100a00 */
[----:B------:R-:W-:Y:S04]  /*21d20*/  STL.64 [R1+0x278], R54 ;  /* 0x0002783601007387 */ /* 0x000fe80000100a00 */
[----:B------:R-:W1:Y:S04]  /*21d30*/  LDS R79, [R0+0x5980] ;  /* 0x00598000004f7984 */ /* 0x000e680000000800 */
[----:B------:R-:W-:Y:S04]  /*21d40*/  LDS R80, [R4+0x5180] ;  /* 0x0051800004507984 */ /* 0x000fe80000000800 */
[----:B------:R-:W-:Y:S04]  /*21d50*/  STL.64 [R1+0x260], R48 ;  /* 0x0002603001007387 */ /* 0x000fe80000100a00 */
[----:B------:R-:W-:Y:S04]  /*21d60*/  STL.64 [R1+0x268], R50 ;  /* 0x0002683201007387 */ /* 0x000fe80000100a00 */
[----:B------:R-:W-:Y:S04]  /*21d70*/  STL.64 [R1+0x250], R36 ;  /* 0x0002502401007387 */ /* 0x000fe80000100a00 */
[----:B------:R2:W-:Y:S04]  /*21d80*/  STL.64 [R1+0x258], R38 ;  /* 0x0002582601007387 */ /* 0x0005e80000100a00 */
[----:B------:R-:W-:Y:S04]  /*21d90*/  LDS R82, [R4+0x5980] ;  /* 0x0059800004527984 */ /* 0x000fe80000000800 */
[----:B------:R-:W-:Y:S01]  /*21da0*/  LDS R81, [R5+0x5180] ;  /* 0x0051800005517984 */ /* 0x000fe20000000800 */
[----:B--2---:R-:W-:Y:S03]  /*21db0*/  HMMA.1688.F32.TF32 R36, R168, R42, R100 ;  /* 0x0000002aa824723c */ /* 0x004fe60000081064 */
[----:B------:R-:W-:Y:S11]  /*21dc0*/  LDS R83, [R5+0x5980] ;  /* 0x0059800005537984 */ /* 0x000ff60000000800 */
[----:B------:R-:W-:Y:S10]  /*21dd0*/  @!UPT UIADD3 URZ, URZ, URZ, URZ ;  /* 0x0000003f3f3ff290 */ /* 0x000ff4000fffe03f */
[----:B------:R-:W-:Y:S01]  /*21de0*/  IMAD.MOV.U32 R171, RZ, RZ, R36 ;  /* 0x000000ffffab7224 */ /* 0x000fe200078e0024 */
[----:B------:R-:W-:Y:S01]  /*21df0*/  MOV R169, R38 ;  /* 0x0000002600a97202 */ /* 0x000fe20000000f00 */
[----:B------:R-:W-:Y:S02]  /*21e00*/  IMAD.MOV.U32 R170, RZ, RZ, R37 ;  /* 0x000000ffffaa7224 */ /* 0x000fe400078e0025 */
[----:B------:R-:W-:Y:S02]  /*21e10*/  IMAD.MOV.U32 R168, RZ, RZ, R39 ;  /* 0x000000ffffa87224 */ /* 0x000fe400078e0027 */
[C---:B------:R-:W-:Y:S03]  /*21e20*/  HMMA.1688.F32.TF32 R36, R172.reuse, R10, R104 ;  /* 0x0000000aac24723c */ /* 0x040fe60000081068 */
[----:B------:R-:W-:Y:S04]  /*21e30*/  STL [R1+0x1434], R168 ;  /* 0x001434a801007387 */ /* 0x000fe80000100800 */
[----:B------:R-:W-:Y:S01]  /*21e40*/  STL [R1+0x1430], R170 ;  /* 0x001430aa01007387 */ /* 0x000fe20000100800 */
[C---:B------:R-:W-:Y:S03]  /*21e50*/  HMMA.1688.F32.TF32 R48, R172.reuse, R14, R108 ;  /* 0x0000000eac30723c */ /* 0x040fe6000008106c */
[----:B------:R-:W-:Y:S04]  /*21e60*/  STL [R1+0x142c], R171 ;  /* 0x00142cab01007387 */ /* 0x000fe80000100800 */
[----:B------:R-:W-:Y:S08]  /*21e70*/  STL [R1+0x1428], R169 ;  /* 0x001428a901007387 */ /* 0x000ff00000100800 */
[----:B------:R-:W-:Y:S04]  /*21e80*/  STL.64 [R1+0x230], R36 ;  /* 0x0002302401007387 */ /* 0x000fe80000100a00 */
[----:B------:R2:W-:Y:S02]  /*21e90*/  STL.64 [R1+0x238], R38 ;  /* 0x0002382601007387 */ /* 0x0005e40000100a00 */
[C---:B--2---:R-:W-:Y:S02]  /*21ea0*/  HMMA.1688.F32.TF32 R36, R172.reuse, R18, R112 ;  /* 0x00000012ac24723c */ /* 0x044fe40000081070 */
[----:B------:R-:W-:Y:S04]  /*21eb0*/  STL.64 [R1+0x220], R48 ;  /* 0x0002203001007387 */ /* 0x000fe80000100a00 */
[----:B------:R2:W-:Y:S02]  /*21ec0*/  STL.64 [R1+0x228], R50 ;  /* 0x0002283201007387 */ /* 0x0005e40000100a00 */
[C---:B--2---:R-:W-:Y:S11]  /*21ed0*/  HMMA.1688.F32.TF32 R48, R172.reuse, R22, R116 ;  /* 0x00000016ac30723c */ /* 0x044ff60000081074 */
[----:B------:R-:W-:Y:S05]  /*21ee0*/  @!UPT UIADD3 URZ, URZ, URZ, URZ ;  /* 0x0000003f3f3ff290 */ /* 0x000fea000fffe03f */
[----:B------:R-:W-:Y:S01]  /*21ef0*/  IMAD.MOV.U32 R168, RZ, RZ, R36 ;  /* 0x000000ffffa87224 */ /* 0x000fe200078e0024 */
[----:B------:R-:W-:Y:S01]  /*21f00*/  MOV R170, R37 ;  /* 0x0000002500aa7202 */ /* 0x000fe20000000f00 */
[----:B------:R-:W-:Y:S02]  /*21f10*/  IMAD.MOV.U32 R171, RZ, RZ, R38 ;  /* 0x000000ffffab7224 */ /* 0x000fe400078e0026 */
[----:B------:R-:W-:Y:S02]  /*21f20*/  IMAD.MOV.U32 R169, RZ, RZ, R39 ;  /* 0x000000ffffa97224 */ /* 0x000fe400078e0027 */
[----:B------:R-:W-:Y:S03]  /*21f30*/  HMMA.1688.F32.TF32 R36, R172, R26, R120 ;  /* 0x0000001aac24723c */ /* 0x000fe60000081078 */
[----:B------:R2:W-:Y:S04]  /*21f40*/  STL [R1+0x1444], R169 ;  /* 0x001444a901007387 */ /* 0x0005e80000100800 */
[----:B------:R3:W-:Y:S04]  /*21f50*/  STL [R1+0x1440], R171 ;  /* 0x001440ab01007387 */ /* 0x0007e80000100800 */
[----:B------:R-:W-:Y:S04]  /*21f60*/  STL [R1+0x143c], R168 ;  /* 0x00143ca801007387 */ /* 0x000fe80000100800 */
[----:B------:R4:W-:Y:S04]  /*21f70*/  STL [R1+0x1438], R170 ;  /* 0x001438aa01007387 */ /* 0x0009e80000100800 */
[----:B------:R-:W-:Y:S04]  /*21f80*/  STL.64 [R1+0x200], R48 ;  /* 0x0002003001007387 */ /* 0x000fe80000100a00 */
[----:B------:R1:W-:Y:S01]  /*21f90*/  STL.64 [R1+0x208], R50 ;  /* 0x0002083201007387 */ /* 0x0003e20000100a00 */
[----:B--2---:R-:W-:Y:S01]  /*21fa0*/  MOV R169, R36 ;  /* 0x0000002400a97202 */ /* 0x004fe20000000f00 */
[----:B---3--:R-:W-:Y:S01]  /*21fb0*/  IMAD.MOV.U32 R171, RZ, RZ, R37 ;  /* 0x000000ffffab7224 */ /* 0x008fe200078e0025 */
[----:B----4-:R-:W-:Y:S01]  /*21fc0*/  MOV R170, R39 ;  /* 0x0000002700aa7202 */ /* 0x010fe20000000f00 */
[----:B------:R-:W-:-:S02]  /*21fd0*/  IMAD.MOV.U32 R168, RZ, RZ, R38 ;  /* 0x000000ffffa87224 */ /* 0x000fc400078e0026 */
[C---:B------:R-:W-:Y:S08]  /*21fe0*/  HMMA.1688.F32.TF32 R36, R172.reuse, R34, R128 ;  /* 0x00000022ac24723c */ /* 0x040ff00000081080 */
[----:B-1----:R-:W-:Y:S01]  /*21ff0*/  HMMA.1688.F32.TF32 R48, R172, R30, R124 ;  /* 0x0000001eac30723c */ /* 0x002fe2000008107c */
[----:B------:R-:W-:Y:S04]  /*22000*/  STL [R1+0x1454], R169 ;  /* 0x001454a901007387 */ /* 0x000fe80000100800 */
[----:B------:R-:W-:Y:S04]  /*22010*/  STL [R1+0x1450], R171 ;  /* 0x001450ab01007387 */ /* 0x000fe80000100800 */
[----:B------:R1:W-:Y:S04]  /*22020*/  STL [R1+0x144c], R168 ;  /* 0x00144ca801007387 */ /* 0x0003e80000100800 */
[----:B------:R2:W-:Y:S03]  /*22030*/  STL [R1+0x1448], R170 ;  /* 0x001448aa01007387 */ /* 0x0005e60000100800 */
[----:B-1----:R-:W-:-:S07]  /*22040*/  IMAD.MOV.U32 R168, RZ, RZ, R36 ;  /* 0x000000ffffa87224 */ /* 0x002fce00078e0024 */
[----:B------:R-:W-:Y:S01]  /*22050*/  STL.64 [R1+0x1e0], R48 ;  /* 0x0001e03001007387 */ /* 0x000fe20000100a00 */
[----:B--2---:R-:W-:-:S03]  /*22060*/  IMAD.MOV.U32 R170, RZ, RZ, R37 ;  /* 0x000000ffffaa7224 */ /* 0x004fc600078e0025 */
[----:B------:R-:W-:Y:S04]  /*22070*/  STL.64 [R1+0x1e8], R50 ;  /* 0x0001e83201007387 */ /* 0x000fe80000100a00 */
[----:B------:R1:W-:Y:S02]  /*22080*/  STL.64 [R1+0x1d8], R38 ;  /* 0x0001d82601007387 */ /* 0x0003e40000100a00 */
[----:B-1----:R-:W-:Y:S02]  /*22090*/  HMMA.1688.F32.TF32 R36, R172, R42, R132 ;  /* 0x0000002aac24723c */ /* 0x002fe40000081084 */
[----:B------:R-:W-:Y:S04]  /*220a0*/  STL [R1+0x145c], R168 ;  /* 0x00145ca801007387 */ /* 0x000fe80000100800 */
[----:B------:R-:W-:Y:S02]  /*220b0*/  STL [R1+0x1458], R170 ;  /* 0x001458aa01007387 */ /* 0x000fe40000100800 */
[C---:B------:R-:W-:Y:S08]  /*220c0*/  HMMA.1688.F32.TF32 R48, R176.reuse, R14, R140 ;  /* 0x0000000eb030723c */ /* 0x040ff0000008108c */
[----:B------:R-:W-:Y:S01]  /*220d0*/  HMMA.1688.F32.TF32 R52, R176, R30, R156 ;  /* 0x0000001eb034723c */ /* 0x000fe2000008109c */
[----:B------:R-:W-:Y:S01]  /*220e0*/  IMAD.MOV.U32 R116, RZ, RZ, R226 ;  /* 0x000000ffff747224 */ /* 0x000fe200078e00e2 */
[----:B------:R-:W-:Y:S01]  /*220f0*/  MOV R117, R227 ;  /* 0x000000e300757202 */ /* 0x000fe20000000f00 */
[----:B------:R-:W-:Y:S01]  /*22100*/  IMAD.MOV.U32 R118, RZ, RZ, R231 ;  /* 0x000000ffff767224 */ /* 0x000fe200078e00e7 */
[----:B------:R-:W-:Y:S01]  /*22110*/  MOV R112, R12 ;  /* 0x0000000c00707202 */ /* 0x000fe20000000f00 */
[----:B------:R-:W-:Y:S01]  /*22120*/  IMAD.MOV.U32 R119, RZ, RZ, R235 ;  /* 0x000000ffff777224 */ /* 0x000fe200078e00eb */
[----:B------:R-:W-:Y:S01]  /*22130*/  MOV R115, R8 ;  /* 0x0000000800737202 */ /* 0x000fe20000000f00 */
[----:B------:R1:W-:Y:S01]  /*22140*/  STL.64 [R1+0x1c0], R36 ;  /* 0x0001c02401007387 */ /* 0x0003e20000100a00 */
[----:B------:R-:W-:Y:S01]  /*22150*/  MOV R169, R38 ;  /* 0x0000002600a97202 */ /* 0x000fe20000000f00 */
[----:B------:R-:W-:-:S02]  /*22160*/  IMAD.MOV.U32 R171, RZ, RZ, R39 ;  /* 0x000000ffffab7224 */ /* 0x000fc400078e0027 */
[----:B------:R-:W-:Y:S01]  /*22170*/  IMAD.MOV.U32 R113, RZ, RZ, R13 ;  /* 0x000000ffff717224 */ /* 0x000fe200078e000d */
[----:B------:R-:W-:Y:S01]  /*22180*/  HMMA.1688.F32.TF32 R64, R76, R26, R64 ;  /* 0x0000001a4c40723c */ /* 0x000fe20000081040 */
[----:B------:R-:W-:Y:S01]  /*22190*/  IMAD.MOV.U32 R114, RZ, RZ, R9 ;  /* 0x000000ffff727224 */ /* 0x000fe200078e0009 */
[----:B------:R-:W-:Y:S04]  /*221a0*/  LDS R140, [R2+0x6000] ;  /* 0x00600000028c7984 */ /* 0x000fe80000000800 */
[----:B------:R-:W-:Y:S02]  /*221b0*/  LDS R142, [R2+0x6800] ;  /* 0x00680000028e7984 */ /* 0x000fe40000000800 */
[----:B-1----:R-:W-:Y:S02]  /*221c0*/  HMMA.1688.F32.TF32 R36, R176, R10, R136 ;  /* 0x0000000ab024723c */ /* 0x002fe40000081088 */
[----:B------:R-:W-:Y:S04]  /*221d0*/  LDS R141, [R0+0x6000] ;  /* 0x00600000008d7984 */ /* 0x000fe80000000800 */
[----:B------:R-:W-:Y:S02]  /*221e0*/  LDS R143, [R0+0x6800] ;  /* 0x00680000008f7984 */ /* 0x000fe40000000800 */
[C---:B------:R-:W-:Y:S02]  /*221f0*/  HMMA.1688.F32.TF32 R68, R76.reuse, R30, R68 ;  /* 0x0000001e4c44723c */ /* 0x040fe40000081044 */
[----:B------:R-:W-:Y:S04]  /*22200*/  LDS R172, [R4+0x6000] ;  /* 0x0060000004ac7984 */ /* 0x000fe80000000800 */
[----:B------:R-:W-:Y:S02]  /*22210*/  LDS R174, [R4+0x6800] ;  /* 0x0068000004ae7984 */ /* 0x000fe40000000800 */
[----:B------:R-:W-:Y:S02]  /*22220*/  HMMA.1688.F32.TF32 R72, R76, R34, R72 ;  /* 0x000000224c48723c */ /* 0x000fe40000081048 */
[----:B------:R-:W-:Y:S04]  /*22230*/  LDS R173, [R5+0x6000] ;  /* 0x0060000005ad7984 */ /* 0x000fe80000000800 */
[----:B------:R-:W-:Y:S02]  /*22240*/  LDS R175, [R5+0x6800] ;  /* 0x0068000005af7984 */ /* 0x000fe40000000800 */
[----:B------:R-:W-:Y:S01]  /*22250*/  IMAD.MOV.U32 R168, RZ, RZ, R38 ;  /* 0x000000ffffa87224 */ /* 0x000fe200078e0026 */
[----:B------:R-:W-:Y:S01]  /*22260*/  MOV R170, R39 ;  /* 0x0000002700aa7202 */ /* 0x000fe20000000f00 */
[----:B------:R1:W-:Y:S02]  /*22270*/  STL.64 [R1+0x1b0], R36 ;  /* 0x0001b02401007387 */ /* 0x0003e40000100a00 */
[C---:B-1----:R-:W-:Y:S11]  /*22280*/  HMMA.1688.F32.TF32 R36, R176.reuse, R18, R144 ;  /* 0x00000012b024723c */ /* 0x042ff60000081090 */
[----:B------:R-:W-:Y:S11]  /*22290*/  @!UPT UIADD3 URZ, URZ, URZ, URZ ;  /* 0x0000003f3f3ff290 */ /* 0x000ff6000fffe03f */
[----:B------:R-:W-:Y:S02]  /*222a0*/  @!UPT UIADD3 URZ, URZ, URZ, URZ ;  /* 0x0000003f3f3ff290 */ /* 0x000fe4000fffe03f */
[----:B------:R-:W-:Y:S01]  /*222b0*/  IMAD.MOV.U32 R147, RZ, RZ, R36 ;  /* 0x000000ffff937224 */ /* 0x000fe200078e0024 */
[----:B------:R-:W-:Y:S01]  /*222c0*/  MOV R145, R38 ;  /* 0x0000002600917202 */ /* 0x000fe20000000f00 */
[----:B------:R-:W-:Y:S02]  /*222d0*/  IMAD.MOV.U32 R146, RZ, RZ, R37 ;  /* 0x000000ffff927224 */ /* 0x000fe400078e0025 */
[----:B------:R-:W-:Y:S02]  /*222e0*/  IMAD.MOV.U32 R144, RZ, RZ, R39 ;  /* 0x000000ffff907224 */ /* 0x000fe400078e0027 */
[C---:B------:R-:W-:Y:S01]  /*222f0*/  HMMA.1688.F32.TF32 R36, R176.reuse, R22, R148 ;  /* 0x00000016b024723c */ /* 0x040fe20000081094 */
[----:B------:R-:W-:Y:S11]  /*22300*/  STL.64 [R1+0x1a0], R48 ;  /* 0x0001a03001007387 */ /* 0x000ff60000100a00 */
[----:B------:R-:W-:Y:S11]  /*22310*/  @!UPT UIADD3 URZ, URZ, URZ, URZ ;  /* 0x0000003f3f3ff290 */ /* 0x000ff6000fffe03f */
[----:B------:R-:W-:Y:S01]  /*22320*/  @!UPT UIADD3 URZ, URZ, URZ, URZ ;  /* 0x0000003f3f3ff290 */ /* 0x000fe2000fffe03f */
[----:B------:R-:W-:Y:S01]  /*22330*/  IMAD.MOV.U32 R151, RZ, RZ, R36 ;  /* 0x000000ffff977224 */ /* 0x000fe200078e0024 */
[----:B------:R-:W-:Y:S01]  /*22340*/  MOV R150, R37 ;  /* 0x0000002500967202 */ /* 0x000fe20000000f00 */
[----:B------:R-:W-:Y:S02]  /*22350*/  IMAD.MOV.U32 R149, RZ, RZ, R38 ;  /* 0x000000ffff957224 */ /* 0x000fe400078e0026 */
[----:B------:R-:W-:Y:S02]  /*22360*/  IMAD.MOV.U32 R148, RZ, RZ, R39 ;  /* 0x000000ffff947224 */ /* 0x000fe400078e0027 */
[C---:B------:R-:W-:Y:S01]  /*22370*/  HMMA.1688.F32.TF32 R36, R176.reuse, R26, R152 ;  /* 0x0000001ab024723c */ /* 0x040fe20000081098 */
[----:B------:R1:W-:Y:S07]  /*22380*/  STL.64 [R1+0x1a8], R50 ;  /* 0x0001a83201007387 */ /* 0x0003ee0000100a00 */
[C---:B-1----:R-:W-:Y:S11]  /*22390*/  HMMA.1688.F32.TF32 R48, R176.reuse, R34, R160 ;  /* 0x00000022b030723c */ /* 0x042ff600000810a0 */
[----:B------:R-:W-:Y:S04]  /*223a0*/  @!UPT UIADD3 URZ, URZ, URZ, URZ ;  /* 0x0000003f3f3ff290 */ /* 0x000fe8000fffe03f */
[----:B------:R-:W-:Y:S04]  /*223b0*/  STL.64 [R1+0x170], R36 ;  /* 0x0001702401007387 */ /* 0x000fe80000100a00 */
[----:B------:R1:W-:Y:S02]  /*223c0*/  STL.64 [R1+0x178], R38 ;  /* 0x0001782601007387 */ /* 0x0003e40000100a00 */
[----:B-1----:R-:W-:Y:S02]  /*223d0*/  HMMA.1688.F32.TF32 R36, R176, R42, R164 ;  /* 0x0000002ab024723c */ /* 0x002fe400000810a4 */
[----:B------:R-:W-:Y:S04]  /*223e0*/  STL.64 [R1+0x160], R52 ;  /* 0x0001603401007387 */ /* 0x000fe80000100a00 */
[----:B------:R-:W-:Y:S04]  /*223f0*/  STL.64 [R1+0x168], R54 ;  /* 0x0001683601007387 */ /* 0x000fe80000100a00 */
[----:B------:R-:W-:Y:S04]  /*22400*/  STL.64 [R1+0x150], R48 ;  /* 0x0001503001007387 */ /* 0x000fe80000100a00 */
[----:B------:R-:W-:Y:S09]  /*22410*/  STL.64 [R1+0x158], R50 ;  /* 0x0001583201007387 */ /* 0x000ff20000100a00 */
[----:B------:R-:W-:Y:S04]  /*22420*/  STL.64 [R1+0x140], R36 ;  /* 0x0001402401007387 */ /* 0x000fe80000100a00 */
[----:B------:R-:W-:Y:S04]  /*22430*/  STL.64 [R1+0x148], R38 ;  /* 0x0001482601007387 */ /* 0x000fe80000100a00 */
[----:B------:R-:W-:Y:S04]  /*22440*/  LDS R36, [R2+0x5100] ;  /* 0x0051000002247984 */ /* 0x000fe80000000800 */
[----:B------:R-:W-:Y:S04]  /*22450*/  LDS R38, [R2+0x5900] ;  /* 0x0059000002267984 */ /* 0x000fe80000000800 */
[----:B------:R-:W-:Y:S04]  /*22460*/  LDS R37, [R0+0x5100] ;  /* 0x0051000000257984 */ /* 0x000fe80000000800 */
[----:B------:R-:W1:Y:S02]  /*22470*/  LDS R39, [R0+0x5900] ;  /* 0x0059000000277984 */ /* 0x000e640000000800 */
[C---:B-1----:R-:W-:Y:S08]  /*22480*/  HMMA.1688.F32.TF32 R56, R36.reuse, R10, R180 ;  /* 0x0000000a2438723c */ /* 0x042ff000000810b4 */
[C---:B------:R-:W-:Y:S11]  /*22490*/  HMMA.1688.F32.TF32 R52, R36.reuse, R14, R184 ;  /* 0x0000000e2434723c */ /* 0x040ff600000810b8 */
[----:B------:R-:W-:Y:S04]  /*224a0*/  @!UPT UIADD3 URZ, URZ, URZ, URZ ;  /* 0x0000003f3f3ff290 */ /* 0x000fe8000fffe03f */
[----:B------:R-:W-:Y:S04]  /*224b0*/  STL.64 [R1+0x320], R56 ;  /* 0x0003203801007387 */ /* 0x000fe80000100a00 */
[----:B------:R-:W-:Y:S04]  /*224c0*/  STL.64 [R1+0x328], R58 ;  /* 0x0003283a01007387 */ /* 0x000fe80000100a00 */
[----:B------:R-:W-:Y:S04]  /*224d0*/  STL.64 [R1+0x310], R52 ;  /* 0x0003103401007387 */ /* 0x000fe80000100a00 */
[----:B------:R1:W-:Y:S02]  /*224e0*/  STL.64 [R1+0x318], R54 ;  /* 0x0003183601007387 */ /* 0x0003e40000100a00 */
[----:B-1----:R-:W-:Y:S01]  /*224f0*/  HMMA.1688.F32.TF32 R52, R36, R18, R188 ;  /* 0x000000122434723c */ /* 0x002fe200000810bc */
[----:B------:R-:W-:-:S02]  /*22500*/  MOV R51, R47 ;  /* 0x0000002f00337202 */ /* 0x000fc40000000f00 */
[----:B------:R-:W1:Y:S11]  /*22510*/  LDS R47, [R5+0x5900] ;  /* 0x00590000052f7984 */ /* 0x000e760000000800 */
[----:B------:R-:W-:Y:S09]  /*22520*/  @!UPT UIADD3 URZ, URZ, URZ, URZ ;  /* 0x0000003f3f3ff290 */ /* 0x000ff2000fffe03f */
[----:B------:R-:W-:Y:S04]  /*22530*/  STL.64 [R1+0x300], R52 ;  /* 0x0003003401007387 */ /* 0x000fe80000100a00 */
[----:B------:R2:W-:Y:S02]  /*22540*/  STL.64 [R1+0x308], R54 ;  /* 0x0003083601007387 */ /* 0x0005e40000100a00 */
[C---:B--2---:R-:W-:Y:S08]  /*22550*/  HMMA.1688.F32.TF32 R52, R36.reuse, R22, R192 ;  /* 0x000000162434723c */ /* 0x044ff000000810c0 */
[C---:B------:R-:W-:Y:S08]  /*22560*/  HMMA.1688.F32.TF32 R60, R36.reuse, R26, R196 ;  /* 0x0000001a243c723c */ /* 0x040ff000000810c4 */
[C---:B------:R-:W-:Y:S07]  /*22570*/  HMMA.1688.F32.TF32 R56, R36.reuse, R30, R200 ;  /* 0x0000001e2438723c */ /* 0x040fee00000810c8 */
[----:B------:R-:W-:Y:S04]  /*22580*/  STL.64 [R1+0x2f0], R52 ;  /* 0x0002f03401007387 */ /* 0x000fe80000100a00 */
[----:B------:R2:W-:Y:S02]  /*22590*/  STL.64 [R1+0x2f8], R54 ;  /* 0x0002f83601007387 */ /* 0x0005e40000100a00 */
[C---:B--2---:R-:W-:Y:S02]  /*225a0*/  HMMA.1688.F32.TF32 R52, R36.reuse, R34, R204 ;  /* 0x000000222434723c */ /* 0x044fe400000810cc */
[----:B------:R-:W-:Y:S06]  /*225b0*/  STL.64 [R1+0x2e0], R60 ;  /* 0x0002e03c01007387 */ /* 0x000fec0000100a00 */
[----:B------:R-:W-:Y:S01]  /*225c0*/  HMMA.1688.F32.TF32 R36, R36, R42, R208 ;  /* 0x0000002a2424723c */ /* 0x000fe200000810d0 */
[----:B------:R-:W-:Y:S04]  /*225d0*/  STL.64 [R1+0x2e8], R62 ;  /* 0x0002e83e01007387 */ /* 0x000fe80000100a00 */
[----:B------:R-:W-:Y:S04]  /*225e0*/  STL.64 [R1+0x2d0], R56 ;  /* 0x0002d03801007387 */ /* 0x000fe80000100a00 */
[----:B------:R-:W-:Y:S01]  /*225f0*/  STL.64 [R1+0x2d8], R58 ;  /* 0x0002d83a01007387 */ /* 0x000fe20000100a00 */
[----:B------:R-:W-:Y:S01]  /*22600*/  IMAD.MOV.U32 R48, RZ, RZ, R51 ;  /* 0x000000ffff307224 */ /* 0x000fe200078e0033 */
[----:B------:R-:W-:Y:S01]  /*22610*/  MOV R50, R241 ;  /* 0x000000f100327202 */ /* 0x000fe20000000f00 */
[----:B------:R-:W-:Y:S01]  /*22620*/  IMAD.MOV.U32 R49, RZ, RZ, R240 ;  /* 0x000000ffff317224 */ /* 0x000fe200078e00f0 */
[----:B------:R-:W-:Y:S01]  /*22630*/  MOV R139, R7 ;  /* 0x00000007008b7202 */ /* 0x000fe20000000f00 */
[----:B------:R-:W-:Y:S04]  /*22640*/  LDS R204, [R2+0x6080] ;  /* 0x0060800002cc7984 */ /* 0x000fe80000000800 */
[----:B------:R-:W-:Y:S04]  /*22650*/  STL.64 [R1+0x130], R52 ;  /* 0x0001303401007387 */ /* 0x000fe80000100a00 */
[----:B------:R-:W-:Y:S04]  /*22660*/  STL.64 [R1+0x138], R54 ;  /* 0x0001383601007387 */ /* 0x000fe80000100a00 */
[----:B------:R-:W-:Y:S04]  /*22670*/  STL.64 [R1+0x20], R36 ;  /* 0x0000202401007387 */ /* 0x000fe80000100a00 */
[----:B------:R1:W-:Y:S04]  /*22680*/  STL.64 [R1+0x28], R38 ;  /* 0x0000282601007387 */ /* 0x0003e80000100a00 */
[----:B------:R-:W-:Y:S04]  /*22690*/  LDS R206, [R2+0x6880] ;  /* 0x0068800002ce7984 */ /* 0x000fe80000000800 */
[----:B------:R-:W-:Y:S01]  /*226a0*/  LDS R205, [R0+0x6080] ;  /* 0x0060800000cd7984 */ /* 0x000fe20000000800 */
[----:B-1----:R-:W-:Y:S01]  /*226b0*/  HMMA.1688.F32.TF32 R36, R44, R10, R212 ;  /* 0x0000000a2c24723c */ /* 0x002fe200000810d4 */
[----:B------:R-:W-:Y:S01]  /*226c0*/  IMAD.MOV.U32 R56, RZ, RZ, R232 ;  /* 0x000000ffff387224 */ /* 0x000fe200078e00e8 */
[----:B------:R-:W-:Y:S01]  /*226d0*/  MOV R58, R234 ;  /* 0x000000ea003a7202 */ /* 0x000fe20000000f00 */
[----:B------:R-:W-:Y:S01]  /*226e0*/  IMAD.MOV.U32 R57, RZ, RZ, R233 ;  /* 0x000000ffff397224 */ /* 0x000fe200078e00e9 */
[----:B------:R-:W-:Y:S01]  /*226f0*/  LDS R207, [R0+0x6880] ;  /* 0x0068800000cf7984 */ /* 0x000fe20000000800 */
[----:B------:R-:W-:-:S02]  /*22700*/  IMAD.MOV.U32 R59, RZ, RZ, R228 ;  /* 0x000000ffff3b7224 */ /* 0x000fc400078e00e4 */
[----:B------:R-:W-:Y:S01]  /*22710*/  IMAD.MOV.U32 R51, RZ, RZ, R242 ;  /* 0x000000ffff337224 */ /* 0x000fe200078e00f2 */
[----:B------:R-:W-:Y:S01]  /*22720*/  MOV R85, R49 ;  /* 0x0000003100557202 */ /* 0x000fe20000000f00 */
[----:B------:R-:W-:Y:S02]  /*22730*/  IMAD.MOV.U32 R84, RZ, RZ, R48 ;  /* 0x000000ffff547224 */ /* 0x000fe400078e0030 */
[----:B------:R-:W-:Y:S01]  /*22740*/  IMAD.MOV.U32 R60, RZ, RZ, R217 ;  /* 0x000000ffff3c7224 */ /* 0x000fe200078e00d9 */
[----:B------:R-:W-:Y:S01]  /*22750*/  MOV R62, R219 ;  /* 0x000000db003e7202 */ /* 0x000fe20000000f00 */
[----:B------:R-:W-:Y:S02]  /*22760*/  IMAD.MOV.U32 R86, RZ, RZ, R50 ;  /* 0x000000ffff567224 */ /* 0x000fe400078e0032 */
[----:B------:R-:W-:Y:S02]  /*22770*/  IMAD.MOV.U32 R61, RZ, RZ, R218 ;  /* 0x000000ffff3d7224 */ /* 0x000fe400078e00da */
[----:B------:R-:W-:Y:S01]  /*22780*/  IMAD.MOV.U32 R63, RZ, RZ, R223 ;  /* 0x000000ffff3f7224 */ /* 0x000fe200078e00df */
[----:B------:R-:W-:Y:S01]  /*22790*/  MOV R241, R40 ;  /* 0x0000002800f17202 */ /* 0x000fe20000000f00 */
[----:B------:R-:W-:Y:S01]  /*227a0*/  IMAD.MOV.U32 R240, RZ, RZ, R243 ;  /* 0x000000fffff07224 */ /* 0x000fe200078e00f3 */
[----:B------:R-:W-:Y:S01]  /*227b0*/  MOV R210, R168 ;  /* 0x000000a800d27202 */ /* 0x000fe20000000f00 */
[----:B------:R-:W-:Y:S01]  /*227c0*/  IMAD.MOV.U32 R211, RZ, RZ, R170 ;  /* 0x000000ffffd37224 */ /* 0x000fe200078e00aa */
[----:B------:R-:W-:Y:S04]  /*227d0*/  LDS R212, [R4+0x6080] ;  /* 0x0060800004d47984 */ /* 0x000fe80000000800 */
[----:B------:R1:W-:Y:S04]  /*227e0*/  STL [R1], R36 ;  /* 0x0000002401007387 */ /* 0x0003e80000100800 */
[----:B------:R-:W2:Y:S04]  /*227f0*/  LDL.LU R216, [R1+0x14ec] ;  /* 0x0014ec0001d87983 */ /* 0x000ea80000300800 */
        /* <DEDUP_REMOVED lines=15> */
[----:B------:R-:W1:Y:S04]  /*228f0*/  LDL.LU R120, [R1+0x10] ;  /* 0x0000100001787983 */ /* 0x000e680000300800 */
[----:B------:R-:W1:Y:S01]  /*22900*/  LDL.LU R121, [R1+0x14] ;  /* 0x0000140001797983 */ /* 0x000e620000300800 */
[----:B------:R-:W-:-:S03]  /*22910*/  IMAD.MOV.U32 R87, RZ, RZ, R51 ;  /* 0x000000ffff577224 */ /* 0x000fc600078e0033 */
[----:B------:R-:W1:Y:S04]  /*22920*/  LDL.LU R122, [R1+0x18] ;  /* 0x00001800017a7983 */ /* 0x000e680000300800 */
[----:B------:R-:W1:Y:S04]  /*22930*/  LDL.LU R123, [R1+0x1c] ;  /* 0x00001c00017b7983 */ /* 0x000e680000300800 */
[----:B------:R-:W-:Y:S04]  /*22940*/  LDS R214, [R4+0x6880] ;  /* 0x0068800004d67984 */ /* 0x000fe80000000800 */
[----:B------:R-:W-:Y:S04]  /*22950*/  LDS R213, [R5+0x6080] ;  /* 0x0060800005d57984 */ /* 0x000fe80000000800 */
[----:B------:R-:W-:Y:S01]  /*22960*/  LDS R215, [R5+0x6880] ;  /* 0x0068800005d77984 */ /* 0x000fe20000000800 */
[----:B--2---:R-:W-:Y:S01]  /*22970*/  MOV R55, R216 ;  /* 0x000000d800377202 */ /* 0x004fe20000000f00 */
[----:B---3--:R-:W-:-:S02]  /*22980*/  IMAD.MOV.U32 R54, RZ, RZ, R222 ;  /* 0x000000ffff367224 */ /* 0x008fc400078e00de */
[----:B----4-:R-:W-:Y:S01]  /*22990*/  IMAD.MOV.U32 R53, RZ, RZ, R221 ;  /* 0x000000ffff357224 */ /* 0x010fe200078e00dd */
[----:B------:R-:W-:Y:S01]  /*229a0*/  MOV R52, R220 ;  /* 0x000000dc00347202 */ /* 0x000fe20000000f00 */
[----:B------:R-:W-:Y:S02]  /*229b0*/  IMAD.MOV.U32 R51, RZ, RZ, R225 ;  /* 0x000000ffff337224 */ /* 0x000fe400078e00e1 */
[----:B------:R-:W-:Y:S01]  /*229c0*/  IMAD.MOV.U32 R50, RZ, RZ, R224 ;  /* 0x000000ffff327224 */ /* 0x000fe200078e00e0 */
[----:B------:R-:W-:Y:S01]  /*229d0*/  MOV R49, R230 ;  /* 0x000000e600317202 */ /* 0x000fe20000000f00 */
[----:B------:R-:W-:Y:S02]  /*229e0*/  IMAD.MOV.U32 R48, RZ, RZ, R229 ;  /* 0x000000ffff307224 */ /* 0x000fe400078e00e5 */
[----:B------:R-:W2:Y:S04]  /*229f0*/  LDL.LU R229, [R1+0x14ac] ;  /* 0x0014ac0001e57983 */ /* 0x000ea80000300800 */
[----:B------:R-:W2:Y:S04]  /*22a00*/  LDL.LU R230, [R1+0x14a8] ;  /* 0x0014a80001e67983 */ /* 0x000ea80000300800 */
[----:B------:R-:W3:Y:S04]  /*22a10*/  LDL.LU R224, [R1+0x14a4] ;  /* 0x0014a40001e07983 */ /* 0x000ee80000300800 */
[----:B------:R-:W3:Y:S04]  /*22a20*/  LDL.LU R225, [R1+0x14a0] ;  /* 0x0014a00001e17983 */ /* 0x000ee80000300800 */
[----:B------:R-:W4:Y:S04]  /*22a30*/  LDL.LU R220, [R1+0x149c] ;  /* 0x00149c0001dc7983 */ /* 0x000f280000300800 */
[----:B------:R-:W4:Y:S04]  /*22a40*/  LDL.LU R221, [R1+0x1498] ;  /* 0x0014980001dd7983 */ /* 0x000f280000300800 */
[----:B------:R-:W4:Y:S04]  /*22a50*/  LDL.LU R222, [R1+0x1494] ;  /* 0x0014940001de7983 */ /* 0x000f280000300800 */
[----:B------:R-:W2:Y:S04]  /*22a60*/  LDL.LU R216, [R1+0x1490] ;  /* 0x0014900001d87983 */ /* 0x000ea80000300800 */
[----:B------:R-:W2:Y:S04]  /*22a70*/  LDL.LU R217, [R1+0x148c] ;  /* 0x00148c0001d97983 */ /* 0x000ea80000300800 */
[----:B------:R-:W2:Y:S04]  /*22a80*/  LDL.LU R218, [R1+0x1488] ;  /* 0x0014880001da7983 */ /* 0x000ea80000300800 */
[----:B------:R-:W2:Y:S04]  /*22a90*/  LDL.LU R219, [R1+0x1484] ;  /* 0x0014840001db7983 */ /* 0x000ea80000300800 */
[----:B------:R-:W4:Y:S04]  /*22aa0*/  LDL.LU R223, [R1+0x1480] ;  /* 0x0014800001df7983 */ /* 0x000f280000300800 */
[----:B------:R-:W3:Y:S04]  /*22ab0*/  LDL.LU R226, [R1+0x147c] ;  /* 0x00147c0001e27983 */ /* 0x000ee80000300800 */
[----:B------:R-:W3:Y:S04]  /*22ac0*/  LDL.LU R227, [R1+0x1478] ;  /* 0x0014780001e37983 */ /* 0x000ee80000300800 */
[----:B------:R-:W3:Y:S04]  /*22ad0*/  LDL.LU R231, [R1+0x1474] ;  /* 0x0014740001e77983 */ /* 0x000ee80000300800 */
[----:B------:R-:W3:Y:S01]  /*22ae0*/  LDL.LU R235, [R1+0x1470] ;  /* 0x0014700001eb7983 */ /* 0x000ee20000300800 */
        /* <DEDUP_REMOVED lines=11> */
[----:B------:R-:W-:Y:S02]  /*22ba0*/  IMAD.MOV.U32 R239, RZ, RZ, R248 ;  /* 0x000000ffffef7224 */ /* 0x000fe400078e00f8 */
[----:B------:R-:W-:Y:S02]  /*22bb0*/  IMAD.MOV.U32 R28, RZ, RZ, R249 ;  /* 0x000000ffff1c7224 */ /* 0x000fe400078e00f9 */
[----:B------:R-:W-:Y:S02]  /*22bc0*/  IMAD.MOV.U32 R248, RZ, RZ, R251 ;  /* 0x000000fffff87224 */ /* 0x000fe400078e00fb */
[----:B------:R-:W-:Y:S02]  /*22bd0*/  IMAD.MOV.U32 R249, RZ, RZ, R24 ;  /* 0x000000fffff97224 */ /* 0x000fe400078e0018 */
[----:B------:R-:W-:-:S02]  /*22be0*/  IMAD.MOV.U32 R251, RZ, RZ, R20 ;  /* 0x000000fffffb7224 */ /* 0x000fc400078e0014 */
[----:B------:R-:W-:Y:S01]  /*22bf0*/  IMAD.MOV.U32 R102, RZ, RZ, R248 ;  /* 0x000000ffff667224 */ /* 0x000fe200078e00f8 */
[----:B------:R-:W-:Y:S01]  /*22c00*/  MOV R103, R249 ;  /* 0x000000f900677202 */ /* 0x000fe20000000f00 */
[----:B------:R-:W-:Y:S02]  /*22c10*/  IMAD.MOV.U32 R104, RZ, RZ, R250 ;  /* 0x000000ffff687224 */ /* 0x000fe400078e00fa */
[----:B------:R-:W-:Y:S01]  /*22c20*/  IMAD.MOV.U32 R105, RZ, RZ, R251 ;  /* 0x000000ffff697224 */ /* 0x000fe200078e00fb */
[----:B------:R-:W-:Y:S01]  /*22c30*/  MOV R88, R240 ;  /* 0x000000f000587202 */ /* 0x000fe20000000f00 */
[----:B------:R-:W-:Y:S01]  /*22c40*/  IMAD.MOV.U32 R89, RZ, RZ, R241 ;  /* 0x000000ffff597224 */ /* 0x000fe200078e00f1 */
[----:B------:R-:W-:Y:S01]  /*22c50*/  MOV R91, R243 ;  /* 0x000000f3005b7202 */ /* 0x000fe20000000f00 */
        /* <DEDUP_REMOVED lines=10> */
[----:B------:R-:W-:Y:S02]  /*22d00*/  IMAD.MOV.U32 R21, RZ, RZ, R252 ;  /* 0x000000ffff157224 */ /* 0x000fe400078e00fc */
[----:B------:R-:W-:-:S02]  /*22d10*/  IMAD.MOV.U32 R17, RZ, RZ, R3 ;  /* 0x000000ffff117224 */ /* 0x000fc400078e0003 */
[----:B------:R-:W-:Y:S02]  /*22d20*/  IMAD.MOV.U32 R252, RZ, RZ, R37 ;  /* 0x000000fffffc7224 */ /* 0x000fe400078e0025 */
[----:B------:R-:W-:Y:S02]  /*22d30*/  IMAD.MOV.U32 R3, RZ, RZ, R39 ;  /* 0x000000ffff037224 */ /* 0x000fe400078e0027 */
[----:B-1----:R-:W-:Y:S08]  /*22d40*/  HMMA.1688.F32.TF32 R36, R44, R34, R120 ;  /* 0x000000222c24723c */ /* 0x002ff00000081078 */
[----:B------:R-:W-:Y:S08]  /*22d50*/  HMMA.1688.F32.TF32 R48, R76, R10, R48 ;  /* 0x0000000a4c30723c */ /* 0x000ff00000081030 */
[C---:B--2---:R-:W-:Y:S08]  /*22d60*/  HMMA.1688.F32.TF32 R248, R44.reuse, R14, R216 ;  /* 0x0000000e2cf8723c */ /* 0x044ff000000810d8 */
[C---:B----4-:R-:W-:Y:S08]  /*22d70*/  HMMA.1688.F32.TF32 R240, R44.reuse, R18, R220 ;  /* 0x000000122cf0723c */ /* 0x050ff000000810dc */
[C---:B---3--:R-:W-:Y:S08]  /*22d80*/  HMMA.1688.F32.TF32 R236, R44.reuse, R22, R224 ;  /* 0x000000162cec723c */ /* 0x048ff000000810e0 */
[C---:B------:R-:W-:Y:S08]  /*22d90*/  HMMA.1688.F32.TF32 R228, R44.reuse, R26, R228 ;  /* 0x0000001a2ce4723c */ /* 0x040ff000000810e4 */
[C---:B------:R-:W-:Y:S08]  /*22da0*/  HMMA.1688.F32.TF32 R232, R44.reuse, R30, R232 ;  /* 0x0000001e2ce8723c */ /* 0x040ff000000810e8 */
[----:B------:R-:W-:Y:S01]  /*22db0*/  HMMA.1688.F32.TF32 R44, R44, R42, R244 ;  /* 0x0000002a2c2c723c */ /* 0x000fe200000810f4 */
        /* <DEDUP_REMOVED lines=16> */
[----:B------:R-:W2:Y:S04]  /*22ec0*/  LDL.LU R136, [R1+0x330] ;  /* 0x0003300001887983 */ /* 0x000ea80000300800 */
[----:B------:R-:W2:Y:S04]  /*22ed0*/  LDL.LU R137, [R1+0x334] ;  /* 0x0003340001897983 */ /* 0x000ea80000300800 */
[----:B------:R-:W2:Y:S04]  /*22ee0*/  LDL.LU R138, [R1+0x338] ;  /* 0x00033800018a7983 */ /* 0x000ea80000300800 */
[----:B------:R-:W3:Y:S04]  /*22ef0*/  LDL.LU R7, [R1+0x146c] ;  /* 0x00146c0001077983 */ /* 0x000ee80000300800 */
[----:B------:R-:W4:Y:S04]  /*22f00*/  LDL.LU R132, [R1+0x340] ;  /* 0x0003400001847983 */ /* 0x000f280000300800 */
[----:B------:R-:W4:Y:S04]  /*22f10*/  LDL.LU R133, [R1+0x344] ;  /* 0x0003440001857983 */ /* 0x000f280000300800 */
[----:B------:R-:W4:Y:S04]  /*22f20*/  LDL.LU R134, [R1+0x348] ;  /* 0x0003480001867983 */ /* 0x000f280000300800 */
[----:B------:R-:W4:Y:S04]  /*22f30*/  LDL.LU R135, [R1+0x34c] ;  /* 0x00034c0001877983 */ /* 0x000f280000300800 */
[----:B------:R-:W2:Y:S04]  /*22f40*/  LDL.LU R128, [R1+0x350] ;  /* 0x0003500001807983 */ /* 0x000ea80000300800 */
[----:B------:R-:W2:Y:S04]  /*22f50*/  LDL.LU R129, [R1+0x354] ;  /* 0x0003540001817983 */ /* 0x000ea80000300800 */
[----:B------:R-:W2:Y:S01]  /*22f60*/  LDL.LU R130, [R1+0x358] ;  /* 0x0003580001827983 */ /* 0x000ea20000300800 */
[----:B---3--:R-:W-:-:S03]  /*22f70*/  IMAD.MOV.U32 R131, RZ, RZ, R7 ;  /* 0x000000ffff837224 */ /* 0x008fc600078e0007 */
[----:B------:R-:W3:Y:S04]  /*22f80*/  LDL.LU R7, [R1+0x1468] ;  /* 0x0014680001077983 */ /* 0x000ee80000300800 */
[----:B------:R-:W2:Y:S04]  /*22f90*/  LDL.LU R124, [R1+0x360] ;  /* 0x00036000017c7983 */ /* 0x000ea80000300800 */
[----:B------:R-:W2:Y:S04]  /*22fa0*/  LDL.LU R125, [R1+0x364] ;  /* 0x00036400017d7983 */ /* 0x000ea80000300800 */
[----:B------:R-:W2:Y:S04]  /*22fb0*/  LDL.LU R126, [R1+0x368] ;  /* 0x00036800017e7983 */ /* 0x000ea80000300800 */
[----:B------:R-:W2:Y:S04]  /*22fc0*/  LDL.LU R127, [R1+0x36c] ;  /* 0x00036c00017f7983 */ /* 0x000ea80000300800 */
[----:B------:R-:W2:Y:S04]  /*22fd0*/  LDL.LU R120, [R1+0x370] ;  /* 0x0003700001787983 */ /* 0x000ea80000300800 */
[----:B------:R-:W2:Y:S04]  /*22fe0*/  LDL.LU R121, [R1+0x374] ;  /* 0x0003740001797983 */ /* 0x000ea80000300800 */
[----:B------:R-:W2:Y:S01]  /*22ff0*/  LDL.LU R122, [R1+0x378] ;  /* 0x00037800017a7983 */ /* 0x000ea20000300800 */
[----:B---3--:R-:W-:-:S03]  /*23000*/  IMAD.MOV.U32 R123, RZ, RZ, R7 ;  /* 0x000000ffff7b7224 */ /* 0x008fc600078e0007 */
[----:B------:R-:W3:Y:S01]  /*23010*/  LDL.LU R7, [R1+0x1464] ;  /* 0x0014640001077983 */ /* 0x000ee20000300800 */
[C---:B------:R-:W-:Y:S08]  /*23020*/  HMMA.1688.F32.TF32 R52, R76.reuse, R14, R52 ;  /* 0x0000000e4c34723c */ /* 0x040ff00000081034 */
[C---:B------:R-:W-:Y:S08]  /*23030*/  HMMA.1688.F32.TF32 R56, R76.reuse, R18, R56 ;  /* 0x000000124c38723c */ /* 0x040ff00000081038 */
[C---:B------:R-:W-:Y:S08]  /*23040*/  HMMA.1688.F32.TF32 R60, R76.reuse, R22, R60 ;  /* 0x000000164c3c723c */ /* 0x040ff0000008103c */
[----:B------:R-:W-:Y:S01]  /*23050*/  HMMA.1688.F32.TF32 R76, R76, R42, R116 ;  /* 0x0000002a4c4c723c */ /* 0x000fe20000081074 */
[----:B------:R-:W2:Y:S04]  /*23060*/  LDL.LU R116, [R1+0x380] ;  /* 0x0003800001747983 */ /* 0x000ea80000300800 */
[----:B------:R-:W2:Y:S03]  /*23070*/  LDL.LU R117, [R1+0x384] ;  /* 0x0003840001757983 */ /* 0x000ea60000300800 */
[----:B------:R-:W-:Y:S01]  /*23080*/  HMMA.1688.F32.TF32 R8, R80, R10, R112 ;  /* 0x0000000a5008723c */ /* 0x000fe20000081070 */
[----:B------:R-:W2:Y:S04]  /*23090*/  LDL.LU R118, [R1+0x388] ;  /* 0x0003880001767983 */ /* 0x000ea80000300800 */
[----:B------:R-:W2:Y:S04]  /*230a0*/  LDL.LU R119, [R1+0x38c] ;  /* 0x00038c0001777983 */ /* 0x000ea80000300800 */
[----:B------:R-:W2:Y:S04]  /*230b0*/  LDL.LU R112, [R1+0x390] ;  /* 0x0003900001707983 */ /* 0x000ea80000300800 */
[----:B------:R-:W2:Y:S01]  /*230c0*/  LDL.LU R113, [R1+0x394] ;  /* 0x0003940001717983 */ /* 0x000ea20000300800 */
[----:B---3--:R-:W-:-:S03]  /*230d0*/  MOV R114, R7 ;  /* 0x0000000700727202 */ /* 0x008fc60000000f00 */
[----:B------:R-:W3:Y:S01]  /*230e0*/  LDL.LU R7, [R1+0x1460] ;  /* 0x0014600001077983 */ /* 0x000ee20000300800 */
[----:B------:R-:W-:Y:S01]  /*230f0*/  MOV R100, R28 ;  /* 0x0000001c00647202 */ /* 0x000fe20000000f00 */
[----:B------:R-:W-:Y:S01]  /*23100*/  IMAD.MOV.U32 R101, RZ, RZ, R29 ;  /* 0x000000ffff657224 */ /* 0x000fe200078e001d */
[----:B------:R-:W-:Y:S01]  /*23110*/  MOV R106, R24 ;  /* 0x00000018006a7202 */ /* 0x000fe20000000f00 */
[----:B------:R-:W-:Y:S01]  /*23120*/  IMAD.MOV.U32 R107, RZ, RZ, R25 ;  /* 0x000000ffff6b7224 */ /* 0x000fe200078e0019 */
[----:B------:R-:W-:Y:S01]  /*23130*/  MOV R109, R21 ;  /* 0x00000015006d7202 */ /* 0x000fe20000000f00 */
[C---:B------:R-:W-:Y:S01]  /*23140*/  HMMA.1688.F32.TF32 R24, R80.reuse, R26, R96 ;  /* 0x0000001a5018723c */ /* 0x040fe20000081060 */
[----:B------:R-:W-:Y:S01]  /*23150*/  IMAD.MOV.U32 R108, RZ, RZ, R20 ;  /* 0x000000ffff6c7224 */ /* 0x000fe200078e0014 */
[----:B------:R-:W2:Y:S06]  /*23160*/  LDL.LU R115, [R1+0x39c] ;  /* 0x00039c0001737983 */ /* 0x000eac0000300800 */
[----:B------:R-:W-:Y:S01]  /*23170*/  HMMA.1688.F32.TF32 R20, R80, R22, R100 ;  /* 0x000000165014723c */ /* 0x000fe20000081064 */
[----:B------:R-:W-:-:S02]  /*23180*/  IMAD.MOV.U32 R110, RZ, RZ, R16 ;  /* 0x000000ffff6e7224 */ /* 0x000fc400078e0010 */
[----:B------:R-:W-:-:S05]  /*23190*/  IMAD.MOV.U32 R111, RZ, RZ, R17 ;  /* 0x000000ffff6f7224 */ /* 0x000fca00078e0011 */
[C---:B------:R-:W-:Y:S08]  /*231a0*/  HMMA.1688.F32.TF32 R16, R80.reuse, R18, R104 ;  /* 0x000000125010723c */ /* 0x040ff00000081068 */
[----:B------:R-:W-:Y:S01]  /*231b0*/  HMMA.1688.F32.TF32 R12, R80, R14, R108 ;  /* 0x0000000e500c723c */ /* 0x000fe2000008106c */
[----:B---3--:R-:W2:Y:S04]  /*231c0*/  LDSM.16.M88.4 R96, [R7+0x12080] ;  /* 0x012080000760783b */ /* 0x008ea80000000200 */
[----:B------:R-:W4:Y:S04]  /*231d0*/  LDSM.16.M88.4 R100, [R7+0x12880] ;  /* 0x012880000764783b */ /* 0x000f280000000200 */
[----:B------:R-:W1:Y:S04]  /*231e0*/  LDSM.16.M88.4 R104, [R7+0x13080] ;  /* 0x013080000768783b */ /* 0x000e680000000200 */
[----:B------:R-:W3:Y:S01]  /*231f0*/  LDSM.16.M88.4 R108, [R7+0x13880] ;  /* 0x01388000076c783b */ /* 0x000ee20000000200 */
[C---:B--2---:R-:W-:Y:S08]  /*23200*/  HMMA.1688.F32.TF32 R128, R140.reuse, R96, R128 ;  /* 0x000000608c80723c */ /* 0x044ff00000081080 */
[----:B----4-:R-:W-:Y:S01]  /*23210*/  HMMA.1688.F32.TF32 R132, R140, R100, R132 ;  /* 0x000000648c84723c */ /* 0x010fe20000081084 */
[----:B------:R-:W-:Y:S04]  /*23220*/  STL [R1+0x1360], R98 ;  /* 0x0013606201007387 */ /* 0x000fe80000100800 */
[----:B------:R-:W-:Y:S04]  /*23230*/  STL [R1+0x135c], R99 ;  /* 0x00135c6301007387 */ /* 0x000fe80000100800 */
[----:B------:R-:W-:Y:S04]  /*23240*/  STL [R1+0x1364], R102 ;  /* 0x0013646601007387 */ /* 0x000fe80000100800 */
[----:B------:R-:W-:Y:S04]  /*23250*/  STL [R1+0x1358], R103 ;  /* 0x0013586701007387 */ /* 0x000fe80000100800 */
[----:B-1----:R-:W-:Y:S04]  /*23260*/  STL [R1+0x136c], R106 ;  /* 0x00136c6a01007387 */ /* 0x002fe80000100800 */
[----:B------:R-:W-:Y:S04]  /*23270*/  STL [R1+0x1368], R107 ;  /* 0x0013686b01007387 */ /* 0x000fe80000100800 */
[----:B---3--:R-:W-:Y:S04]  /*23280*/  STL [R1+0x1374], R110 ;  /* 0x0013746e01007387 */ /* 0x008fe80000100800 */
        /* <DEDUP_REMOVED lines=9> */
[----:B------:R-:W2:Y:S04]  /*23320*/  LDL.LU R208, [R1+0x1b0] ;  /* 0x0001b00001d07983 */ /* 0x000ea80000300800 */
[----:B------:R-:W2:Y:S04]  /*23330*/  LDL.LU R209, [R1+0x1b4] ;  /* 0x0001b40001d17983 */ /* 0x000ea80000300800 */
[----:B------:R-:W3:Y:S04]  /*23340*/  LDL.LU R168, [R1+0x145c] ;  /* 0x00145c0001a87983 */ /* 0x000ee80000300800 */
[----:B------:R-:W4:Y:S01]  /*23350*/  LDL.LU R170, [R1+0x1458] ;  /* 0x0014580001aa7983 */ /* 0x000f220000300800 */
[----:B------:R-:W-:Y:S01]  /*23360*/  IMAD.MOV.U32 R238, RZ, RZ, R169 ;  /* 0x000000ffffee7224 */ /* 0x000fe200078e00a9 */
[----:B------:R-:W-:-:S02]  /*23370*/  MOV R239, R171 ;  /* 0x000000ab00ef7202 */ /* 0x000fc40000000f00 */
[----:B------:R-:W2:Y:S04]  /*23380*/  LDL.LU R236, [R1+0x1c0] ;  /* 0x0001c00001ec7983 */ /* 0x000ea80000300800 */
[----:B------:R-:W2:Y:S04]  /*23390*/  LDL.LU R237, [R1+0x1c4] ;  /* 0x0001c40001ed7983 */ /* 0x000ea80000300800 */
[----:B------:R-:W2:Y:S04]  /*233a0*/  LDL.LU R169, [R1+0x1454] ;  /* 0x0014540001a97983 */ /* 0x000ea80000300800 */
[----:B------:R-:W2:Y:S01]  /*233b0*/  LDL.LU R171, [R1+0x1450] ;  /* 0x0014500001ab7983 */ /* 0x000ea20000300800 */
[----:B---3--:R-:W-:-:S03]  /*233c0*/  IMAD.MOV.U32 R200, RZ, RZ, R168 ;  /* 0x000000ffffc87224 */ /* 0x008fc600078e00a8 */
[----:B------:R-:W3:Y:S01]  /*233d0*/  LDL.LU R168, [R1+0x144c] ;  /* 0x00144c0001a87983 */ /* 0x000ee20000300800 */
[----:B----4-:R-:W-:-:S03]  /*233e0*/  IMAD.MOV.U32 R201, RZ, RZ, R170 ;  /* 0x000000ffffc97224 */ /* 0x010fc600078e00aa */
[----:B------:R-:W4:Y:S04]  /*233f0*/  LDL.LU R170, [R1+0x1448] ;  /* 0x0014480001aa7983 */ /* 0x000f280000300800 */
[----:B------:R-:W4:Y:S04]  /*23400*/  LDL.LU R202, [R1+0x1d8] ;  /* 0x0001d80001ca7983 */ /* 0x000f280000300800 */
[----:B------:R-:W4:Y:S01]  /*23410*/  LDL.LU R203, [R1+0x1dc] ;  /* 0x0001dc0001cb7983 */ /* 0x000f220000300800 */
[----:B--2---:R-:W-:-:S03]  /*23420*/  MOV R192, R169 ;  /* 0x000000a900c07202 */ /* 0x004fc60000000f00 */
[----:B------:R-:W2:Y:S01]  /*23430*/  LDL.LU R169, [R1+0x1444] ;  /* 0x0014440001a97983 */ /* 0x000ea20000300800 */
[----:B------:R-:W-:-:S03]  /*23440*/  IMAD.MOV.U32 R193, RZ, RZ, R171 ;  /* 0x000000ffffc17224 */ /* 0x000fc600078e00ab */
[----:B------:R-:W2:Y:S01]  /*23450*/  LDL.LU R171, [R1+0x1440] ;  /* 0x0014400001ab7983 */ /* 0x000ea20000300800 */
[----:B---3--:R-:W-:-:S03]  /*23460*/  IMAD.MOV.U32 R194, RZ, RZ, R168 ;  /* 0x000000ffffc27224 */ /* 0x008fc600078e00a8 */
[----:B------:R-:W3:Y:S01]  /*23470*/  LDL.LU R168, [R1+0x143c] ;  /* 0x00143c0001a87983 */ /* 0x000ee20000300800 */
[----:B----4-:R-:W-:-:S03]  /*23480*/  MOV R195, R170 ;  /* 0x000000aa00c37202 */ /* 0x010fc60000000f00 */
[----:B------:R-:W4:Y:S04]  /*23490*/  LDL.LU R170, [R1+0x1438] ;  /* 0x0014380001aa7983 */ /* 0x000f280000300800 */
[----:B------:R-:W4:Y:S04]  /*234a0*/  LDL.LU R188, [R1+0x200] ;  /* 0x0002000001bc7983 */ /* 0x000f280000300800 */
[----:B------:R-:W4:Y:S04]  /*234b0*/  LDL.LU R189, [R1+0x204] ;  /* 0x0002040001bd7983 */ /* 0x000f280000300800 */
[----:B------:R-:W4:Y:S01]  /*234c0*/  LDL.LU R190, [R1+0x208] ;  /* 0x0002080001be7983 */ /* 0x000f220000300800 */
[----:B--2---:R-:W-:Y:S01]  /*234d0*/  IMAD.MOV.U32 R187, RZ, RZ, R169 ;  /* 0x000000ffffbb7224 */ /* 0x004fe200078e00a9 */
[----:B------:R-:W-:-:S02]  /*234e0*/  MOV R186, R171 ;  /* 0x000000ab00ba7202 */ /* 0x000fc40000000f00 */
[----:B------:R-:W2:Y:S01]  /*234f0*/  LDL.LU R191, [R1+0x20c] ;  /* 0x00020c0001bf7983 */ /* 0x000ea20000300800 */
[----:B---3--:R-:W-:-:S03]  /*23500*/  IMAD.MOV.U32 R184, RZ, RZ, R168 ;  /* 0x000000ffffb87224 */ /* 0x008fc600078e00a8 */
[----:B------:R-:W3:Y:S01]  /*23510*/  LDL.LU R168, [R1+0x1434] ;  /* 0x0014340001a87983 */ /* 0x000ee20000300800 */
[----:B----4-:R-:W-:-:S03]  /*23520*/  IMAD.MOV.U32 R185, RZ, RZ, R170 ;  /* 0x000000ffffb97224 */ /* 0x010fc600078e00aa */
[----:B------:R-:W4:Y:S04]  /*23530*/  LDL.LU R170, [R1+0x1430] ;  /* 0x0014300001aa7983 */ /* 0x000f280000300800 */
[----:B------:R-:W2:Y:S04]  /*23540*/  LDL.LU R171, [R1+0x142c] ;  /* 0x00142c0001ab7983 */ /* 0x000ea80000300800 */
[----:B------:R-:W2:Y:S04]  /*23550*/  LDL.LU R169, [R1+0x1428] ;  /* 0x0014280001a97983 */ /* 0x000ea80000300800 */
[----:B------:R-:W2:Y:S04]  /*23560*/  LDL.LU R176, [R1+0x230] ;  /* 0x0002300001b07983 */ /* 0x000ea80000300800 */
[----:B------:R-:W2:Y:S04]  /*23570*/  LDL.LU R177, [R1+0x234] ;  /* 0x0002340001b17983 */ /* 0x000ea80000300800 */
[----:B------:R-:W2:Y:S04]  /*23580*/  LDL.LU R178, [R1+0x238] ;  /* 0x0002380001b27983 */ /* 0x000ea80000300800 */
[----:B------:R-:W2:Y:S01]  /*23590*/  LDL.LU R179, [R1+0x23c] ;  /* 0x00023c0001b37983 */ /* 0x000ea20000300800 */
        /* <DEDUP_REMOVED lines=8> */
[----:B---3--:R-:W-:Y:S02]  /*23620*/  IMAD.MOV.U32 R231, RZ, RZ, R168 ;  /* 0x000000ffffe77224 */ /* 0x008fe400078e00a8 */
[----:B------:R-:W3:Y:S01]  /*23630*/  LDL.LU R168, [R1+0x250] ;  /* 0x0002500001a87983 */ /* 0x000ee20000300800 */
[----:B----4-:R-:W-:Y:S01]  /*23640*/  MOV R229, R170 ;  /* 0x000000aa00e57202 */ /* 0x010fe20000000f00 */
[----:B--2---:R-:W-:-:S02]  /*23650*/  IMAD.MOV.U32 R228, RZ, RZ, R171 ;  /* 0x000000ffffe47224 */ /* 0x004fc400078e00ab */
[----:B------:R-:W-:Y:S02]  /*23660*/  IMAD.MOV.U32 R230, RZ, RZ, R169 ;  /* 0x000000ffffe67224 */ /* 0x000fe400078e00a9 */
[----:B------:R-:W3:Y:S04]  /*23670*/  LDL.LU R169, [R1+0x254] ;  /* 0x0002540001a97983 */ /* 0x000ee80000300800 */
[----:B------:R-:W3:Y:S04]  /*23680*/  LDL.LU R170, [R1+0x258] ;  /* 0x0002580001aa7983 */ /* 0x000ee80000300800 */
[----:B------:R-:W3:Y:S04]  /*23690*/  LDL.LU R171, [R1+0x25c] ;  /* 0x00025c0001ab7983 */ /* 0x000ee80000300800 */
[----:B------:R-:W2:Y:S04]  /*236a0*/  LDL.LU R160, [R1+0x270] ;  /* 0x0002700001a07983 */ /* 0x000ea80000300800 */
[----:B------:R-:W2:Y:S04]  /*236b0*/  LDL.LU R161, [R1+0x274] ;  /* 0x0002740001a17983 */ /* 0x000ea80000300800 */
[----:B------:R-:W2:Y:S04]  /*236c0*/  LDL.LU R162, [R1+0x278] ;  /* 0x0002780001a27983 */ /* 0x000ea80000300800 */
[----:B------:R-:W2:Y:S04]  /*236d0*/  LDL.LU R163, [R1+0x27c] ;  /* 0x00027c0001a37983 */ /* 0x000ea80000300800 */
[----:B------:R-:W4:Y:S04]  /*236e0*/  LDL.LU R156, [R1+0x280] ;  /* 0x00028000019c7983 */ /* 0x000f280000300800 */
[----:B------:R-:W4:Y:S04]  /*236f0*/  LDL.LU R157, [R1+0x284] ;  /* 0x00028400019d7983 */ /* 0x000f280000300800 */
[----:B------:R-:W4:Y:S04]  /*23700*/  LDL.LU R158, [R1+0x288] ;  /* 0x00028800019e7983 */ /* 0x000f280000300800 */
        /* <DEDUP_REMOVED lines=37> */
[----:B------:R-:W4:Y:S04]  /*23960*/  LDL.LU R216, [R1+0x160] ;  /* 0x0001600001d87983 */ /* 0x000f280000300800 */
[----:B------:R-:W4:Y:S04]  /*23970*/  LDL.LU R217, [R1+0x164] ;  /* 0x0001640001d97983 */ /* 0x000f280000300800 */
[----:B------:R-:W4:Y:S04]  /*23980*/  LDL.LU R218, [R1+0x168] ;  /* 0x0001680001da7983 */ /* 0x000f280000300800 */
[----:B------:R-:W4:Y:S01]  /*23990*/  LDL.LU R219, [R1+0x16c] ;  /* 0x00016c0001db7983 */ /* 0x000f220000300800 */
[----:B------:R-:W-:Y:S01]  /*239a0*/  IMAD.MOV.U32 R92, RZ, RZ, R40 ;  /* 0x000000ffff5c7224 */ /* 0x000fe200078e0028 */
[----:B------:R-:W-:Y:S01]  /*239b0*/  MOV R94, R32 ;  /* 0x00000020005e7202 */ /* 0x000fe20000000f00 */
[----:B------:R-:W-:-:S02]  /*239c0*/  IMAD.MOV.U32 R93, RZ, RZ, R41 ;  /* 0x000000ffff5d7224 */ /* 0x000fc400078e0029 */
[----:B------:R-:W-:-:S07]  /*239d0*/  IMAD.MOV.U32 R95, RZ, RZ, R33 ;  /* 0x000000ffff5f7224 */ /* 0x000fce00078e0021 */
[C---:B------:R-:W-:Y:S01]  /*239e0*/  HMMA.1688.F32.TF32 R28, R80.reuse, R30, R92 ;  /* 0x0000001e501c723c */ /* 0x040fe2000008105c */
[----:B------:R-:W1:Y:S07]  /*239f0*/  LDSM.16.M88.4 R92, [R7+0x11880] ;  /* 0x01188000075c783b */ /* 0x000e6e0000000200 */
[----:B------:R-:W-:Y:S01]  /*23a00*/  HMMA.1688.F32.TF32 R32, R80, R34, R88 ;  /* 0x000000225020723c */ /* 0x000fe20000081058 */
[----:B------:R-:W1:Y:S07]  /*23a10*/  LDSM.16.M88.4 R88, [R7+0x11080] ;  /* 0x011080000758783b */ /* 0x000e6e0000000200 */
[----:B------:R-:W-:Y:S08]  /*23a20*/  HMMA.1688.F32.TF32 R136, R140, R104, R136 ;  /* 0x000000688c88723c */ /* 0x000ff00000081088 */
[C---:B-1----:R-:W-:Y:S08]  /*23a30*/  HMMA.1688.F32.TF32 R36, R212.reuse, R92, R220 ;  /* 0x0000005cd424723c */ /* 0x042ff000000810dc */
[----:B------:R-:W-:Y:S07]  /*23a40*/  HMMA.1688.F32.TF32 R44, R212, R88, R240 ;  /* 0x00000058d42c723c */ /* 0x000fee00000810f0 */
[----:B------:R-:W-:Y:S09]  /*23a50*/  STL [R1+0x13a4], R136 ;  /* 0x0013a48801007387 */ /* 0x000ff20000100800 */
[----:B------:R-:W-:Y:S01]  /*23a60*/  MOV R102, R36 ;  /* 0x0000002400667202 */ /* 0x000fe20000000f00 */
[----:B------:R-:W-:Y:S01]  /*23a70*/  IMAD.MOV.U32 R98, RZ, RZ, R37 ;  /* 0x000000ffff627224 */ /* 0x000fe200078e0025 */
[----:B------:R-:W-:Y:S01]  /*23a80*/  MOV R103, R39 ;  /* 0x0000002700677202 */ /* 0x000fe20000000f00 */
[----:B------:R-:W-:Y:S01]  /*23a90*/  IMAD.MOV.U32 R99, RZ, RZ, R38 ;  /* 0x000000ffff637224 */ /* 0x000fe200078e0026 */
[----:B------:R-:W-:Y:S04]  /*23aa0*/  STL [R1+0x13a0], R137 ;  /* 0x0013a08901007387 */ /* 0x000fe80000100800 */
[----:B------:R-:W-:Y:S04]  /*23ab0*/  STL [R1+0x139c], R138 ;  /* 0x00139c8a01007387 */ /* 0x000fe80000100800 */
[----:B------:R-:W-:Y:S04]  /*23ac0*/  STL [R1+0x1398], R139 ;  /* 0x0013988b01007387 */ /* 0x000fe80000100800 */
[----:B------:R-:W-:Y:S04]  /*23ad0*/  STL.64 [R1+0x10], R44 ;  /* 0x0000102c01007387 */ /* 0x000fe80000100a00 */
[----:B------:R-:W-:Y:S01]  /*23ae0*/  STL.64 [R1+0x18], R46 ;  /* 0x0000182e01007387 */ /* 0x000fe20000100a00 */
[----:B------:R-:W-:Y:S03]  /*23af0*/  HMMA.1688.F32.TF32 R40, R80, R42, R84 ;  /* 0x0000002a5028723c */ /* 0x000fe60000081054 */
[----:B------:R-:W1:Y:S04]  /*23b00*/  LDSM.16.M88.4 R80, [R7+0x10080] ;  /* 0x010080000750783b */ /* 0x000e680000000200 */
[----:B------:R-:W1:Y:S01]  /*23b10*/  LDSM.16.M88.4 R84, [R7+0x10880] ;  /* 0x010880000754783b */ /* 0x000e620000000200 */
[C---:B------:R-:W-:Y:S08]  /*23b20*/  HMMA.1688.F32.TF32 R184, R204.reuse, R88, R184 ;  /* 0x00000058ccb8723c */ /* 0x040ff000000810b8 */
[C---:B------:R-:W-:Y:S08]  /*23b30*/  HMMA.1688.F32.TF32 R188, R204.reuse, R92, R188 ;  /* 0x0000005cccbc723c */ /* 0x040ff000000810bc */
[C---:B------:R-:W-:Y:S08]  /*23b40*/  HMMA.1688.F32.TF32 R192, R204.reuse, R96, R192 ;  /* 0x00000060ccc0723c */ /* 0x040ff000000810c0 */
[C---:B------:R-:W-:Y:S08]  /*23b50*/  HMMA.1688.F32.TF32 R200, R204.reuse, R104, R200 ;  /* 0x00000068ccc8723c */ /* 0x040ff000000810c8 */
[-C--:B-1----:R-:W-:Y:S08]  /*23b60*/  HMMA.1688.F32.TF32 R176, R204, R80.reuse, R176 ;  /* 0x00000050ccb0723c */ /* 0x082ff000000810b0 */
[C---:B------:R-:W-:Y:S08]  /*23b70*/  HMMA.1688.F32.TF32 R112, R140.reuse, R80, R112 ;  /* 0x000000508c70723c */ /* 0x040ff00000081070 */
[C---:B------:R-:W-:Y:S08]  /*23b80*/  HMMA.1688.F32.TF32 R116, R140.reuse, R84, R116 ;  /* 0x000000548c74723c */ /* 0x040ff00000081074 */
[C---:B------:R-:W-:Y:S08]  /*23b90*/  HMMA.1688.F32.TF32 R120, R140.reuse, R88, R120 ;  /* 0x000000588c78723c */ /* 0x040ff00000081078 */
[C---:B------:R-:W-:Y:S08]  /*23ba0*/  HMMA.1688.F32.TF32 R124, R140.reuse, R92, R124 ;  /* 0x0000005c8c7c723c */ /* 0x040ff0000008107c */
[----:B--2---:R-:W-:Y:S08]  /*23bb0*/  HMMA.1688.F32.TF32 R140, R140, R108, R232 ;  /* 0x0000006c8c8c723c */ /* 0x004ff000000810e8 */
[----:B---3--:R-:W-:Y:S01]  /*23bc0*/  HMMA.1688.F32.TF32 R36, R212, R96, R248 ;  /* 0x00000060d424723c */ /* 0x008fe200000810f8 */
[----:B------:R-:W2:Y:S04]  /*23bd0*/  LDL.LU R248, [R1+0x20] ;  /* 0x0000200001f87983 */ /* 0x000ea80000300800 */
[----:B------:R-:W2:Y:S04]  /*23be0*/  LDL.LU R249, [R1+0x24] ;  /* 0x0000240001f97983 */ /* 0x000ea80000300800 */
[----:B------:R-:W2:Y:S04]  /*23bf0*/  LDL.LU R250, [R1+0x28] ;  /* 0x0000280001fa7983 */ /* 0x000ea80000300800 */
[----:B------:R-:W2:Y:S04]  /*23c00*/  LDL.LU R251, [R1+0x2c] ;  /* 0x00002c0001fb7983 */ /* 0x000ea80000300800 */
[----:B------:R-:W3:Y:S04]  /*23c10*/  LDL.LU R220, [R1+0x150] ;  /* 0x0001500001dc7983 */ /* 0x000ee80000300800 */
[----:B------:R-:W3:Y:S03]  /*23c20*/  LDL.LU R221, [R1+0x154] ;  /* 0x0001540001dd7983 */ /* 0x000ee60000300800 */
[----:B------:R-:W-:Y:S01]  /*23c30*/  IMAD.MOV.U32 R110, RZ, RZ, R36 ;  /* 0x000000ffff6e7224 */ /* 0x000fe200078e0024 */
[----:B------:R-:W-:Y:S01]  /*23c40*/  MOV R106, R38 ;  /* 0x00000026006a7202 */ /* 0x000fe20000000f00 */
[----:B------:R-:W-:Y:S01]  /*23c50*/  IMAD.MOV.U32 R111, RZ, RZ, R37 ;  /* 0x000000ffff6f7224 */ /* 0x000fe200078e0025 */
[----:B------:R-:W3:Y:S01]  /*23c60*/  LDL.LU R222, [R1+0x158] ;  /* 0x0001580001de7983 */ /* 0x000ee20000300800 */
[----:B------:R-:W-:-:S02]  /*23c70*/  IMAD.MOV.U32 R107, RZ, RZ, R39 ;  /* 0x000000ffff6b7224 */ /* 0x000fc400078e0027 */
[----:B----4-:R-:W-:Y:S01]  /*23c80*/  HMMA.1688.F32.TF32 R36, R212, R100, R216 ;  /* 0x00000064d424723c */ /* 0x010fe200000810d8 */
[----:B------:R-:W3:Y:S04]  /*23c90*/  LDL.LU R223, [R1+0x15c] ;  /* 0x00015c0001df7983 */ /* 0x000ee80000300800 */
[----:B------:R-:W4:Y:S04]  /*23ca0*/  LDL.LU R216, [R1+0x140] ;  /* 0x0001400001d87983 */ /* 0x000f280000300800 */
[----:B------:R-:W4:Y:S04]  /*23cb0*/  LDL.LU R217, [R1+0x144] ;  /* 0x0001440001d97983 */ /* 0x000f280000300800 */
[----:B------:R-:W4:Y:S04]  /*23cc0*/  LDL.LU R218, [R1+0x148] ;  /* 0x0001480001da7983 */ /* 0x000f280000300800 */
[----:B------:R-:W4:Y:S01]  /*23cd0*/  LDL.LU R219, [R1+0x14c] ;  /* 0x00014c0001db7983 */ /* 0x000f220000300800 */
[C---:B------:R-:W-:Y:S03]  /*23ce0*/  HMMA.1688.F32.TF32 R180, R204.reuse, R84, R180 ;  /* 0x00000054ccb4723c */ /* 0x040fe600000810b4 */
[----:B------:R-:W2:Y:S04]  /*23cf0*/  LDL.LU R240, [R1+0x130] ;  /* 0x0001300001f07983 */ /* 0x000ea80000300800 */
[----:B------:R-:W2:Y:S01]  /*23d00*/  LDL.LU R241, [R1+0x134] ;  /* 0x0001340001f17983 */ /* 0x000ea20000300800 */
[C---:B------:R-:W-:Y:S03]  /*23d10*/  HMMA.1688.F32.TF32 R196, R204.reuse, R100, R196 ;  /* 0x00000064ccc4723c */ /* 0x040fe600000810c4 */
[----:B------:R-:W2:Y:S04]  /*23d20*/  LDL.LU R242, [R1+0x138] ;  /* 0x0001380001f27983 */ /* 0x000ea80000300800 */
[----:B------:R-:W2:Y:S01]  /*23d30*/  LDL.LU R243, [R1+0x13c] ;  /* 0x00013c0001f37983 */ /* 0x000ea20000300800 */
[----:B------:R-:W-:Y:S03]  /*23d40*/  HMMA.1688.F32.TF32 R204, R204, R108, R236 ;  /* 0x0000006ccccc723c */ /* 0x000fe600000810ec */
        /* <DEDUP_REMOVED lines=32> */
[----:B------:R-:W2:Y:S04]  /*23f50*/  LDL.LU R228, [R1+0x2e0] ;  /* 0x0002e00001e47983 */ /* 0x000ea80000300800 */
[----:B------:R-:W2:Y:S04]  /*23f60*/  LDL.LU R229, [R1+0x2e4] ;  /* 0x0002e40001e57983 */ /* 0x000ea80000300800 */
[----:B------:R-:W2:Y:S04]  /*23f70*/  LDL.LU R230, [R1+0x2e8] ;  /* 0x0002e80001e67983 */ /* 0x000ea80000300800 */
[----:B------:R-:W2:Y:S01]  /*23f80*/  LDL.LU R231, [R1+0x2ec] ;  /* 0x0002ec0001e77983 */ /* 0x000ea20000300800 */
[C---:B------:R-:W-:Y:S08]  /*23f90*/  HMMA.1688.F32.TF32 R208, R212.reuse, R80, R208 ;  /* 0x00000050d4d0723c */ /* 0x040ff000000810d0 */
[C---:B------:R-:W-:Y:S01]  /*23fa0*/  HMMA.1688.F32.TF32 R244, R212.reuse, R84, R224 ;  /* 0x00000054d4f4723c */ /* 0x040fe200000810e0 */
[----:B------:R-:W-:Y:S04]  /*23fb0*/  LDS R224, [R4+0x6180] ;  /* 0x0061800004e07984 */ /* 0x000fe80000000800 */
[----:B------:R-:W-:Y:S04]  /*23fc0*/  LDS R226, [R4+0x6980] ;  /* 0x0069800004e27984 */ /* 0x000fe80000000800 */
[----:B------:R-:W-:Y:S04]  /*23fd0*/  LDS R225, [R5+0x6180] ;  /* 0x0061800005e17984 */ /* 0x000fe80000000800 */
[----:B------:R-:W-:Y:S01]  /*23fe0*/  LDS R227, [R5+0x6980] ;  /* 0x0069800005e37984 */ /* 0x000fe20000000800 */
[C---:B---3--:R-:W-:Y:S03]  /*23ff0*/  HMMA.1688.F32.TF32 R136, R212.reuse, R104, R220 ;  /* 0x00000068d488723c */ /* 0x048fe600000810dc */
[----:B------:R-:W-:Y:S04]  /*24000*/  LDS R220, [R2+0x6180] ;  /* 0x0061800002dc7984 */ /* 0x000fe80000000800 */
[----:B------:R-:W-:Y:S04]  /*24010*/  LDS R222, [R2+0x6980] ;  /* 0x0069800002de7984 */ /* 0x000fe80000000800 */
[----:B------:R-:W-:Y:S04]  /*24020*/  LDS R221, [R0+0x6180] ;  /* 0x0061800000dd7984 */ /* 0x000fe80000000800 */
[----:B------:R-:W-:Y:S01]  /*24030*/  LDS R223, [R0+0x6980] ;  /* 0x0069800000df7984 */ /* 0x000fe20000000800 */
[----:B----4-:R-:W-:Y:S03]  /*24040*/  HMMA.1688.F32.TF32 R212, R212, R108, R216 ;  /* 0x0000006cd4d4723c */ /* 0x010fe600000810d8 */
[----:B------:R-:W-:Y:S04]  /*24050*/  LDS R216, [R4+0x6100] ;  /* 0x0061000004d87984 */ /* 0x000fe80000000800 */
[----:B------:R-:W-:Y:S01]  /*24060*/  LDS R218, [R4+0x6900] ;  /* 0x0069000004da7984 */ /* 0x000fe20000000800 */
[----:B------:R-:W-:Y:S01]  /*24070*/  MOV R132, R136 ;  /* 0x0000008800847202 */ /* 0x000fe20000000f00 */
[----:B------:R-:W-:Y:S01]  /*24080*/  IMAD.MOV.U32 R133, RZ, RZ, R137 ;  /* 0x000000ffff857224 */ /* 0x000fe200078e0089 */
[----:B------:R-:W-:Y:S01]  /*24090*/  MOV R135, R139 ;  /* 0x0000008b00877202 */ /* 0x000fe20000000f00 */
[----:B------:R-:W-:Y:S01]  /*240a0*/  IMAD.MOV.U32 R134, RZ, RZ, R138 ;  /* 0x000000ffff867224 */ /* 0x000fe200078e008a */
[----:B------:R-:W-:Y:S04]  /*240b0*/  LDS R217, [R5+0x6100] ;  /* 0x0061000005d97984 */ /* 0x000fe80000000800 */
[----:B------:R-:W-:Y:S08]  /*240c0*/  LDS R219, [R5+0x6900] ;  /* 0x0069000005db7984 */ /* 0x000ff00000000800 */
[----:B------:R-:W-:Y:S01]  /*240d0*/  IMAD.MOV.U32 R136, RZ, RZ, R212 ;  /* 0x000000ffff887224 */ /* 0x000fe200078e00d4 */
[----:B------:R-:W-:Y:S01]  /*240e0*/  MOV R138, R214 ;  /* 0x000000d6008a7202 */ /* 0x000fe20000000f00 */
[----:B------:R-:W-:Y:S01]  /*240f0*/  IMAD.MOV.U32 R137, RZ, RZ, R213 ;  /* 0x000000ffff897224 */ /* 0x000fe200078e00d5 */
[----:B------:R-:W-:Y:S01]  /*24100*/  LDS R212, [R2+0x6100] ;  /* 0x0061000002d47984 */ /* 0x000fe20000000800 */
[----:B------:R-:W-:-:S03]  /*24110*/  IMAD.MOV.U32 R139, RZ, RZ, R215 ;  /* 0x000000ffff8b7224 */ /* 0x000fc600078e00d7 */
[----:B------:R-:W-:Y:S04]  /*24120*/  LDS R214, [R2+0x6900] ;  /* 0x0069000002d67984 */ /* 0x000fe80000000800 */
[----:B------:R-:W-:Y:S04]  /*24130*/  LDS R213, [R0+0x6100] ;  /* 0x0061000000d57984 */ /* 0x000fe80000000800 */
[----:B------:R-:W2:Y:S02]  /*24140*/  LDS R215, [R0+0x6900] ;  /* 0x0069000000d77984 */ /* 0x000ea40000000800 */
[C---:B--2---:R-:W-:Y:S08]  /*24150*/  HMMA.1688.F32.TF32 R44, R212.reuse, R84, R44 ;  /* 0x00000054d42c723c */ /* 0x044ff0000008102c */
[C---:B------:R-:W-:Y:S08]  /*24160*/  HMMA.1688.F32.TF32 R36, R212.reuse, R88, R36 ;  /* 0x00000058d424723c */ /* 0x040ff00000081024 */
[C---:B------:R-:W-:Y:S08]  /*24170*/  HMMA.1688.F32.TF32 R48, R212.reuse, R80, R48 ;  /* 0x00000050d430723c */ /* 0x040ff00000081030 */
[C---:B------:R-:W-:Y:S08]  /*24180*/  HMMA.1688.F32.TF32 R232, R212.reuse, R92, R232 ;  /* 0x0000005cd4e8723c */ /* 0x040ff000000810e8 */
[C---:B------:R-:W-:Y:S07]  /*24190*/  HMMA.1688.F32.TF32 R236, R212.reuse, R100, R236 ;  /* 0x00000064d4ec723c */ /* 0x040fee00000810ec */
[----:B------:R-:W-:Y:S01]  /*241a0*/  STL.64 [R1+0xd0], R48 ;  /* 0x0000d03001007387 */ /* 0x000fe20000100a00 */
[C---:B------:R-:W-:Y:S03]  /*241b0*/  HMMA.1688.F32.TF32 R240, R212.reuse, R104, R240 ;  /* 0x00000068d4f0723c */ /* 0x040fe600000810f0 */
[----:B------:R1:W-:Y:S05]  /*241c0*/  STL.64 [R1+0xd8], R50 ;  /* 0x0000d83201007387 */ /* 0x0003ea0000100a00 */
[C---:B------:R-:W-:Y:S01]  /*241d0*/  HMMA.1688.F32.TF32 R248, R212.reuse, R108, R248 ;  /* 0x0000006cd4f8723c */ /* 0x040fe200000810f8 */
[----:B-1----:R-:W2:Y:S04]  /*241e0*/  LDL.LU.64 R50, [R1+0x1420] ;  /* 0x0014200001327983 */ /* 0x002ea80000300a00 */
[----:B------:R-:W2:Y:S04]  /*241f0*/  LDL.LU.64 R48, [R1+0x1418] ;  /* 0x0014180001307983 */ /* 0x000ea80000300a00 */
[----:B------:R-:W-:Y:S04]  /*24200*/  STL.64 [R1+0xf0], R44 ;  /* 0x0000f02c01007387 */ /* 0x000fe80000100a00 */
[----:B------:R1:W-:Y:S04]  /*24210*/  STL.64 [R1+0xf8], R46 ;  /* 0x0000f82e01007387 */ /* 0x0003e80000100a00 */
[----:B-1----:R-:W3:Y:S04]  /*24220*/  LDL.LU.64 R46, [R1+0x1410] ;  /* 0x00141000012e7983 */ /* 0x002ee80000300a00 */
[----:B------:R-:W3:Y:S01]  /*24230*/  LDL.LU.64 R44, [R1+0x1408] ;  /* 0x00140800012c7983 */ /* 0x000ee20000300a00 */
[----:B------:R-:W-:Y:S03]  /*24240*/  HMMA.1688.F32.TF32 R228, R212, R96, R228 ;  /* 0x00000060d4e4723c */ /* 0x000fe600000810e4 */
[----:B------:R-:W-:Y:S04]  /*24250*/  STL.64 [R1+0x110], R36 ;  /* 0x0001102401007387 */ /* 0x000fe80000100a00 */
[----:B------:R1:W-:Y:S04]  /*24260*/  STL.64 [R1+0x118], R38 ;  /* 0x0001182601007387 */ /* 0x0003e80000100a00 */
[----:B-1----:R-:W4:Y:S04]  /*24270*/  LDL.LU.64 R38, [R1+0x1400] ;  /* 0x0014000001267983 */ /* 0x002f280000300a00 */
[----:B------:R-:W4:Y:S04]  /*24280*/  LDL.LU.64 R36, [R1+0x13f8] ;  /* 0x0013f80001247983 */ /* 0x000f280000300a00 */
[----:B------:R-:W-:Y:S04]  /*24290*/  STL.64 [R1+0x140], R232 ;  /* 0x000140e801007387 */ /* 0x000fe80000100a00 */
[----:B------:R1:W-:Y:S01]  /*242a0*/  STL.64 [R1+0x148], R234 ;  /* 0x000148ea01007387 */ /* 0x0003e20000100a00 */
[----:B------:R-:W-:-:S03]  /*242b0*/  IMAD.MOV.U32 R212, RZ, RZ, R251 ;  /* 0x000000ffffd47224 */ /* 0x000fc600078e00fb */
[----:B-1----:R-:W2:Y:S04]  /*242c0*/  LDL.LU.64 R234, [R1+0x13f0] ;  /* 0x0013f00001ea7983 */ /* 0x002ea80000300a00 */
[----:B------:R-:W2:Y:S04]  /*242d0*/  LDL.LU.64 R232, [R1+0x13e8] ;  /* 0x0013e80001e87983 */ /* 0x000ea80000300a00 */
[----:B------:R-:W-:Y:S04]  /*242e0*/  STL.64 [R1+0x1d0], R228 ;  /* 0x0001d0e401007387 */ /* 0x000fe80000100a00 */
[----:B------:R1:W-:Y:S01]  /*242f0*/  STL.64 [R1+0x1d8], R230 ;  /* 0x0001d8e601007387 */ /* 0x0003e20000100a00 */
[----:B------:R-:W-:Y:S01]  /*24300*/  MOV R214, R249 ;  /* 0x000000f900d67202 */ /* 0x000fe20000000f00 */
[----:B------:R-:W-:-:S02]  /*24310*/  IMAD.MOV.U32 R215, RZ, RZ, R248 ;  /* 0x000000ffffd77224 */ /* 0x000fc400078e00f8 */
[----:B-1----:R-:W3:Y:S04]  /*24320*/  LDL.LU.64 R230, [R1+0x13e0] ;  /* 0x0013e00001e67983 */ /* 0x002ee80000300a00 */
[----:B------:R-:W3:Y:S04]  /*24330*/  LDL.LU.64 R228, [R1+0x13d8] ;  /* 0x0013d80001e47983 */ /* 0x000ee80000300a00 */
[----:B------:R-:W-:Y:S04]  /*24340*/  STL.64 [R1+0x1f0], R236 ;  /* 0x0001f0ec01007387 */ /* 0x000fe80000100a00 */
[----:B------:R1:W-:Y:S01]  /*24350*/  STL.64 [R1+0x1f8], R238 ;  /* 0x0001f8ee01007387 */ /* 0x0003e20000100a00 */
[----:B------:R-:W-:-:S03]  /*24360*/  IMAD.MOV.U32 R213, RZ, RZ, R250 ;  /* 0x000000ffffd57224 */ /* 0x000fc600078e00fa */
[----:B-1----:R-:W3:Y:S04]  /*24370*/  LDL.LU.64 R238, [R1+0x13d0] ;  /* 0x0013d00001ee7983 */ /* 0x002ee80000300a00 */
[----:B------:R-:W3:Y:S04]  /*24380*/  LDL.LU.64 R236, [R1+0x13c8] ;  /* 0x0013c80001ec7983 */ /* 0x000ee80000300a00 */
[----:B------:R-:W-:Y:S04]  /*24390*/  STL.64 [R1+0x1e0], R240 ;  /* 0x0001e0f001007387 */ /* 0x000fe80000100a00 */
[----:B------:R1:W-:Y:S04]  /*243a0*/  STL.64 [R1+0x1e8], R242 ;  /* 0x0001e8f201007387 */ /* 0x0003e80000100a00 */
[----:B-1----:R-:W3:Y:S04]  /*243b0*/  LDL.LU.64 R242, [R1+0x13c0] ;  /* 0x0013c00001f27983 */ /* 0x002ee80000300a00 */
[----:B------:R-:W3:Y:S04]  /*243c0*/  LDL.LU.64 R240, [R1+0x13b8] ;  /* 0x0013b80001f07983 */ /* 0x000ee80000300a00 */
[----:B------:R-:W3:Y:S04]  /*243d0*/  LDL.LU.64 R250, [R1+0x13b0] ;  /* 0x0013b00001fa7983 */ /* 0x000ee80000300a00 */
[----:B------:R-:W3:Y:S04]  /*243e0*/  LDL.LU.64 R248, [R1+0x13a8] ;  /* 0x0013a80001f87983 */ /* 0x000ee80000300a00 */
[----:B------:R1:W-:Y:S04]  /*243f0*/  STL [R1+0x1328], R212 ;  /* 0x001328d401007387 */ /* 0x0003e80000100800 */
[----:B------:R1:W-:Y:S04]  /*24400*/  STL [R1+0x1324], R214 ;  /* 0x001324d601007387 */ /* 0x0003e80000100800 */
[----:B------:R1:W-:Y:S04]  /*24410*/  STL [R1+0x1320], R215 ;  /* 0x001320d701007387 */ /* 0x0003e80000100800 */
[----:B------:R1:W-:Y:S04]  /*24420*/  STL [R1+0x131c], R213 ;  /* 0x00131cd501007387 */ /* 0x0003e80000100800 */
[----:B-1----:R-:W3:Y:S01]  /*24430*/  LDL.LU R212, [R1] ;  /* 0x0000000001d47983 */ /* 0x002ee20000300800 */
[----:B------:R-:W-:-:S02]  /*24440*/  IMAD.MOV.U32 R214, RZ, RZ, R6 ;  /* 0x000000ffffd67224 */ /* 0x000fc400078e0006 */
[----:B------:R-:W-:Y:S01]  /*24450*/  IMAD.MOV.U32 R215, RZ, RZ, R3 ;  /* 0x000000ffffd77224 */ /* 0x000fe200078e0003 */
[----:B------:R-:W-:Y:S01]  /*24460*/  MOV R213, R252 ;  /* 0x000000fc00d57202 */ /* 0x000fe20000000f00 */
[----:B------:R-:W-:Y:S08]  /*24470*/  HMMA.1688.F32.TF32 R24, R224, R96, R24 ;  /* 0x00000060e018723c */ /* 0x000ff00000081018 */
[C---:B----4-:R-:W-:Y:S08]  /*24480*/  HMMA.1688.F32.TF32 R36, R216.reuse, R104, R36 ;  /* 0x00000068d824723c */ /* 0x050ff00000081024 */
[C---:B--2---:R-:W-:Y:S08]  /*24490*/  HMMA.1688.F32.TF32 R232, R216.reuse, R100, R232 ;  /* 0x00000064d8e8723c */ /* 0x044ff000000810e8 */
[C---:B---3--:R-:W-:Y:S08]  /*244a0*/  HMMA.1688.F32.TF32 R248, R216.reuse, R84, R248 ;  /* 0x00000054d8f8723c */ /* 0x048ff000000810f8 */
[C---:B------:R-:W-:Y:S11]  /*244b0*/  HMMA.1688.F32.TF32 R212, R216.reuse, R80, R212 ;  /* 0x00000050d8d4723c */ /* 0x040ff600000810d4 */
[----:B------:R-:W-:Y:S11]  /*244c0*/  @!UPT UIADD3 URZ, URZ, URZ, URZ ;  /* 0x0000003f3f3ff290 */ /* 0x000ff6000fffe03f */
[----:B------:R-:W-:Y:S01]  /*244d0*/  @!UPT UIADD3 URZ, URZ, URZ, URZ ;  /* 0x0000003f3f3ff290 */ /* 0x000fe2000fffe03f */
[----:B------:R1:W-:Y:S04]  /*244e0*/  STL.64 [R1+0x1b0], R212 ;  /* 0x0001b0d401007387 */ /* 0x0003e80000100a00 */
[----:B------:R2:W-:Y:S01]  /*244f0*/  STL.64 [R1+0x1b8], R214 ;  /* 0x0001b8d601007387 */ /* 0x0005e20000100a00 */
[----:B-1----:R-:W-:Y:S02]  /*24500*/  MOV R213, R251 ;  /* 0x000000fb00d57202 */ /* 0x002fe40000000f00 */
[----:B------:R-:W-:Y:S01]  /*24510*/  MOV R212, R248 ;  /* 0x000000f800d47202 */ /* 0x000fe20000000f00 */
[----:B--2---:R-:W-:Y:S02]  /*24520*/  IMAD.MOV.U32 R215, RZ, RZ, R250 ;  /* 0x000000ffffd77224 */ /* 0x004fe400078e00fa */
[----:B------:R-:W-:Y:S01]  /*24530*/  IMAD.MOV.U32 R214, RZ, RZ, R249 ;  /* 0x000000ffffd67224 */ /* 0x000fe200078e00f9 */
[----:B------:R-:W-:Y:S04]  /*24540*/  STL [R1+0x1338], R213 ;  /* 0x001338d501007387 */ /* 0x000fe80000100800 */
[----:B------:R-:W-:Y:S04]  /*24550*/  STL [R1+0x1334], R215 ;  /* 0x001334d701007387 */ /* 0x000fe80000100800 */
[----:B------:R-:W-:Y:S04]  /*24560*/  STL [R1+0x1330], R212 ;  /* 0x001330d401007387 */ /* 0x000fe80000100800 */
[----:B------:R1:W-:Y:S02]  /*24570*/  STL [R1+0x132c], R214 ;  /* 0x00132cd601007387 */ /* 0x0003e40000100800 */
        /* <DEDUP_REMOVED lines=8> */
[----:B------:R-:W-:Y:S11]  /*24600*/  IMAD.MOV.U32 R6, RZ, RZ, R39 ;  /* 0x000000ffff067224 */ /* 0x000ff600078e0027 */
[----:B------:R-:W-:Y:S11]  /*24610*/  @!UPT UIADD3 URZ, URZ, URZ, URZ ;  /* 0x0000003f3f3ff290 */ /* 0x000ff6000fffe03f */
[----:B------:R-:W-:Y:S01]  /*24620*/  @!UPT UIADD3 URZ, URZ, URZ, URZ ;  /* 0x0000003f3f3ff290 */ /* 0x000fe2000fffe03f */
[----:B------:R-:W-:Y:S01]  /*24630*/  MOV R231, R212 ;  /* 0x000000d400e77202 */ /* 0x000fe20000000f00 */
[----:B------:R-:W-:Y:S01]  /*24640*/  IMAD.MOV.U32 R229, RZ, RZ, R214 ;  /* 0x000000ffffe57224 */ /* 0x000fe200078e00d6 */
[----:B------:R-:W-:Y:S01]  /*24650*/  MOV R228, R215 ;  /* 0x000000d700e47202 */ /* 0x000fe20000000f00 */
[----:B------:R-:W-:Y:S01]  /*24660*/  IMAD.MOV.U32 R215, RZ, RZ, R232 ;  /* 0x000000ffffd77224 */ /* 0x000fe200078e00e8 */
[----:B------:R-:W-:Y:S01]  /*24670*/  MOV R214, R234 ;  /* 0x000000ea00d67202 */ /* 0x000fe20000000f00 */
        /* <DEDUP_REMOVED lines=9> */
[----:B------:R-:W-:Y:S02]  /*24710*/  IMAD.MOV.U32 R217, RZ, RZ, R38 ;  /* 0x000000ffffd97224 */ /* 0x000fe400078e0026 */
[----:B------:R-:W-:Y:S02]  /*24720*/  IMAD.MOV.U32 R216, RZ, RZ, R39 ;  /* 0x000000ffffd87224 */ /* 0x000fe400078e0027 */
[----:B------:R-:W-:Y:S02]  /*24730*/  HMMA.1688.F32.TF32 R36, R220, R80, R48 ;  /* 0x00000050dc24723c */ /* 0x000fe40000081030 */
[----:B------:R-:W-:Y:S01]  /*24740*/  IMAD.MOV.U32 R3, RZ, RZ, R243 ;  /* 0x000000ffff037224 */ /* 0x000fe200078e00f3 */
[----:B------:R-:W-:Y:S04]  /*24750*/  STL.64 [R1+0x190], R240 ;  /* 0x000190f001007387 */ /* 0x000fe80000100a00 */
[----:B------:R-:W-:Y:S04]  /*24760*/  STL [R1+0x198], R242 ;  /* 0x000198f201007387 */ /* 0x000fe80000100800 */
[----:B------:R1:W-:Y:S01]  /*24770*/  STL [R1+0x133c], R3 ;  /* 0x00133c0301007387 */ /* 0x0003e20000100800 */
[----:B------:R-:W-:-:S03]  /*24780*/  IMAD.MOV.U32 R230, RZ, RZ, R213 ;  /* 0x000000ffffe67224 */ /* 0x000fc600078e00d5 */
[----:B------:R-:W-:Y:S04]  /*24790*/  STL [R1+0x134c], R236 ;  /* 0x00134cec01007387 */ /* 0x000fe80000100800 */
[----:B------:R-:W-:Y:S04]  /*247a0*/  STL [R1+0x1348], R237 ;  /* 0x001348ed01007387 */ /* 0x000fe80000100800 */
[----:B------:R2:W-:Y:S01]  /*247b0*/  STL [R1+0x1344], R238 ;  /* 0x001344ee01007387 */ /* 0x0005e20000100800 */
[----:B-1----:R-:W-:Y:S01]  /*247c0*/  IMAD.MOV.U32 R3, RZ, RZ, R38 ;  /* 0x000000ffff037224 */ /* 0x002fe200078e0026 */
[----:B------:R-:W-:-:S02]  /*247d0*/  MOV R213, R39 ;  /* 0x0000002700d57202 */ /* 0x000fc40000000f00 */
[----:B------:R1:W-:Y:S01]  /*247e0*/  STL [R1+0x1340], R239 ;  /* 0x001340ef01007387 */ /* 0x0003e20000100800 */
[----:B--2---:R-:W-:Y:S01]  /*247f0*/  MOV R238, R36 ;  /* 0x0000002400ee7202 */ /* 0x004fe20000000f00 */
[----:B-1----:R-:W-:Y:S02]  /*24800*/  IMAD.MOV.U32 R239, RZ, RZ, R37 ;  /* 0x000000ffffef7224 */ /* 0x002fe400078e0025 */
[C---:B------:R-:W-:Y:S01]  /*24810*/  HMMA.1688.F32.TF32 R36, R220.reuse, R84, R52 ;  /* 0x00000054dc24723c */ /* 0x040fe20000081034 */
[----:B------:R1:W-:Y:S04]  /*24820*/  STL [R1+0x1354], R230 ;  /* 0x001354e601007387 */ /* 0x0003e80000100800 */
[----:B------:R2:W-:Y:S11]  /*24830*/  STL [R1+0x1350], R231 ;  /* 0x001350e701007387 */ /* 0x0005f60000100800 */
[----:B------:R-:W-:Y:S08]  /*24840*/  @!UPT UIADD3 URZ, URZ, URZ, URZ ;  /* 0x0000003f3f3ff290 */ /* 0x000ff0000fffe03f */
[----:B-1----:R-:W-:Y:S01]  /*24850*/  IMAD.MOV.U32 R230, RZ, RZ, R36 ;  /* 0x000000ffffe67224 */ /* 0x002fe200078e0024 */
[----:B------:R-:W-:Y:S01]  /*24860*/  MOV R236, R38 ;  /* 0x0000002600ec7202 */ /* 0x000fe20000000f00 */
[----:B--2---:R-:W-:Y:S02]  /*24870*/  IMAD.MOV.U32 R231, RZ, RZ, R37 ;  /* 0x000000ffffe77224 */ /* 0x004fe400078e0025 */
        /* <DEDUP_REMOVED lines=8> */
[-C--:B------:R-:W-:Y:S08]  /*24900*/  HMMA.1688.F32.TF32 R36, R220, R92.reuse, R60 ;  /* 0x0000005cdc24723c */ /* 0x080ff0000008103c */
[----:B------:R-:W-:Y:S01]  /*24910*/  HMMA.1688.F32.TF32 R240, R224, R92, R20 ;  /* 0x0000005ce0f0723c */ /* 0x000fe20000081014 */
[----:B------:R-:W-:Y:S04]  /*24920*/  LDS R20, [R2+0x7000] ;  /* 0x0070000002147984 */ /* 0x000fe80000000800 */
[----:B------:R-:W-:Y:S04]  /*24930*/  LDS R22, [R2+0x7800] ;  /* 0x0078000002167984 */ /* 0x000fe80000000800 */
[----:B------:R-:W-:Y:S04]  /*24940*/  LDS R21, [R0+0x7000] ;  /* 0x0070000000157984 */ /* 0x000fe80000000800 */
[----:B------:R-:W1:Y:S03]  /*24950*/  LDS R23, [R0+0x7800] ;  /* 0x0078000000177984 */ /* 0x000e660000000800 */
[----:B------:R-:W-:Y:S01]  /*24960*/  MOV R63, R36 ;  /* 0x00000024003f7202 */ /* 0x000fe20000000f00 */
[----:B------:R-:W-:Y:S01]  /*24970*/  IMAD.MOV.U32 R62, RZ, RZ, R37 ;  /* 0x000000ffff3e7224 */ /* 0x000fe200078e0025 */
[----:B------:R-:W-:Y:S01]  /*24980*/  MOV R60, R39 ;  /* 0x00000027003c7202 */ /* 0x000fe20000000f00 */
[----:B------:R-:W-:-:S02]  /*24990*/  IMAD.MOV.U32 R61, RZ, RZ, R38 ;  /* 0x000000ffff3d7224 */ /* 0x000fc400078e0026 */
[----:B------:R-:W-:Y:S08]  /*249a0*/  HMMA.1688.F32.TF32 R36, R220, R96, R64 ;  /* 0x00000060dc24723c */ /* 0x000ff00000081040 */
[C---:B------:R-:W-:Y:S08]  /*249b0*/  HMMA.1688.F32.TF32 R248, R224.reuse, R88, R16 ;  /* 0x00000058e0f8723c */ /* 0x040ff00000081010 */
[C---:B------:R-:W-:Y:S08]  /*249c0*/  HMMA.1688.F32.TF32 R28, R224.reuse, R100, R28 ;  /* 0x00000064e01c723c */ /* 0x040ff0000008101c */
[----:B------:R-:W-:Y:S01]  /*249d0*/  HMMA.1688.F32.TF32 R32, R224, R104, R32 ;  /* 0x00000068e020723c */ /* 0x000fe20000081020 */
[----:B------:R-:W-:Y:S01]  /*249e0*/  IMAD.MOV.U32 R67, RZ, RZ, R36 ;  /* 0x000000ffff437224 */ /* 0x000fe200078e0024 */
[----:B------:R-:W-:Y:S01]  /*249f0*/  MOV R65, R38 ;  /* 0x0000002600417202 */ /* 0x000fe20000000f00 */
[----:B------:R-:W-:-:S05]  /*24a00*/  IMAD.MOV.U32 R66, RZ, RZ, R37 ;  /* 0x000000ffff427224 */ /* 0x000fca00078e0025 */
[----:B------:R-:W-:Y:S01]  /*24a10*/  HMMA.1688.F32.TF32 R40, R224, R108, R40 ;  /* 0x0000006ce028723c */ /* 0x000fe20000081028 */
[----:B------:R-:W-:Y:S01]  /*24a20*/  IMAD.MOV.U32 R64, RZ, RZ, R39 ;  /* 0x000000ffff407224 */ /* 0x000fe200078e0027 */
[----:B------:R-:W-:Y:S01]  /*24a30*/  STL.64 [R1+0x1280], R250 ;  /* 0x001280fa01007387 */ /* 0x000fe20000100a00 */
[----:B------:R-:W-:Y:S01]  /*24a40*/  IMAD.MOV.U32 R52, RZ, RZ, R132 ;  /* 0x000000ffff347224 */ /* 0x000fe200078e0084 */
[----:B------:R-:W-:Y:S01]  /*24a50*/  MOV R53, R133 ;  /* 0x0000008500357202 */ /* 0x000fe20000000f00 */
[----:B------:R-:W-:Y:S01]  /*24a60*/  IMAD.MOV.U32 R54, RZ, RZ, R134 ;  /* 0x000000ffff367224 */ /* 0x000fe200078e0086 */
[----:B------:R-:W-:Y:S01]  /*24a70*/  MOV R48, R128 ;  /* 0x0000008000307202 */ /* 0x000fe20000000f00 */
[----:B------:R-:W-:Y:S01]  /*24a80*/  IMAD.MOV.U32 R55, RZ, RZ, R135 ;  /* 0x000000ffff377224 */ /* 0x000fe200078e0087 */
[----:B------:R-:W-:Y:S01]  /*24a90*/  HMMA.1688.F32.TF32 R36, R220, R100, R68 ;  /* 0x00000064dc24723c */ /* 0x000fe20000081044 */
[----:B------:R-:W-:Y:S04]  /*24aa0*/  STL.64 [R1+0x1278], R248 ;  /* 0x001278f801007387 */ /* 0x000fe80000100a00 */
[----:B------:R-:W-:Y:S04]  /*24ab0*/  STL.64 [R1+0x1290], R242 ;  /* 0x001290f201007387 */ /* 0x000fe80000100a00 */
[----:B------:R-:W-:Y:S04]  /*24ac0*/  STL.64 [R1+0x1288], R240 ;  /* 0x001288f001007387 */ /* 0x000fe80000100a00 */
[----:B------:R-:W-:Y:S04]  /*24ad0*/  STL.64 [R1+0x12a0], R26 ;  /* 0x0012a01a01007387 */ /* 0x000fe80000100a00 */
[----:B------:R1:W-:Y:S01]  /*24ae0*/  STL.64 [R1+0x1298], R24 ;  /* 0x0012981801007387 */ /* 0x0003e20000100a00 */
[----:B------:R-:W-:Y:S01]  /*24af0*/  IMAD.MOV.U32 R49, RZ, RZ, R129 ;  /* 0x000000ffff317224 */ /* 0x000fe200078e0081 */
[----:B------:R-:W-:Y:S01]  /*24b00*/  MOV R51, R131 ;  /* 0x0000008300337202 */ /* 0x000fe20000000f00 */
[----:B------:R-:W-:-:S02]  /*24b10*/  IMAD.MOV.U32 R50, RZ, RZ, R130 ;  /* 0x000000ffff327224 */ /* 0x000fc400078e0082 */
[----:B------:R-:W-:Y:S01]  /*24b20*/  IMAD.MOV.U32 R44, RZ, RZ, R110 ;  /* 0x000000ffff2c7224 */ /* 0x000fe200078e006e */
[----:B------:R-:W-:Y:S01]  /*24b30*/  MOV R46, R106 ;  /* 0x0000006a002e7202 */ /* 0x000fe20000000f00 */
[----:B------:R-:W-:Y:S01]  /*24b40*/  IMAD.MOV.U32 R45, RZ, RZ, R111 ;  /* 0x000000ffff2d7224 */ /* 0x000fe200078e006f */
[----:B------:R-:W-:Y:S01]  /*24b50*/  HMMA.1688.F32.TF32 R8, R224, R80, R8 ;  /* 0x00000050e008723c */ /* 0x000fe20000081008 */
[----:B------:R-:W-:Y:S01]  /*24b60*/  IMAD.MOV.U32 R47, RZ, RZ, R107 ;  /* 0x000000ffff2f7224 */ /* 0x000fe200078e006b */
[----:B------:R-:W-:Y:S04]  /*24b70*/  LDS R16, [R4+0x7000] ;  /* 0x0070000004107984 */ /* 0x000fe80000000800 */
[----:B------:R-:W-:Y:S02]  /*24b80*/  LDS R18, [R4+0x7800] ;  /* 0x0078000004127984 */ /* 0x000fe40000000800 */
[----:B-1----:R-:W-:Y:S01]  /*24b90*/  HMMA.1688.F32.TF32 R24, R20, R82, R112 ;  /* 0x000000521418723c */ /* 0x002fe20000081070 */
[----:B------:R-:W-:Y:S01]  /*24ba0*/  IMAD.MOV.U32 R71, RZ, RZ, R36 ;  /* 0x000000ffff477224 */ /* 0x000fe200078e0024 */
[----:B------:R-:W-:Y:S01]  /*24bb0*/  MOV R70, R37 ;  /* 0x0000002500467202 */ /* 0x000fe20000000f00 */
[----:B------:R-:W-:Y:S01]  /*24bc0*/  IMAD.MOV.U32 R69, RZ, RZ, R38 ;  /* 0x000000ffff457224 */ /* 0x000fe200078e0026 */
[----:B------:R-:W-:Y:S01]  /*24bd0*/  LDS R17, [R5+0x7000] ;  /* 0x0070000005117984 */ /* 0x000fe20000000800 */
[----:B------:R-:W-:-:S03]  /*24be0*/  IMAD.MOV.U32 R68, RZ, RZ, R39 ;  /* 0x000000ffff447224 */ /* 0x000fc600078e0027 */
[----:B------:R-:W-:Y:S01]  /*24bf0*/  HMMA.1688.F32.TF32 R36, R220, R104, R72 ;  /* 0x00000068dc24723c */ /* 0x000fe20000081048 */
[----:B------:R-:W-:Y:S04]  /*24c00*/  STL.64 [R1+0x12b0], R30 ;  /* 0x0012b01e01007387 */ /* 0x000fe80000100a00 */
[----:B------:R1:W-:Y:S04]  /*24c10*/  STL.64 [R1+0x12a8], R28 ;  /* 0x0012a81c01007387 */ /* 0x0003e80000100a00 */
[----:B------:R-:W-:Y:S04]  /*24c20*/  STL.64 [R1+0x12c0], R34 ;  /* 0x0012c02201007387 */ /* 0x000fe80000100a00 */
[----:B------:R2:W-:Y:S04]  /*24c30*/  STL.64 [R1+0x12b8], R32 ;  /* 0x0012b82001007387 */ /* 0x0005e80000100a00 */
[----:B------:R-:W-:Y:S01]  /*24c40*/  STL.64 [R1+0x12d0], R42 ;  /* 0x0012d02a01007387 */ /* 0x000fe20000100a00 */
[C---:B-1----:R-:W-:Y:S03]  /*24c50*/  HMMA.1688.F32.TF32 R28, R20.reuse, R90, R120 ;  /* 0x0000005a141c723c */ /* 0x042fe60000081078 */
[----:B------:R-:W-:Y:S04]  /*24c60*/  STL.64 [R1+0x12c8], R40 ;  /* 0x0012c82801007387 */ /* 0x000fe80000100a00 */
[----:B------:R-:W-:Y:S01]  /*24c70*/  LDS R19, [R5+0x7800] ;  /* 0x0078000005137984 */ /* 0x000fe20000000800 */
[C---:B--2---:R-:W-:Y:S03]  /*24c80*/  HMMA.1688.F32.TF32 R32, R20.reuse, R86, R116 ;  /* 0x000000561420723c */ /* 0x044fe60000081074 */
[----:B------:R-:W-:Y:S04]  /*24c90*/  STL.64 [R1+0x230], R24 ;  /* 0x0002301801007387 */ /* 0x000fe80000100a00 */
[----:B------:R1:W-:Y:S02]  /*24ca0*/  STL.64 [R1+0x238], R26 ;  /* 0x0002381a01007387 */ /* 0x0003e40000100a00 */
[----:B-1----:R-:W-:Y:S01]  /*24cb0*/  HMMA.1688.F32.TF32 R24, R20, R94, R124 ;  /* 0x0000005e1418723c */ /* 0x002fe2000008107c */
[----:B------:R-:W-:Y:S01]  /*24cc0*/  MOV R75, R36 ;  /* 0x00000024004b7202 */ /* 0x000fe20000000f00 */
[----:B------:R-:W-:Y:S01]  /*24cd0*/  IMAD.MOV.U32 R74, RZ, RZ, R37 ;  /* 0x000000ffff4a7224 */ /* 0x000fe200078e0025 */
[----:B------:R-:W-:Y:S01]  /*24ce0*/  MOV R72, R39 ;  /* 0x0000002700487202 */ /* 0x000fe20000000f00 */
[----:B------:R-:W-:-:S04]  /*24cf0*/  IMAD.MOV.U32 R73, RZ, RZ, R38 ;  /* 0x000000ffff497224 */ /* 0x000fc800078e0026 */
[----:B------:R-:W-:Y:S06]  /*24d00*/  HMMA.1688.F32.TF32 R36, R220, R108, R76 ;  /* 0x0000006cdc24723c */ /* 0x000fec000008104c */
[----:B------:R-:W-:Y:S01]  /*24d10*/  STL.64 [R1+0x220], R32 ;  /* 0x0002202001007387 */ /* 0x000fe20000100a00 */
[----:B------:R-:W-:-:S03]  /*24d20*/  IMAD.MOV.U32 R248, RZ, RZ, R136 ;  /* 0x000000fffff87224 */ /* 0x000fc600078e0088 */
[----:B------:R-:W-:Y:S04]  /*24d30*/  STL.64 [R1+0x228], R34 ;  /* 0x0002282201007387 */ /* 0x000fe80000100a00 */
[----:B------:R-:W-:Y:S01]  /*24d40*/  STL.64 [R1+0x210], R28 ;  /* 0x0002101c01007387 */ /* 0x000fe20000100a00 */
[----:B------:R-:W-:-:S03]  /*24d50*/  IMAD.MOV.U32 R249, RZ, RZ, R137 ;  /* 0x000000fffff97224 */ /* 0x000fc600078e0089 */
[----:B------:R-:W-:Y:S01]  /*24d60*/  STL.64 [R1+0x218], R30 ;  /* 0x0002181e01007387 */ /* 0x000fe20000100a00 */
[----:B------:R-:W-:-:S03]  /*24d70*/  MOV R250, R138 ;  /* 0x0000008a00fa7202 */ /* 0x000fc60000000f00 */
[----:B------:R-:W2:Y:S01]  /*24d80*/  LDL.LU R136, [R1+0x13a4] ;  /* 0x0013a40001887983 */ /* 0x000ea20000300800 */
[----:B------:R-:W-:-:S03]  /*24d90*/  IMAD.MOV.U32 R251, RZ, RZ, R139 ;  /* 0x000000fffffb7224 */ /* 0x000fc600078e008b */
[----:B------:R-:W-:Y:S04]  /*24da0*/  STL.64 [R1+0x200], R24 ;  /* 0x0002001801007387 */ /* 0x000fe80000100a00 */
[----:B------:R-:W-:Y:S04]  /*24db0*/  STL.64 [R1+0x208], R26 ;  /* 0x0002081a01007387 */ /* 0x000fe80000100a00 */
[----:B------:R-:W2:Y:S04]  /*24dc0*/  LDL.LU R137, [R1+0x13a0] ;  /* 0x0013a00001897983 */ /* 0x000ea80000300800 */
[----:B------:R-:W2:Y:S04]  /*24dd0*/  LDL.LU R138, [R1+0x139c] ;  /* 0x00139c00018a7983 */ /* 0x000ea80000300800 */
[----:B------:R-:W2:Y:S04]  /*24de0*/  LDL.LU R139, [R1+0x1398] ;  /* 0x00139800018b7983 */ /* 0x000ea80000300800 */
[----:B------:R-:W3:Y:S04]  /*24df0*/  LDL.LU R132, [R1+0x1394] ;  /* 0x0013940001847983 */ /* 0x000ee80000300800 */
[----:B------:R-:W3:Y:S04]  /*24e00*/  LDL.LU R133, [R1+0x1390] ;  /* 0x0013900001857983 */ /* 0x000ee80000300800 */
[----:B------:R-:W3:Y:S04]  /*24e10*/  LDL.LU R134, [R1+0x138c] ;  /* 0x00138c0001867983 */ /* 0x000ee80000300800 */
[----:B------:R-:W3:Y:S04]  /*24e20*/  LDL.LU R135, [R1+0x1388] ;  /* 0x0013880001877983 */ /* 0x000ee80000300800 */
[----:B------:R-:W4:Y:S04]  /*24e30*/  LDL.LU R128, [R1+0x1384] ;  /* 0x0013840001807983 */ /* 0x000f280000300800 */
[----:B------:R-:W4:Y:S04]  /*24e40*/  LDL.LU R129, [R1+0x1380] ;  /* 0x0013800001817983 */ /* 0x000f280000300800 */
[----:B------:R-:W4:Y:S01]  /*24e50*/  LDL.LU R130, [R1+0x137c] ;  /* 0x00137c0001827983 */ /* 0x000f220000300800 */
[----:B------:R-:W-:-:S03]  /*24e60*/  IMAD.MOV.U32 R79, RZ, RZ, R36 ;  /* 0x000000ffff4f7224 */ /* 0x000fc600078e0024 */
[----:B------:R-:W4:Y:S01]  /*24e70*/  LDL.LU R131, [R1+0x1378] ;  /* 0x0013780001837983 */ /* 0x000f220000300800 */
[----:B------:R-:W-:-:S03]  /*24e80*/  IMAD.MOV.U32 R78, RZ, RZ, R37 ;  /* 0x000000ffff4e7224 */ /* 0x000fc600078e0025 */
[----:B------:R-:W2:Y:S01]  /*24e90*/  LDL.LU R110, [R1+0x1374] ;  /* 0x00137400016e7983 */ /* 0x000ea20000300800 */
[----:B------:R-:W-:-:S03]  /*24ea0*/  IMAD.MOV.U32 R36, RZ, RZ, R102 ;  /* 0x000000ffff247224 */ /* 0x000fc600078e0066 */
[----:B------:R-:W2:Y:S01]  /*24eb0*/  LDL.LU R111, [R1+0x1370] ;  /* 0x00137000016f7983 */ /* 0x000ea20000300800 */
[----:B------:R-:W-:-:S03]  /*24ec0*/  MOV R77, R38 ;  /* 0x00000026004d7202 */ /* 0x000fc60000000f00 */
[----:B------:R-:W3:Y:S01]  /*24ed0*/  LDL.LU R106, [R1+0x136c] ;  /* 0x00136c00016a7983 */ /* 0x000ee20000300800 */
[----:B------:R-:W-:Y:S01]  /*24ee0*/  MOV R37, R98 ;  /* 0x0000006200257202 */ /* 0x000fe20000000f00 */
[----:B------:R-:W-:Y:S02]  /*24ef0*/  IMAD.MOV.U32 R38, RZ, RZ, R99 ;  /* 0x000000ffff267224 */ /* 0x000fe400078e0063 */
[----:B------:R-:W3:Y:S01]  /*24f00*/  LDL.LU R107, [R1+0x1368] ;  /* 0x00136800016b7983 */ /* 0x000ee20000300800 */
[----:B------:R-:W-:-:S03]  /*24f10*/  IMAD.MOV.U32 R76, RZ, RZ, R39 ;  /* 0x000000ffff4c7224 */ /* 0x000fc600078e0027 */
        /* <DEDUP_REMOVED lines=12> */
[C---:B--2---:R-:W-:Y:S08]  /*24fe0*/  HMMA.1688.F32.TF32 R140, R20.reuse, R110, R140 ;  /* 0x0000006e148c723c */ /* 0x044ff0000008108c */
[C---:B---3--:R-:W-:Y:S08]  /*24ff0*/  HMMA.1688.F32.TF32 R136, R20.reuse, R106, R136 ;  /* 0x0000006a1488723c */ /* 0x048ff00000081088 */
[C---:B----4-:R-:W-:Y:S08]  /*25000*/  HMMA.1688.F32.TF32 R128, R20.reuse, R98, R128 ;  /* 0x000000621480723c */ /* 0x050ff00000081080 */
[----:B------:R-:W-:Y:S11]  /*25010*/  HMMA.1688.F32.TF32 R132, R20, R102, R132 ;  /* 0x000000661484723c */ /* 0x000ff60000081084 */
[----:B------:R-:W-:Y:S04]  /*25020*/  @!UPT UIADD3 URZ, URZ, URZ, URZ ;  /* 0x0000003f3f3ff290 */ /* 0x000fe8000fffe03f */
[----:B------:R-:W-:Y:S04]  /*25030*/  STL.64 [R1+0x12e0], R130 ;  /* 0x0012e08201007387 */ /* 0x000fe80000100a00 */
[----:B------:R1:W-:Y:S04]  /*25040*/  STL.64 [R1+0x12d8], R128 ;  /* 0x0012d88001007387 */ /* 0x0003e80000100a00 */
[----:B------:R-:W-:Y:S04]  /*25050*/  STL.64 [R1+0x12f0], R134 ;  /* 0x0012f08601007387 */ /* 0x000fe80000100a00 */
[----:B------:R2:W-:Y:S04]  /*25060*/  STL.64 [R1+0x12e8], R132 ;  /* 0x0012e88401007387 */ /* 0x0005e80000100a00 */
[----:B------:R-:W-:Y:S01]  /*25070*/  STL.64 [R1+0x1300], R138 ;  /* 0x0013008a01007387 */ /* 0x000fe20000100a00 */
[----:B-1----:R-:W-:-:S03]  /*25080*/  IMAD.MOV.U32 R128, RZ, RZ, R230 ;  /* 0x000000ffff807224 */ /* 0x002fc600078e00e6 */
[----:B------:R-:W-:Y:S01]  /*25090*/  STL.64 [R1+0x12f8], R136 ;  /* 0x0012f88801007387 */ /* 0x000fe20000100a00 */
[----:B------:R-:W-:-:S03]  /*250a0*/  IMAD.MOV.U32 R129, RZ, RZ, R231 ;  /* 0x000000ffff817224 */ /* 0x000fc600078e00e7 */
[----:B------:R-:W-:Y:S01]  /*250b0*/  STL.64 [R1+0x1310], R142 ;  /* 0x0013108e01007387 */ /* 0x000fe20000100a00 */
[----:B------:R-:W-:-:S03]  /*250c0*/  MOV R130, R236 ;  /* 0x000000ec00827202 */ /* 0x000fc60000000f00 */
[----:B------:R-:W-:Y:S01]  /*250d0*/  STL.64 [R1+0x1308], R140 ;  /* 0x0013088c01007387 */ /* 0x000fe20000100a00 */
[----:B------:R-:W-:-:S03]  /*250e0*/  IMAD.MOV.U32 R131, RZ, RZ, R237 ;  /* 0x000000ffff837224 */ /* 0x000fc600078e00ed */
[----:B------:R-:W3:Y:S01]  /*250f0*/  LDL.LU R230, [R1+0x1354] ;  /* 0x0013540001e67983 */ /* 0x000ee20000300800 */
[----:B--2---:R-:W-:-:S03]  /*25100*/  IMAD.MOV.U32 R132, RZ, RZ, R238 ;  /* 0x000000ffff847224 */ /* 0x004fc600078e00ee */
[----:B------:R-:W2:Y:S01]  /*25110*/  LDL.LU R231, [R1+0x1350] ;  /* 0x0013500001e77983 */ /* 0x000ea20000300800 */
[----:B------:R-:W-:-:S03]  /*25120*/  MOV R133, R239 ;  /* 0x000000ef00857202 */ /* 0x000fc60000000f00 */
[----:B------:R-:W4:Y:S01]  /*25130*/  LDL.LU R236, [R1+0x134c] ;  /* 0x00134c0001ec7983 */ /* 0x000f220000300800 */
[----:B------:R-:W-:-:S03]  /*25140*/  IMAD.MOV.U32 R134, RZ, RZ, R3 ;  /* 0x000000ffff867224 */ /* 0x000fc600078e0003 */
[----:B------:R-:W2:Y:S01]  /*25150*/  LDL.LU R237, [R1+0x1348] ;  /* 0x0013480001ed7983 */ /* 0x000ea20000300800 */
[----:B------:R-:W-:-:S03]  /*25160*/  IMAD.MOV.U32 R135, RZ, RZ, R213 ;  /* 0x000000ffff877224 */ /* 0x000fc600078e00d5 */
[----:B------:R-:W2:Y:S04]  /*25170*/  LDL.LU R238, [R1+0x1344] ;  /* 0x0013440001ee7983 */ /* 0x000ea80000300800 */
[----:B------:R-:W2:Y:S04]  /*25180*/  LDL.LU R239, [R1+0x1340] ;  /* 0x0013400001ef7983 */ /* 0x000ea80000300800 */
[----:B------:R-:W2:Y:S04]  /*25190*/  LDL.LU R3, [R1+0x133c] ;  /* 0x00133c0001037983 */ /* 0x000ea80000300800 */
[----:B------:R-:W2:Y:S04]  /*251a0*/  LDL.LU R213, [R1+0x1338] ;  /* 0x0013380001d57983 */ /* 0x000ea80000300800 */
[----:B------:R-:W3:Y:S04]  /*251b0*/  LDL.LU R215, [R1+0x1334] ;  /* 0x0013340001d77983 */ /* 0x000ee80000300800 */
[----:B------:R-:W4:Y:S04]  /*251c0*/  LDL.LU R212, [R1+0x1330] ;  /* 0x0013300001d47983 */ /* 0x000f280000300800 */
[----:B------:R-:W4:Y:S01]  /*251d0*/  LDL.LU R214, [R1+0x132c] ;  /* 0x00132c0001d67983 */ /* 0x000f220000300800 */
[----:B------:R-:W-:Y:S01]  /*251e0*/  IMAD.MOV.U32 R252, RZ, RZ, R8 ;  /* 0x000000fffffc7224 */ /* 0x000fe200078e0008 */
[----:B------:R-:W-:Y:S01]  /*251f0*/  MOV R81, R9 ;  /* 0x0000000900517202 */ /* 0x000fe20000000f00 */
[----:B------:R-:W-:-:S02]  /*25200*/  IMAD.MOV.U32 R80, RZ, RZ, R10 ;  /* 0x000000ffff507224 */ /* 0x000fc400078e000a */
[----:B------:R-:W-:Y:S02]  /*25210*/  IMAD.MOV.U32 R7, RZ, RZ, R11 ;  /* 0x000000ffff077224 */ /* 0x000fe400078e000b */
[----:B------:R-:W-:Y:S01]  /*25220*/  HMMA.1688.F32.TF32 R8, R224, R84, R12 ;  /* 0x00000054e008723c */ /* 0x000fe2000008100c */
[----:B------:R-:W-:Y:S04]  /*25230*/  LDS R12, [R4+0x7080] ;  /* 0x00708000040c7984 */ /* 0x000fe80000000800 */
[----:B------:R-:W-:Y:S04]  /*25240*/  LDS R14, [R4+0x7880] ;  /* 0x00788000040e7984 */ /* 0x000fe80000000800 */
[----:B------:R-:W-:Y:S04]  /*25250*/  LDS R13, [R5+0x7080] ;  /* 0x00708000050d7984 */ /* 0x000fe80000000800 */
[----:B------:R-:W1:Y:S02]  /*25260*/  LDS R15, [R5+0x7880] ;  /* 0x00788000050f7984 */ /* 0x000e640000000800 */
[----:B-1----:R-:W-:Y:S07]  /*25270*/  HMMA.1688.F32.TF32 R20, R12, R90, R240 ;  /* 0x0000005a0c14723c */ /* 0x002fee00000810f0 */
[----:B------:R-:W-:Y:S01]  /*25280*/  IMAD.MOV.U32 R243, RZ, RZ, R72 ;  /* 0x000000fffff37224 */ /* 0x000fe200078e0048 */
[----:B------:R-:W-:Y:S01]  /*25290*/  MOV R241, R74 ;  /* 0x0000004a00f17202 */ /* 0x000fe20000000f00 */
[----:B------:R-:W-:-:S02]  /*252a0*/  IMAD.MOV.U32 R242, RZ, RZ, R73 ;  /* 0x000000fffff27224 */ /* 0x000fc400078e0049 */
[----:B------:R-:W-:Y:S02]  /*252b0*/  IMAD.MOV.U32 R240, RZ, RZ, R75 ;  /* 0x000000fffff07224 */ /* 0x000fe400078e004b */
[----:B--2---:R-:W-:Y:S01]  /*252c0*/  IMAD.MOV.U32 R75, RZ, RZ, R213 ;  /* 0x000000ffff4b7224 */ /* 0x004fe200078e00d5 */
[----:B---3--:R-:W-:Y:S01]  /*252d0*/  MOV R74, R215 ;  /* 0x000000d7004a7202 */ /* 0x008fe20000000f00 */
[----:B----4-:R-:W-:Y:S02]  /*252e0*/  IMAD.MOV.U32 R72, RZ, RZ, R212 ;  /* 0x000000ffff487224 */ /* 0x010fe400078e00d4 */
[----:B------:R-:W2:Y:S01]  /*252f0*/  LDL.LU R212, [R1+0x1328] ;  /* 0x0013280001d47983 */ /* 0x000ea20000300800 */
[----:B------:R-:W-:-:S03]  /*25300*/  IMAD.MOV.U32 R73, RZ, RZ, R214 ;  /* 0x000000ffff497224 */ /* 0x000fc600078e00d6 */
[----:B------:R-:W3:Y:S04]  /*25310*/  LDL.LU R214, [R1+0x1324] ;  /* 0x0013240001d67983 */ /* 0x000ee80000300800 */
[----:B------:R-:W4:Y:S04]  /*25320*/  LDL.LU R215, [R1+0x1320] ;  /* 0x0013200001d77983 */ /* 0x000f280000300800 */
[----:B------:R-:W4:Y:S01]  /*25330*/  LDL.LU R213, [R1+0x131c] ;  /* 0x00131c0001d57983 */ /* 0x000f220000300800 */
[----:B------:R-:W-:Y:S01]  /*25340*/  MOV R27, R68 ;  /* 0x00000044001b7202 */ /* 0x000fe20000000f00 */
[----:B------:R-:W-:-:S02]  /*25350*/  IMAD.MOV.U32 R26, RZ, RZ, R69 ;  /* 0x000000ffff1a7224 */ /* 0x000fc400078e0045 */
[----:B------:R-:W4:Y:S01]  /*25360*/  LDL.LU R68, [R1+0x1b0] ;  /* 0x0001b00001447983 */ /* 0x000f220000300800 */
[----:B------:R-:W-:Y:S01]  /*25370*/  IMAD.MOV.U32 R25, RZ, RZ, R70 ;  /* 0x000000ffff197224 */ /* 0x000fe200078e0046 */
[----:B------:R-:W-:Y:S02]  /*25380*/  MOV R24, R71 ;  /* 0x0000004700187202 */ /* 0x000fe40000000f00 */
[----:B------:R-:W4:Y:S04]  /*25390*/  LDL.LU R69, [R1+0x1b4] ;  /* 0x0001b40001457983 */ /* 0x000f280000300800 */
[----:B------:R-:W4:Y:S01]  /*253a0*/  LDL.LU R70, [R1+0x1b8] ;  /* 0x0001b80001467983 */ /* 0x000f220000300800 */
[----:B------:R-:W-:-:S03]  /*253b0*/  IMAD.MOV.U32 R220, RZ, RZ, R9 ;  /* 0x000000ffffdc7224 */ /* 0x000fc600078e0009 */
[----:B------:R-:W4:Y:S01]  /*253c0*/  LDL.LU R71, [R1+0x1bc] ;  /* 0x0001bc0001477983 */ /* 0x000f220000300800 */
[----:B------:R-:W-:Y:S01]  /*253d0*/  MOV R221, R8 ;  /* 0x0000000800dd7202 */ /* 0x000fe20000000f00 */
[----:B------:R-:W-:Y:S01]  /*253e0*/  IMAD.MOV.U32 R35, RZ, RZ, R60 ;  /* 0x000000ffff237224 */ /* 0x000fe200078e003c */
[----:B------:R-:W-:Y:S01]  /*253f0*/  HMMA.1688.F32.TF32 R144, R16, R82, R144 ;  /* 0x000000521090723c */ /* 0x000fe20000081090 */
[----:B------:R-:W-:Y:S01]  /*25400*/  IMAD.MOV.U32 R34, RZ, RZ, R61 ;  /* 0x000000ffff227224 */ /* 0x000fe200078e003d */
[----:B------:R-:W-:Y:S01]  /*25410*/  MOV R33, R62 ;  /* 0x0000003e00217202 */ /* 0x000fe20000000f00 */
[----:B------:R-:W-:-:S05]  /*25420*/  IMAD.MOV.U32 R32, RZ, RZ, R63 ;  /* 0x000000ffff207224 */ /* 0x000fca00078e003f */
[C---:B------:R-:W-:Y:S08]  /*25430*/  HMMA.1688.F32.TF32 R148, R16.reuse, R86, R148 ;  /* 0x000000561094723c */ /* 0x040ff00000081094 */
[C---:B------:R-:W-:Y:S08]  /*25440*/  HMMA.1688.F32.TF32 R152, R16.reuse, R90, R152 ;  /* 0x0000005a1098723c */ /* 0x040ff00000081098 */
[C---:B------:R-:W-:Y:S08]  /*25450*/  HMMA.1688.F32.TF32 R156, R16.reuse, R94, R156 ;  /* 0x0000005e109c723c */ /* 0x040ff0000008109c */
[C---:B------:R-:W-:Y:S08]  /*25460*/  HMMA.1688.F32.TF32 R160, R16.reuse, R98, R160 ;  /* 0x0000006210a0723c */ /* 0x040ff000000810a0 */
[C---:B------:R-:W-:Y:S08]  /*25470*/  HMMA.1688.F32.TF32 R164, R16.reuse, R102, R164 ;  /* 0x0000006610a4723c */ /* 0x040ff000000810a4 */
[C---:B------:R-:W-:Y:S08]  /*25480*/  HMMA.1688.F32.TF32 R168, R16.reuse, R106, R168 ;  /* 0x0000006a10a8723c */ /* 0x040ff000000810a8 */
[----:B------:R-:W-:Y:S01]  /*25490*/  HMMA.1688.F32.TF32 R172, R16, R110, R172 ;  /* 0x0000006e10ac723c */ /* 0x000fe200000810ac */
[----:B------:R-:W-:Y:S01]  /*254a0*/  IMAD.MOV.U32 R119, RZ, RZ, R228 ;  /* 0x000000ffff777224 */ /* 0x000fe200078e00e4 */
[----:B------:R-:W-:Y:S01]  /*254b0*/  MOV R117, R230 ;  /* 0x000000e600757202 */ /* 0x000fe20000000f00 */
[----:B------:R-:W-:Y:S01]  /*254c0*/  IMAD.MOV.U32 R118, RZ, RZ, R229 ;  /* 0x000000ffff767224 */ /* 0x000fe200078e00e5 */
[----:B------:R-:W-:Y:S01]  /*254d0*/  MOV R43, R56 ;  /* 0x00000038002b7202 */ /* 0x000fe20000000f00 */
[----:B------:R-:W-:-:S02]  /*254e0*/  IMAD.MOV.U32 R116, RZ, RZ, R231 ;  /* 0x000000ffff747224 */ /* 0x000fc400078e00e7 */
[----:B------:R-:W-:Y:S01]  /*254f0*/  IMAD.MOV.U32 R42, RZ, RZ, R57 ;  /* 0x000000ffff2a7224 */ /* 0x000fe200078e0039 */
[C---:B------:R-:W-:Y:S01]  /*25500*/  HMMA.1688.F32.TF32 R16, R12.reuse, R86, R244 ;  /* 0x000000560c10723c */ /* 0x040fe200000810f4 */
[----:B------:R-:W-:Y:S01]  /*25510*/  IMAD.MOV.U32 R41, RZ, RZ, R58 ;  /* 0x000000ffff297224 */ /* 0x000fe200078e003a */
[----:B------:R-:W-:Y:S01]  /*25520*/  MOV R40, R59 ;  /* 0x0000003b00287202 */ /* 0x000fe20000000f00 */
[----:B------:R-:W-:Y:S01]  /*25530*/  IMAD.MOV.U32 R31, RZ, RZ, R64 ;  /* 0x000000ffff1f7224 */ /* 0x000fe200078e0040 */
[----:B------:R-:W-:Y:S01]  /*25540*/  MOV R30, R65 ;  /* 0x00000041001e7202 */ /* 0x000fe20000000f00 */
[----:B------:R-:W-:Y:S02]  /*25550*/  IMAD.MOV.U32 R29, RZ, RZ, R66 ;  /* 0x000000ffff1d7224 */ /* 0x000fe400078e0042 */
[----:B------:R-:W-:Y:S01]  /*25560*/  IMAD.MOV.U32 R28, RZ, RZ, R67 ;  /* 0x000000ffff1c7224 */ /* 0x000fe200078e0043 */
[----:B------:R-:W-:Y:S01]  /*25570*/  MOV R244, R221 ;  /* 0x000000dd00f47202 */ /* 0x000fe20000000f00 */
[----:B------:R-:W-:Y:S01]  /*25580*/  IMAD.MOV.U32 R245, RZ, RZ, R220 ;  /* 0x000000fffff57224 */ /* 0x000fe200078e00dc */
[C---:B------:R-:W-:Y:S01]  /*25590*/  HMMA.1688.F32.TF32 R208, R12.reuse, R82, R208 ;  /* 0x000000520cd0723c */ /* 0x040fe200000810d0 */
[----:B------:R-:W-:Y:S01]  /*255a0*/  IMAD.MOV.U32 R85, RZ, RZ, R10 ;  /* 0x000000ffff557224 */ /* 0x000fe200078e000a */
[----:B------:R-:W-:Y:S01]  /*255b0*/  MOV R84, R11 ;  /* 0x0000000b00547202 */ /* 0x000fe20000000f00 */
[----:B------:R-:W-:Y:S04]  /*255c0*/  LDS R8, [R2+0x7080] ;  /* 0x0070800002087984 */ /* 0x000fe80000000800 */
[----:B------:R-:W-:Y:S01]  /*255d0*/  LDS R10, [R2+0x7880] ;  /* 0x00788000020a7984 */ /* 0x000fe20000000800 */
[C---:B------:R-:W-:Y:S03]  /*255e0*/  HMMA.1688.F32.TF32 R36, R12.reuse, R94, R36 ;  /* 0x0000005e0c24723c */ /* 0x040fe60000081024 */
[----:B------:R-:W-:Y:S04]  /*255f0*/  LDS R9, [R0+0x7080] ;  /* 0x0070800000097984 */ /* 0x000fe80000000800 */
[----:B------:R-:W1:Y:S01]  /*25600*/  LDS R11, [R0+0x7880] ;  /* 0x00788000000b7984 */ /* 0x000e620000000800 */
[C---:B------:R-:W-:Y:S08]  /*25610*/  HMMA.1688.F32.TF32 R44, R12.reuse, R98, R44 ;  /* 0x000000620c2c723c */ /* 0x040ff0000008102c */
[C---:B------:R-:W-:Y:S08]  /*25620*/  HMMA.1688.F32.TF32 R48, R12.reuse, R102, R48 ;  /* 0x000000660c30723c */ /* 0x040ff00000081030 */
[C---:B------:R-:W-:Y:S08]  /*25630*/  HMMA.1688.F32.TF32 R52, R12.reuse, R106, R52 ;  /* 0x0000006a0c34723c */ /* 0x040ff00000081034 */
[----:B------:R-:W-:Y:S07]  /*25640*/  HMMA.1688.F32.TF32 R12, R12, R110, R248 ;  /* 0x0000006e0c0c723c */ /* 0x000fee00000810f8 */
[----:B------:R-:W-:Y:S01]  /*25650*/  IMAD.MOV.U32 R251, RZ, RZ, R76 ;  /* 0x000000fffffb7224 */ /* 0x000fe200078e004c */
[----:B------:R-:W-:Y:S01]  /*25660*/  MOV R250, R77 ;  /* 0x0000004d00fa7202 */ /* 0x000fe20000000f00 */
[----:B------:R-:W-:-:S02]  /*25670*/  IMAD.MOV.U32 R249, RZ, RZ, R78 ;  /* 0x000000fffff97224 */ /* 0x000fc400078e004e */
[----:B--2---:R-:W-:Y:S02]  /*25680*/  IMAD.MOV.U32 R143, RZ, RZ, R212 ;  /* 0x000000ffff8f7224 */ /* 0x004fe400078e00d4 */
[----:B------:R-:W2:Y:S01]  /*25690*/  LDL.LU R212, [R1+0x1f0] ;  /* 0x0001f00001d47983 */ /* 0x000ea20000300800 */
[----:B---3--:R-:W-:Y:S01]  /*256a0*/  MOV R141, R214 ;  /* 0x000000d6008d7202 */ /* 0x008fe20000000f00 */
[----:B----4-:R-:W-:Y:S02]  /*256b0*/  IMAD.MOV.U32 R140, RZ, RZ, R215 ;  /* 0x000000ffff8c7224 */ /* 0x010fe400078e00d7 */
[----:B------:R-:W-:Y:S02]  /*256c0*/  IMAD.MOV.U32 R142, RZ, RZ, R213 ;  /* 0x000000ffff8e7224 */ /* 0x000fe400078e00d5 */
        /* <DEDUP_REMOVED lines=30> */
[----:B------:R-:W-:Y:S01]  /*258b0*/  IMAD.MOV.U32 R123, RZ, RZ, R235 ;  /* 0x000000ffff7b7224 */ /* 0x000fe200078e00eb */
[----:B------:R-:W-:Y:S01]  /*258c0*/  MOV R126, R232 ;  /* 0x000000e8007e7202 */ /* 0x000fe20000000f00 */
[----:B------:R-:W-:Y:S01]  /*258d0*/  IMAD.MOV.U32 R124, RZ, RZ, R234 ;  /* 0x000000ffff7c7224 */ /* 0x000fe200078e00ea */
[----:B------:R-:W-:Y:S01]  /*258e0*/  LDS R232, [R2+0x7180] ;  /* 0x0071800002e87984 */ /* 0x000fe20000000800 */
[----:B------:R-:W-:-:S03]  /*258f0*/  IMAD.MOV.U32 R125, RZ, RZ, R233 ;  /* 0x000000ffff7d7224 */ /* 0x000fc600078e00e9 */
[----:B------:R-:W-:Y:S04]  /*25900*/  LDS R234, [R2+0x7980] ;  /* 0x0079800002ea7984 */ /* 0x000fe80000000800 */
[----:B------:R-:W-:Y:S04]  /*25910*/  LDS R233, [R0+0x7180] ;  /* 0x0071800000e97984 */ /* 0x000fe80000000800 */
[----:B------:R-:W1:Y:S01]  /*25920*/  LDS R235, [R0+0x7980] ;  /* 0x0079800000eb7984 */ /* 0x000e620000000800 */
[----:B------:R-:W-:Y:S01]  /*25930*/  MOV R136, R219 ;  /* 0x000000db00887202 */ /* 0x000fe20000000f00 */
[----:B------:R-:W-:Y:S01]  /*25940*/  IMAD.MOV.U32 R137, RZ, RZ, R218 ;  /* 0x000000ffff897224 */ /* 0x000fe200078e00da */
[----:B------:R-:W-:Y:S01]  /*25950*/  MOV R139, R216 ;  /* 0x000000d8008b7202 */ /* 0x000fe20000000f00 */
[----:B------:R-:W-:Y:S01]  /*25960*/  IMAD.MOV.U32 R138, RZ, RZ, R217 ;  /* 0x000000ffff8a7224 */ /* 0x000fe200078e00d9 */
[C---:B-1----:R-:W-:Y:S01]  /*25970*/  HMMA.1688.F32.TF32 R176, R8.reuse, R82, R176 ;  /* 0x0000005208b0723c */ /* 0x042fe200000810b0 */
[----:B------:R-:W-:Y:S04]  /*25980*/  LDS R216, [R2+0x7100] ;  /* 0x0071000002d87984 */ /* 0x000fe80000000800 */
[----:B------:R-:W-:Y:S03]  /*25990*/  LDS R218, [R2+0x7900] ;  /* 0x0079000002da7984 */ /* 0x000fe60000000800 */
[C---:B------:R-:W-:Y:S01]  /*259a0*/  HMMA.1688.F32.TF32 R180, R8.reuse, R86, R180 ;  /* 0x0000005608b4723c */ /* 0x040fe200000810b4 */
[----:B------:R-:W-:Y:S04]  /*259b0*/  LDS R217, [R0+0x7100] ;  /* 0x0071000000d97984 */ /* 0x000fe80000000800 */
[----:B------:R-:W-:Y:S03]  /*259c0*/  LDS R219, [R0+0x7900] ;  /* 0x0079000000db7984 */ /* 0x000fe60000000800 */
        /* <DEDUP_REMOVED lines=10> */
[----:B------:R-:W-:Y:S01]  /*25a70*/  HMMA.1688.F32.TF32 R132, R232, R82, R132 ;  /* 0x00000052e884723c */ /* 0x000fe20000081084 */
[----:B------:R-:W-:-:S07]  /*25a80*/  IMAD.MOV.U32 R248, RZ, RZ, R79 ;  /* 0x000000fffff87224 */ /* 0x000fce00078e004f */
[C---:B------:R-:W-:Y:S01]  /*25a90*/  HMMA.1688.F32.TF32 R128, R232.reuse, R86, R128 ;  /* 0x00000056e880723c */ /* 0x040fe20000081080 */
[----:B------:R-:W-:Y:S01]  /*25aa0*/  MOV R112, R239 ;  /* 0x000000ef00707202 */ /* 0x000fe20000000f00 */
[----:B------:R-:W-:Y:S01]  /*25ab0*/  IMAD.MOV.U32 R113, RZ, RZ, R238 ;  /* 0x000000ffff717224 */ /* 0x000fe200078e00ee */
[----:B------:R-:W-:Y:S01]  /*25ac0*/  MOV R115, R236 ;  /* 0x000000ec00737202 */ /* 0x000fe20000000f00 */
[----:B------:R-:W-:Y:S01]  /*25ad0*/  IMAD.MOV.U32 R114, RZ, RZ, R237 ;  /* 0x000000ffff727224 */ /* 0x000fe200078e00ed */
[----:B------:R-:W-:Y:S01]  /*25ae0*/  MOV R79, R3 ;  /* 0x00000003004f7202 */ /* 0x000fe20000000f00 */
[----:B------:R-:W-:Y:S01]  /*25af0*/  IMAD.MOV.U32 R127, RZ, RZ, R6 ;  /* 0x000000ffff7f7224 */ /* 0x000fe200078e0006 */
[----:B------:R-:W4:Y:S01]  /*25b00*/  LDL.LU R3, [R1+0x1318] ;  /* 0x0013180001037983 */ /* 0x000f220000300800 */
[C---:B------:R-:W-:Y:S03]  /*25b10*/  HMMA.1688.F32.TF32 R40, R232.reuse, R90, R40 ;  /* 0x0000005ae828723c */ /* 0x040fe60000081028 */
[----:B------:R-:W-:Y:S04]  /*25b20*/  LDS R236, [R4+0x7180] ;  /* 0x0071800004ec7984 */ /* 0x000fe80000000800 */
[----:B------:R-:W-:Y:S01]  /*25b30*/  LDS R238, [R4+0x7980] ;  /* 0x0079800004ee7984 */ /* 0x000fe20000000800 */
[C---:B------:R-:W-:Y:S03]  /*25b40*/  HMMA.1688.F32.TF32 R32, R232.reuse, R94, R32 ;  /* 0x0000005ee820723c */ /* 0x040fe60000081020 */
[----:B------:R-:W-:Y:S04]  /*25b50*/  LDS R237, [R5+0x7180] ;  /* 0x0071800005ed7984 */ /* 0x000fe80000000800 */
[----:B------:R-:W2:Y:S01]  /*25b60*/  LDS R239, [R5+0x7980] ;  /* 0x0079800005ef7984 */ /* 0x000ea20000000800 */
[----:B------:R-:W-:Y:S08]  /*25b70*/  HMMA.1688.F32.TF32 R28, R232, R98, R28 ;  /* 0x00000062e81c723c */ /* 0x000ff0000008101c */
[C---:B-1----:R-:W-:Y:S08]  /*25b80*/  HMMA.1688.F32.TF32 R68, R204.reuse, R82, R68 ;  /* 0x00000052cc44723c */ /* 0x042ff00000081044 */
[C---:B------:R-:W-:Y:S08]  /*25b90*/  HMMA.1688.F32.TF32 R72, R204.reuse, R86, R72 ;  /* 0x00000056cc48723c */ /* 0x040ff00000081048 */
[C---:B------:R-:W-:Y:S08]  /*25ba0*/  HMMA.1688.F32.TF32 R112, R204.reuse, R94, R112 ;  /* 0x0000005ecc70723c */ /* 0x040ff00000081070 */
[C---:B------:R-:W-:Y:S08]  /*25bb0*/  HMMA.1688.F32.TF32 R116, R204.reuse, R98, R116 ;  /* 0x00000062cc74723c */ /* 0x040ff00000081074 */
[C---:B------:R-:W-:Y:S08]  /*25bc0*/  HMMA.1688.F32.TF32 R120, R204.reuse, R102, R120 ;  /* 0x00000066cc78723c */ /* 0x040ff00000081078 */
[----:B------:R-:W-:Y:S08]  /*25bd0*/  HMMA.1688.F32.TF32 R124, R204, R106, R124 ;  /* 0x0000006acc7c723c */ /* 0x000ff0000008107c */
[-C--:B------:R-:W-:Y:S08]  /*25be0*/  HMMA.1688.F32.TF32 R24, R232, R102.reuse, R24 ;  /* 0x00000066e818723c */ /* 0x080ff00000081018 */
[----:B--2---:R-:W-:Y:S08]  /*25bf0*/  HMMA.1688.F32.TF32 R212, R216, R102, R212 ;  /* 0x00000066d8d4723c */ /* 0x004ff000000810d4 */
[----:B------:R-:W-:Y:S08]  /*25c00*/  HMMA.1688.F32.TF32 R240, R232, R106, R240 ;  /* 0x0000006ae8f0723c */ /* 0x000ff000000810f0 */
[C---:B---3--:R-:W-:Y:S08]  /*25c10*/  HMMA.1688.F32.TF32 R60, R216.reuse, R98, R60 ;  /* 0x00000062d83c723c */ /* 0x048ff0000008103c */
[C---:B------:R-:W-:Y:S08]  /*25c20*/  HMMA.1688.F32.TF32 R220, R216.reuse, R94, R220 ;  /* 0x0000005ed8dc723c */ /* 0x040ff000000810dc */
[C---:B------:R-:W-:Y:S08]  /*25c30*/  HMMA.1688.F32.TF32 R224, R216.reuse, R86, R224 ;  /* 0x00000056d8e0723c */ /* 0x040ff000000810e0 */
[C---:B------:R-:W-:Y:S08]  /*25c40*/  HMMA.1688.F32.TF32 R228, R216.reuse, R82, R228 ;  /* 0x00000052d8e4723c */ /* 0x040ff000000810e4 */
[C---:B------:R-:W-:Y:S08]  /*25c50*/  HMMA.1688.F32.TF32 R56, R216.reuse, R90, R56 ;  /* 0x0000005ad838723c */ /* 0x040ff00000081038 */
[C---:B------:R-:W-:Y:S08]  /*25c60*/  HMMA.1688.F32.TF32 R64, R216.reuse, R106, R64 ;  /* 0x0000006ad840723c */ /* 0x040ff00000081040 */
[----:B------:R-:W-:Y:S01]  /*25c70*/  HMMA.1688.F32.TF32 R216, R216, R110, R140 ;  /* 0x0000006ed8d8723c */ /* 0x000fe2000008108c */
[----:B------:R1:W5:Y:S04]  /*25c80*/  LDL.LU.64 R142, [R1+0x1310] ;  /* 0x00131000018e7983 */ /* 0x0003680000300a00 */
[----:B------:R1:W5:Y:S03]  /*25c90*/  LDL.LU.64 R140, [R1+0x1308] ;  /* 0x00130800018c7983 */ /* 0x0003660000300a00 */
[C---:B------:R-:W-:Y:S08]  /*25ca0*/  HMMA.1688.F32.TF32 R76, R204.reuse, R90, R76 ;  /* 0x0000005acc4c723c */ /* 0x040ff0000008104c */
[-C--:B------:R-:W-:Y:S01]  /*25cb0*/  HMMA.1688.F32.TF32 R204, R204, R110.reuse, R136 ;  /* 0x0000006ecccc723c */ /* 0x080fe20000081088 */
[----:B------:R1:W5:Y:S04]  /*25cc0*/  LDL.LU.64 R138, [R1+0x1300] ;  /* 0x00130000018a7983 */ /* 0x0003680000300a00 */
[----:B------:R1:W5:Y:S04]  /*25cd0*/  LDL.LU.64 R136, [R1+0x12f8] ;  /* 0x0012f80001887983 */ /* 0x0003680000300a00 */
[----:B------:R-:W-:Y:S04]  /*25ce0*/  STL.64 [R1+0x20], R132 ;  /* 0x0000208401007387 */ /* 0x000fe80000100a00 */
[----:B------:R2:W-:Y:S04]  /*25cf0*/  STL.64 [R1+0x28], R134 ;  /* 0x0000288601007387 */ /* 0x0005e80000100a00 */
[----:B--2---:R1:W5:Y:S04]  /*25d00*/  LDL.LU.64 R134, [R1+0x12f0] ;  /* 0x0012f00001867983 */ /* 0x0043680000300a00 */
[----:B------:R1:W5:Y:S04]  /*25d10*/  LDL.LU.64 R132, [R1+0x12e8] ;  /* 0x0012e80001847983 */ /* 0x0003680000300a00 */
[----:B------:R-:W2:Y:S04]  /*25d20*/  LDL.LU R6, [R1+0x3a4] ;  /* 0x0003a40001067983 */ /* 0x000ea80000300800 */
[----:B------:R-:W-:Y:S04]  /*25d30*/  STL.64 [R1+0x140], R128 ;  /* 0x0001408001007387 */ /* 0x000fe80000100a00 */
[----:B------:R3:W-:Y:S04]  /*25d40*/  STL.64 [R1+0x148], R130 ;  /* 0x0001488201007387 */ /* 0x0007e80000100a00 */
[----:B---3--:R1:W5:Y:S04]  /*25d50*/  LDL.LU.64 R130, [R1+0x12e0] ;  /* 0x0012e00001827983 */ /* 0x0083680000300a00 */
[----:B------:R1:W5:Y:S04]  /*25d60*/  LDL.LU.64 R128, [R1+0x12d8] ;  /* 0x0012d80001807983 */ /* 0x0003680000300a00 */
[----:B------:R-:W-:Y:S04]  /*25d70*/  STL.64 [R1+0x130], R40 ;  /* 0x0001302801007387 */ /* 0x000fe80000100a00 */
[----:B------:R3:W-:Y:S04]  /*25d80*/  STL.64 [R1+0x138], R42 ;  /* 0x0001382a01007387 */ /* 0x0007e80000100a00 */
[----:B---3--:R-:W3:Y:S04]  /*25d90*/  LDL.LU.64 R42, [R1+0x12d0] ;  /* 0x0012d000012a7983 */ /* 0x008ee80000300a00 */
[----:B------:R-:W3:Y:S04]  /*25da0*/  LDL.LU.64 R40, [R1+0x12c8] ;  /* 0x0012c80001287983 */ /* 0x000ee80000300a00 */
[----:B------:R-:W-:Y:S04]  /*25db0*/  STL.64 [R1+0x120], R32 ;  /* 0x0001202001007387 */ /* 0x000fe80000100a00 */
[----:B------:R1:W-:Y:S04]  /*25dc0*/  STL.64 [R1+0x128], R34 ;  /* 0x0001282201007387 */ /* 0x0003e80000100a00 */
[----:B-1----:R-:W2:Y:S04]  /*25dd0*/  LDL.LU.64 R34, [R1+0x12c0] ;  /* 0x0012c00001227983 */ /* 0x002ea80000300a00 */
[----:B------:R-:W2:Y:S04]  /*25de0*/  LDL.LU.64 R32, [R1+0x12b8] ;  /* 0x0012b80001207983 */ /* 0x000ea80000300a00 */
[----:B------:R-:W-:Y:S04]  /*25df0*/  STL.64 [R1+0x110], R28 ;  /* 0x0001101c01007387 */ /* 0x000fe80000100a00 */
[----:B------:R1:W-:Y:S01]  /*25e00*/  STL.64 [R1+0x118], R30 ;  /* 0x0001181e01007387 */ /* 0x0003e20000100a00 */
[----:B------:R-:W-:Y:S03]  /*25e10*/  HMMA.1688.F32.TF32 R232, R232, R110, R248 ;  /* 0x0000006ee8e8723c */ /* 0x000fe600000810f8 */
        /* <DEDUP_REMOVED lines=10> */
[----:B------:R-:W3:Y:S04]  /*25ec0*/  LDL.LU.64 R250, [R1+0x1280] ;  /* 0x0012800001fa7983 */ /* 0x000ee80000300a00 */
[----:B------:R-:W3:Y:S04]  /*25ed0*/  LDL.LU.64 R248, [R1+0x1278] ;  /* 0x0012780001f87983 */ /* 0x000ee80000300a00 */
[----:B------:R1:W-:Y:S04]  /*25ee0*/  STL.64 [R1+0xe0], R232 ;  /* 0x0000e0e801007387 */ /* 0x0003e80000100a00 */
[----:B------:R4:W-:Y:S01]  /*25ef0*/  STL.64 [R1+0xe8], R234 ;  /* 0x0000e8ea01007387 */ /* 0x0009e20000100a00 */
[----:B------:R-:W-:Y:S01]  /*25f00*/  IMAD.MOV.U32 R246, RZ, RZ, R85 ;  /* 0x000000fffff67224 */ /* 0x000fe200078e0055 */
[----:B------:R-:W-:Y:S01]  /*25f10*/  MOV R247, R84 ;  /* 0x0000005400f77202 */ /* 0x000fe20000000f00 */
[----:B-1----:R-:W-:Y:S01]  /*25f20*/  IMAD.MOV.U32 R232, RZ, RZ, R252 ;  /* 0x000000ffffe87224 */ /* 0x002fe200078e00fc */
[----:B------:R-:W-:Y:S01]  /*25f30*/  MOV R233, R81 ;  /* 0x0000005100e97202 */ /* 0x000fe20000000f00 */
[----:B----4-:R-:W-:-:S02]  /*25f40*/  IMAD.MOV.U32 R234, RZ, RZ, R80 ;  /* 0x000000ffffea7224 */ /* 0x010fc400078e0050 */
[----:B------:R-:W-:Y:S02]  /*25f50*/  IMAD.MOV.U32 R235, RZ, RZ, R7 ;  /* 0x000000ffffeb7224 */ /* 0x000fe400078e0007 */
[C---:B------:R-:W-:Y:S08]  /*25f60*/  HMMA.1688.F32.TF32 R84, R236.reuse, R86, R244 ;  /* 0x00000056ec54723c */ /* 0x040ff000000810f4 */
[----:B------:R-:W-:Y:S11]  /*25f70*/  HMMA.1688.F32.TF32 R232, R236, R82, R232 ;  /* 0x00000052ece8723c */ /* 0x000ff600000810e8 */
[----:B------:R-:W-:Y:S11]  /*25f80*/  @!UPT UIADD3 URZ, URZ, URZ, URZ ;  /* 0x0000003f3f3ff290 */ /* 0x000ff6000fffe03f */
[----:B------:R-:W-:Y:S01]  /*25f90*/  @!UPT UIADD3 URZ, URZ, URZ, URZ ;  /* 0x0000003f3f3ff290 */ /* 0x000fe2000fffe03f */
[----:B------:R-:W-:Y:S04]  /*25fa0*/  STL.64 [R1+0xc0], R232 ;  /* 0x0000c0e801007387 */ /* 0x000fe80000100a00 */
[----:B------:R-:W-:Y:S04]  /*25fb0*/  STL.64 [R1+0xc8], R234 ;  /* 0x0000c8ea01007387 */ /* 0x000fe80000100a00 */
[----:B------:R-:W4:Y:S04]  /*25fc0*/  LDL.LU R5, [R1+0xf98] ;  /* 0x000f980001057983 */ /* 0x000f280000300800 */
[----:B------:R-:W-:Y:S04]  /*25fd0*/  STL.64 [R1+0xb0], R84 ;  /* 0x0000b05401007387 */ /* 0x000fe80000100a00 */
[----:B------:R2:W-:Y:S04]  /*25fe0*/  STL.64 [R1+0xb8], R86 ;  /* 0x0000b85601007387 */ /* 0x0005e80000100a00 */
[----:B------:R-:W4:Y:S01]  /*25ff0*/  LDL.LU R4, [R1+0xf9c] ;  /* 0x000f9c0001047983 */ /* 0x000f220000300800 */
[----:B------:R-:W-:-:S05]  /*26000*/  IMAD.MOV.U32 R7, RZ, RZ, 0x3f ;  /* 0x0000003fff077424 */ /* 0x000fca00078e00ff */
[----:B------:R-:W-:Y:S02]  /*26010*/  IADD3 R7, R7, c[0x0][0x180], RZ ;  /* 0x0000600007077a10 */ /* 0x000fe40007ffe0ff */
[----:B------:R-:W-:Y:S02]  /*26020*/  MOV R252, c[0x0][0x188] ;  /* 0x0000620000fc7a02 */ /* 0x000fe40000000f00 */
[----:B------:R-:W-:-:S04]  /*26030*/  SHF.R.S32.HI R2, RZ, 0x1f, R7 ;  /* 0x0000001fff027819 */ /* 0x000fc80000011407 */
[----:B------:R-:W-:Y:S02]  /*26040*/  LEA.HI R2, R2, R7, RZ, 0x6 ;  /* 0x0000000702027211 */ /* 0x000fe400078f30ff */
[----:B------:R-:W1:Y:S01]  /*26050*/  S2R R7, SR_TID.X ;  /* 0x0000000000077919 */ /* 0x000e620000002100 */
[----:B------:R-:W-:-:S04]  /*26060*/  IMAD.SHL.U32 R252, R252, 0x40, RZ ;  /* 0x00000040fcfc7824 */ /* 0x000fc800078e00ff */
[----:B------:R-:W-:Y:S01]  /*26070*/  IMAD.SHL.U32 R252, R252, 0x4, RZ ;  /* 0x00000004fcfc7824 */ /* 0x000fe200078e00ff */
[----:B-1----:R-:W-:Y:S01]  /*26080*/  LOP3.LUT R89, R7, 0x1f, RZ, 0xc0, !PT ;  /* 0x0000001f07597812 */ /* 0x002fe200078ec0ff */
[C---:B--2---:R-:W-:Y:S08]  /*26090*/  HMMA.1688.F32.TF32 R84, R236.reuse, R98, R24 ;  /* 0x00000062ec54723c */ /* 0x044ff00000081018 */
[C---:B---3--:R-:W-:Y:S08]  /*260a0*/  HMMA.1688.F32.TF32 R80, R236.reuse, R90, R248 ;  /* 0x0000005aec50723c */ /* 0x048ff000000810f8 */
[C---:B------:R-:W-:Y:S11]  /*260b0*/  HMMA.1688.F32.TF32 R24, R236.reuse, R102, R28 ;  /* 0x00000066ec18723c */ /* 0x040ff6000008101c */
[----:B------:R-:W-:Y:S04]  /*260c0*/  @!UPT UIADD3 URZ, URZ, URZ, URZ ;  /* 0x0000003f3f3ff290 */ /* 0x000fe8000fffe03f */
[----:B------:R-:W-:Y:S04]  /*260d0*/  STL.64 [R1+0x80], R80 ;  /* 0x0000805001007387 */ /* 0x000fe80000100a00 */
[----:B------:R1:W-:Y:S02]  /*260e0*/  STL.64 [R1+0x88], R82 ;  /* 0x0000885201007387 */ /* 0x0003e40000100a00 */
[C---:B-1----:R-:W-:Y:S11]  /*260f0*/  HMMA.1688.F32.TF32 R80, R236.reuse, R94, R240 ;  /* 0x0000005eec50723c */ /* 0x042ff600000810f0 */
[----:B------:R-:W-:Y:S11]  /*26100*/  @!UPT UIADD3 URZ, URZ, URZ, URZ ;  /* 0x0000003f3f3ff290 */ /* 0x000ff6000fffe03f */
[----:B------:R-:W-:Y:S01]  /*26110*/  @!UPT UIADD3 URZ, URZ, URZ, URZ ;  /* 0x0000003f3f3ff290 */ /* 0x000fe2000fffe03f */
[----:B------:R-:W-:Y:S04]  /*26120*/  STL.64 [R1+0x70], R80 ;  /* 0x0000705001007387 */ /* 0x000fe80000100a00 */
[----:B------:R1:W-:Y:S04]  /*26130*/  STL.64 [R1+0x78], R82 ;  /* 0x0000785201007387 */ /* 0x0003e80000100a00 */
[----:B-1----:R-:W2:Y:S04]  /*26140*/  LDL.LU R82, [R1+0xfa4] ;  /* 0x000fa40001527983 */ /* 0x002ea80000300800 */
[----:B------:R-:W-:Y:S04]  /*26150*/  STL.64 [R1+0x40], R84 ;  /* 0x0000405401007387 */ /* 0x000fe80000100a00 */
[----:B------:R-:W-:Y:S04]  /*26160*/  STL.64 [R1+0x48], R86 ;  /* 0x0000485601007387 */ /* 0x000fe80000100a00 */
[----:B------:R-:W3:Y:S04]  /*26170*/  LDL.LU R81, [R1+0xfac] ;  /* 0x000fac0001517983 */ /* 0x000ee80000300800 */
[----:B------:R-:W-:Y:S04]  /*26180*/  STL.64 [R1+0x30], R24 ;  /* 0x0000301801007387 */ /* 0x000fe80000100a00 */
[----:B------:R1:W-:Y:S04]  /*26190*/  STL.64 [R1+0x38], R26 ;  /* 0x0000381a01007387 */ /* 0x0003e80000100a00 */
[----:B------:R-:W3:Y:S01]  /*261a0*/  LDL.LU R30, [R1+0xfa0] ;  /* 0x000fa000011e7983 */ /* 0x000ee20000300800 */
[----:B-1----:R-:W-:Y:S11]  /*261b0*/  HMMA.1688.F32.TF32 R24, R236, R106, R32 ;  /* 0x0000006aec18723c */ /* 0x002ff60000081020 */
[----:B------:R-:W-:Y:S11]  /*261c0*/  @!UPT UIADD3 URZ, URZ, URZ, URZ ;  /* 0x0000003f3f3ff290 */ /* 0x000ff6000fffe03f */
[----:B------:R-:W-:Y:S01]  /*261d0*/  @!UPT UIADD3 URZ, URZ, URZ, URZ ;  /* 0x0000003f3f3ff290 */ /* 0x000fe2000fffe03f */
[----:B------:R-:W-:Y:S04]  /*261e0*/  STL.64 [R1+0x10], R24 ;  /* 0x0000101801007387 */ /* 0x000fe80000100a00 */
[----:B------:R1:W-:Y:S04]  /*261f0*/  STL.64 [R1+0x18], R26 ;  /* 0x0000181a01007387 */ /* 0x0003e80000100a00 */
[----:B------:R-:W3:Y:S04]  /*26200*/  LDL.LU R29, [R1+0xfa8] ;  /* 0x000fa800011d7983 */ /* 0x000ee80000300800 */
[----:B------:R-:W3:Y:S04]  /*26210*/  LDL.LU R34, [R1+0xfb0] ;  /* 0x000fb00001227983 */ /* 0x000ee80000300800 */
[----:B------:R-:W3:Y:S04]  /*26220*/  LDL.LU R33, [R1+0xfb4] ;  /* 0x000fb40001217983 */ /* 0x000ee80000300800 */
[----:B------:R-:W3:Y:S04]  /*26230*/  LDL.LU R28, [R1+0xefc] ;  /* 0x000efc00011c7983 */ /* 0x000ee80000300800 */
[----:B-1----:R-:W3:Y:S01]  /*26240*/  LDL.LU R27, [R1+0xf00] ;  /* 0x000f0000011b7983 */ /* 0x002ee20000300800 */
[----:B----4-:R-:W-:-:S05]  /*26250*/  IADD3 R4, P2, R4, R252, RZ ;  /* 0x000000fc04047210 */ /* 0x010fca0007f5e0ff */
[----:B------:R-:W-:Y:S01]  /*26260*/  IMAD.X R5, R5, 0x1, R3, P2 ;  /* 0x0000000105057824 */ /* 0x000fe200010e0603 */
[----:B------:R1:W-:Y:S04]  /*26270*/  STL [R1+0xf9c], R4 ;  /* 0x000f9c0401007387 */ /* 0x0003e80000100800 */
[----:B------:R4:W-:Y:S04]  /*26280*/  STL [R1+0xf98], R5 ;  /* 0x000f980501007387 */ /* 0x0009e80000100800 */
[----:B------:R-:W3:Y:S04]  /*26290*/  LDL.LU R26, [R1+0xf04] ;  /* 0x000f0400011a7983 */ /* 0x000ee80000300800 */
[----:B------:R-:W3:Y:S04]  /*262a0*/  LDL.LU R25, [R1+0xf08] ;  /* 0x000f080001197983 */ /* 0x000ee80000300800 */
[----:B------:R-:W3:Y:S04]  /*262b0*/  LDL.LU R24, [R1+0xf0c] ;  /* 0x000f0c0001187983 */ /* 0x000ee80000300800 */
[----:B------:R-:W3:Y:S01]  /*262c0*/  LDL.LU R7, [R1+0xf10] ;  /* 0x000f100001077983 */ /* 0x000ee20000300800 */
[----:B------:R-:W-:-:S04]  /*262d0*/  MOV R80, c[0x0][0x180] ;  /* 0x0000600000507a02 */ /* 0x000fc80000000f00 */
[----:B------:R-:W-:Y:S02]  /*262e0*/  IADD3 R0, R80, -0x80, RZ ;  /* 0xffffff8050007810 */ /* 0x000fe40007ffe0ff */
[----:B------:R-:W-:-:S03]  /*262f0*/  SHF.R.S32.HI R2, RZ, 0x6, R2 ;  /* 0x00000006ff027819 */ /* 0x000fc60000011402 */
[----:B------:R-:W-:Y:S01]  /*26300*/  IMAD R0, R6, -0x40, R0 ;  /* 0xffffffc006007824 */ /* 0x000fe200078e0200 */
[----:B------:R-:W-:Y:S01]  /*26310*/  IADD3 R2, R2, -0x2, RZ ;  /* 0xfffffffe02027810 */ /* 0x000fe20007ffe0ff */
[----:B------:R-:W-:-:S03]  /*26320*/  UIADD3 UR5, UR5, 0x1, URZ ;  /* 0x0000000105057890 */ /* 0x000fc6000fffe03f */
[----:B------:R-:W-:Y:S02]  /*26330*/  ISETP.GT.AND P1, PT, R0, RZ, PT ;  /* 0x000000ff0000720c */ /* 0x000fe40003f24270 */
[----:B------:R-:W-:Y:S01]  /*26340*/  ISETP.GE.AND P0, PT, R6, R2, PT ;  /* 0x000000020600720c */ /* 0x000fe20003f06270 */
[----:B------:R-:W-:Y:S01]  /*26350*/  UISETP.GT.AND UP0, UPT, UR5, 0x1, UPT ;  /* 0x000000010500788c */ /* 0x000fe2000bf04270 */
[----:B------:R-:W-:-:S03]  /*26360*/  SEL R2, RZ, 0x4, !P1 ;  /* 0x00000004ff027807 */ /* 0x000fc60004800000 */
[----:B------:R-:W-:Y:S01]  /*26370*/  USEL UR5, UR5, URZ, !UP0 ;  /* 0x0000003f05057287 */ /* 0x000fe2000c000000 */
[----:B------:R-:W-:-:S04]  /*26380*/  SEL R2, R2, RZ, !P0 ;  /* 0x000000ff02027207 */ /* 0x000fc80004000000 */
[----:B------:R-:W-:Y:S01]  /*26390*/  ISETP.NE.U32.AND P1, PT, R2, RZ, PT ;  /* 0x000000ff0200720c */ /* 0x000fe20003f25070 */
[----:B------:R-:W-:Y:S01]  /*263a0*/  IMAD.SHL.U32 R80, R89, 0x4, RZ ;  /* 0x0000000459507824 */ /* 0x000fe200078e00ff */
[----:B------:R-:W-:-:S05]  /*263b0*/  MOV R2, UR5 ;  /* 0x0000000500027c02 */ /* 0x000fca0008000f00 */
[----:B------:R-:W-:Y:S01]  /*263c0*/  IMAD R2, R2, 0x8000, R80 ;  /* 0x0000800002027824 */ /* 0x000fe200078e0250 */
[----:B------:R-:W-:Y:S06]  /*263d0*/  BAR.SYNC.DEFER_BLOCKING 0x0 ;  /* 0x0000000000007b1d */ /* 0x000fec0000010000 */
[----:B------:R-:W-:Y:S01]  /*263e0*/  @!PT LDS RZ, [RZ] ;  /* 0x00000000fffff984 */ /* 0x000fe20000000800 */
[----:B------:R-:W-:Y:S01]  /*263f0*/  @!PT LDS RZ, [RZ] ;  /* 0x00000000fffff984 */ /* 0x000fe20000000800 */
[----:B------:R-:W-:Y:S01]  /*26400*/  @!PT LDS RZ, [RZ] ;  /* 0x00000000fffff984 */ /* 0x000fe20000000800 */
[----:B------:R1:W-:Y:S01]  /*26410*/  LDGSTS.E [R2], [R4.64], P1 ;  /* 0x0000000004027fae */ /* 0x0003e20008921848 */
[----:B--2---:R-:W-:-:S05]  /*26420*/  IADD3 R82, P2, R82, R252, RZ ;  /* 0x000000fc52527210 */ /* 0x004fca0007f5e0ff */
[----:B-1----:R-:W-:Y:S01]  /*26430*/  IMAD.MOV.U32 R4, RZ, RZ, R82 ;  /* 0x000000ffff047224 */ /* 0x002fe200078e0052 */
[----:B---3--:R-:W-:Y:S01]  /*26440*/  IADD3 R81, P3, R81, R252, RZ ;  /* 0x000000fc51517210 */ /* 0x008fe20007f7e0ff */
[----:B------:R-:W-:Y:S01]  /*26450*/  STL [R1+0xfa4], R82 ;  /* 0x000fa45201007387 */ /* 0x000fe20000100800 */
[----:B------:R-:W-:-:S04]  /*26460*/  IADD3.X R30, R30, R3, RZ, P2, !PT ;  /* 0x000000031e1e7210 */ /* 0x000fc800017fe4ff */
[----:B----4-:R-:W-:Y:S01]  /*26470*/  MOV R5, R30 ;  /* 0x0000001e00057202 */ /* 0x010fe20000000f00 */
[----:B------:R1:W-:Y:S04]  /*26480*/  STL [R1+0xfa0], R30 ;  /* 0x000fa01e01007387 */ /* 0x0003e80000100800 */
[----:B------:R-:W-:Y:S01]  /*26490*/  STL [R1+0xfac], R81 ;  /* 0x000fac5101007387 */ /* 0x000fe20000100800 */
[----:B------:R-:W-:-:S03]  /*264a0*/  ISETP.GT.AND P2, PT, R0, 0x4, PT ;  /* 0x000000040000780c */ /* 0x000fc60003f44270 */
[----:B------:R2:W-:Y:S02]  /*264b0*/  LDGSTS.E [R2+0x80], [R4.64], P1 ;  /* 0x0008000004027fae */ /* 0x0005e40008921848 */
[----:B--2---:R-:W-:Y:S02]  /*264c0*/  IMAD.MOV.U32 R4, RZ, RZ, R81 ;  /* 0x000000ffff047224 */ /* 0x004fe400078e0051 */
[----:B------:R-:W-:-:S05]  /*264d0*/  IMAD.X R29, R29, 0x1, R3, P3 ;  /* 0x000000011d1d7824 */ /* 0x000fca00018e0603 */
[----:B------:R2:W-:Y:S01]  /*264e0*/  STL [R1+0xfa8], R29 ;  /* 0x000fa81d01007387 */ /* 0x0005e20000100800 */
[----:B------:R-:W-:-:S03]  /*264f0*/  IMAD.MOV.U32 R5, RZ, RZ, R29 ;  /* 0x000000ffff057224 */ /* 0x000fc600078e001d */
[----:B------:R-:W3:Y:S04]  /*26500*/  LDL.LU R32, [R1+0xf14] ;  /* 0x000f140001207983 */ /* 0x000ee80000300800 */
[----:B------:R-:W4:Y:S04]  /*26510*/  LDL.LU R31, [R1+0xf18] ;  /* 0x000f1800011f7983 */ /* 0x000f280000300800 */
[----:B-1----:R-:W3:Y:S04]  /*26520*/  LDL.LU R30, [R1+0xe7c] ;  /* 0x000e7c00011e7983 */ /* 0x002ee80000300800 */
[----:B--2---:R-:W2:Y:S01]  /*26530*/  LDL.LU R29, [R1+0xe80] ;  /* 0x000e8000011d7983 */ /* 0x004ea20000300800 */
[----:B------:R-:W-:-:S03]  /*26540*/  IADD3 R33, P3, R33, R252, RZ ;  /* 0x000000fc21217210 */ /* 0x000fc60007f7e0ff */
[----:B------:R1:W-:Y:S01]  /*26550*/  LDGSTS.E [R2+0x100], [R4.64], P1 ;  /* 0x0010000004027fae */ /* 0x0003e20008921848 */
[----:B------:R-:W-:Y:S02]  /*26560*/  IADD3 R27, P4, R27, R252, RZ ;  /* 0x000000fc1b1b7210 */ /* 0x000fe40007f9e0ff */
[----:B------:R-:W-:Y:S02]  /*26570*/  IADD3.X R34, R34, R3, RZ, P3, !PT ;  /* 0x0000000322227210 */ /* 0x000fe40001ffe4ff */
[----:B-1----:R-:W-:-:S04]  /*26580*/  SEL R4, RZ, 0x4, !P2 ;  /* 0x00000004ff047807 */ /* 0x002fc80005000000 */
[----:B------:R-:W-:Y:S01]  /*26590*/  SEL R4, R4, RZ, !P0 ;  /* 0x000000ff04047207 */ /* 0x000fe20004000000 */
[----:B------:R-:W-:Y:S01]  /*265a0*/  IMAD.X R28, R28, 0x1, R3, P4 ;  /* 0x000000011c1c7824 */ /* 0x000fe200020e0603 */
[----:B------:R-:W-:Y:S02]  /*265b0*/  MOV R5, R34 ;  /* 0x0000002200057202 */ /* 0x000fe40000000f00 */
[----:B------:R-:W-:Y:S01]  /*265c0*/  ISETP.NE.U32.AND P2, PT, R4, RZ, PT ;  /* 0x000000ff0400720c */ /* 0x000fe20003f45070 */
[----:B------:R-:W-:Y:S01]  /*265d0*/  IMAD.MOV.U32 R4, RZ, RZ, R33 ;  /* 0x000000ffff047224 */ /* 0x000fe200078e0021 */
[----:B------:R-:W-:Y:S04]  /*265e0*/  STL [R1+0xfb4], R33 ;  /* 0x000fb42101007387 */ /* 0x000fe80000100800 */
[----:B------:R1:W-:Y:S04]  /*265f0*/  STL [R1+0xfb0], R34 ;  /* 0x000fb02201007387 */ /* 0x0003e80000100800 */
[----:B------:R-:W-:Y:S04]  /*26600*/  STL [R1+0xf00], R27 ;  /* 0x000f001b01007387 */ /* 0x000fe80000100800 */
[----:B------:R1:W-:Y:S04]  /*26610*/  STL [R1+0xefc], R28 ;  /* 0x000efc1c01007387 */ /* 0x0003e80000100800 */
[----:B------:R1:W-:Y:S04]  /*26620*/  LDGSTS.E [R2+0x180], [R4.64], P1 ;  /* 0x0018000004027fae */ /* 0x0003e80008921848 */
[----:B-1----:R-:W2:Y:S04]  /*26630*/  LDL.LU R34, [R1+0xe84] ;  /* 0x000e840001227983 */ /* 0x002ea80000300800 */
[----:B------:R-:W2:Y:S01]  /*26640*/  LDL.LU R33, [R1+0xe88] ;  /* 0x000e880001217983 */ /* 0x000ea20000300800 */
[----:B------:R-:W-:-:S02]  /*26650*/  IMAD.MOV.U32 R5, RZ, RZ, R28 ;  /* 0x000000ffff057224 */ /* 0x000fc400078e001c */
[----:B------:R-:W-:Y:S01]  /*26660*/  IMAD.MOV.U32 R4, RZ, RZ, R27 ;  /* 0x000000ffff047224 */ /* 0x000fe200078e001b */
[----:B------:R-:W2:Y:S04]  /*26670*/  LDL.LU R28, [R1+0xe8c] ;  /* 0x000e8c00011c7983 */ /* 0x000ea80000300800 */
[----:B------:R-:W2:Y:S01]  /*26680*/  LDL.LU R27, [R1+0xe90] ;  /* 0x000e9000011b7983 */ /* 0x000ea20000300800 */
[-C--:B------:R-:W-:Y:S02]  /*26690*/  IADD3 R25, P1, R25, R252.reuse, RZ ;  /* 0x000000fc19197210 */ /* 0x080fe40007f3e0ff */
[----:B------:R-:W-:Y:S01]  /*266a0*/  IADD3 R7, P3, R7, R252, RZ ;  /* 0x000000fc07077210 */ /* 0x000fe20007f7e0ff */
[----:B------:R1:W-:Y:S01]  /*266b0*/  LDGSTS.E [R2+0x800], [R4.64], P2 ;  /* 0x0080000004027fae */ /* 0x0003e20009121848 */
[----:B------:R-:W-:-:S03]  /*266c0*/  IADD3.X R26, R26, R3, RZ, P1, !PT ;  /* 0x000000031a1a7210 */ /* 0x000fc60000ffe4ff */
[----:B------:R-:W-:Y:S01]  /*266d0*/  IMAD.X R24, R24, 0x1, R3, P3 ;  /* 0x0000000118187824 */ /* 0x000fe200018e0603 */
[----:B------:R-:W-:Y:S04]  /*266e0*/  STL [R1+0xf08], R25 ;  /* 0x000f081901007387 */ /* 0x000fe80000100800 */
[----:B------:R1:W-:Y:S02]  /*266f0*/  STL [R1+0xf04], R26 ;  /* 0x000f041a01007387 */ /* 0x0003e40000100800 */
[----:B-1----:R-:W-:Y:S01]  /*26700*/  IMAD.MOV.U32 R4, RZ, RZ, R25 ;  /* 0x000000ffff047224 */ /* 0x002fe200078e0019 */
[----:B------:R-:W-:Y:S01]  /*26710*/  MOV R5, R26 ;  /* 0x0000001a00057202 */ /* 0x000fe20000000f00 */
[----:B------:R-:W-:Y:S04]  /*26720*/  STL [R1+0xf10], R7 ;  /* 0x000f100701007387 */ /* 0x000fe80000100800 */
[----:B------:R1:W-:Y:S04]  /*26730*/  STL [R1+0xf0c], R24 ;  /* 0x000f0c1801007387 */ /* 0x0003e80000100800 */
[----:B------:R1:W-:Y:S04]  /*26740*/  LDGSTS.E [R2+0x880], [R4.64], P2 ;  /* 0x0088000004027fae */ /* 0x0003e80009121848 */
[----:B------:R-:W2:Y:S04]  /*26750*/  LDL.LU R26, [R1+0xe94] ;  /* 0x000e9400011a7983 */ /* 0x000ea80000300800 */
[----:B------:R-:W2:Y:S01]  /*26760*/  LDL.LU R25, [R1+0xe98] ;  /* 0x000e980001197983 */ /* 0x000ea20000300800 */
[----:B-1----:R-:W-:-:S02]  /*26770*/  IMAD.MOV.U32 R5, RZ, RZ, R24 ;  /* 0x000000ffff057224 */ /* 0x002fc400078e0018 */
[----:B------:R-:W-:Y:S01]  /*26780*/  IMAD.MOV.U32 R4, RZ, RZ, R7 ;  /* 0x000000ffff047224 */ /* 0x000fe200078e0007 */
[----:B------:R-:W2:Y:S04]  /*26790*/  LDL.LU R24, [R1+0xddc] ;  /* 0x000ddc0001187983 */ /* 0x000ea80000300800 */
[----:B------:R-:W2:Y:S01]  /*267a0*/  LDL.LU R7, [R1+0xde0] ;  /* 0x000de00001077983 */ /* 0x000ea20000300800 */
[----:B------:R-:W-:-:S03]  /*267b0*/  ISETP.GT.AND P1, PT, R0, 0x8, PT ;  /* 0x000000080000780c */ /* 0x000fc60003f24270 */
[----:B------:R1:W-:Y:S02]  /*267c0*/  LDGSTS.E [R2+0x900], [R4.64], P2 ;  /* 0x0090000004027fae */ /* 0x0003e40009121848 */
[----:B-1----:R-:W-:-:S04]  /*267d0*/  SEL R4, RZ, 0x4, !P1 ;  /* 0x00000004ff047807 */ /* 0x002fc80004800000 */
[----:B------:R-:W-:-:S04]  /*267e0*/  SEL R4, R4, RZ, !P0 ;  /* 0x000000ff04047207 */ /* 0x000fc80004000000 */
[----:B------:R-:W-:Y:S02]  /*267f0*/  ISETP.NE.U32.AND P1, PT, R4, RZ, PT ;  /* 0x000000ff0400720c */ /* 0x000fe40003f25070 */
[----:B----4-:R-:W-:-:S04]  /*26800*/  IADD3 R31, P3, R31, R252, RZ ;  /* 0x000000fc1f1f7210 */ /* 0x010fc80007f7e0ff */
[----:B---3--:R-:W-:Y:S02]  /*26810*/  IADD3.X R32, R32, R3, RZ, P3, !PT ;  /* 0x0000000320207210 */ /* 0x008fe40001ffe4ff */
[----:B--2---:R-:W-:Y:S01]  /*26820*/  IADD3 R29, P4, R29, R252, RZ ;  /* 0x000000fc1d1d7210 */ /* 0x004fe20007f9e0ff */
[----:B------:R-:W-:Y:S01]  /*26830*/  STL [R1+0xf18], R31 ;  /* 0x000f181f01007387 */ /* 0x000fe20000100800 */
[----:B------:R-:W-:-:S03]  /*26840*/  IMAD.MOV.U32 R4, RZ, RZ, R31 ;  /* 0x000000ffff047224 */ /* 0x000fc600078e001f */
[----:B------:R-:W-:Y:S01]  /*26850*/  IMAD.X R30, R30, 0x1, R3, P4 ;  /* 0x000000011e1e7824 */ /* 0x000fe200020e0603 */
[----:B------:R1:W-:Y:S01]  /*26860*/  STL [R1+0xf14], R32 ;  /* 0x000f142001007387 */ /* 0x0003e20000100800 */
[----:B------:R-:W-:-:S03]  /*26870*/  MOV R5, R32 ;  /* 0x0000002000057202 */ /* 0x000fc60000000f00 */
[----:B------:R-:W-:Y:S04]  /*26880*/  STL [R1+0xe80], R29 ;  /* 0x000e801d01007387 */ /* 0x000fe80000100800 */
[----:B------:R2:W-:Y:S04]  /*26890*/  STL [R1+0xe7c], R30 ;  /* 0x000e7c1e01007387 */ /* 0x0005e80000100800 */
[----:B-1----:R-:W3:Y:S04]  /*268a0*/  LDL.LU R32, [R1+0xde4] ;  /* 0x000de40001207983 */ /* 0x002ee80000300800 */
[----:B------:R-:W4:Y:S04]  /*268b0*/  LDL.LU R31, [R1+0xde8] ;  /* 0x000de800011f7983 */ /* 0x000f280000300800 */
[----:B------:R1:W-:Y:S02]  /*268c0*/  LDGSTS.E [R2+0x980], [R4.64], P2 ;  /* 0x0098000004027fae */ /* 0x0003e40009121848 */
[----:B-1----:R-:W-:-:S02]  /*268d0*/  IMAD.MOV.U32 R5, RZ, RZ, R30 ;  /* 0x000000ffff057224 */ /* 0x002fc400078e001e */
[----:B------:R-:W-:Y:S01]  /*268e0*/  IMAD.MOV.U32 R4, RZ, RZ, R29 ;  /* 0x000000ffff047224 */ /* 0x000fe200078e001d */
[----:B--2---:R-:W2:Y:S04]  /*268f0*/  LDL.LU R30, [R1+0xdec] ;  /* 0x000dec00011e7983 */ /* 0x004ea80000300800 */
[----:B------:R-:W2:Y:S04]  /*26900*/  LDL.LU R29, [R1+0xdf0] ;  /* 0x000df000011d7983 */ /* 0x000ea80000300800 */
[----:B------:R1:W-:Y:S01]  /*26910*/  LDGSTS.E [R2+0x1000], [R4.64], P1 ;  /* 0x0100000004027fae */ /* 0x0003e20008921848 */
[----:B------:R-:W-:-:S04]  /*26920*/  IADD3 R33, P2, R33, R252, RZ ;  /* 0x000000fc21217210 */ /* 0x000fc80007f5e0ff */
[----:B------:R-:W-:Y:S02]  /*26930*/  IADD3.X R34, R34, R3, RZ, P2, !PT ;  /* 0x0000000322227210 */ /* 0x000fe400017fe4ff */
[----:B------:R-:W-:Y:S01]  /*26940*/  IADD3 R27, P3, R27, R252, RZ ;  /* 0x000000fc1b1b7210 */ /* 0x000fe20007f7e0ff */
[----:B-1----:R-:W-:Y:S01]  /*26950*/  IMAD.MOV.U32 R4, RZ, RZ, R33 ;  /* 0x000000ffff047224 */ /* 0x002fe200078e0021 */
[----:B------:R-:W-:Y:S01]  /*26960*/  MOV R5, R34 ;  /* 0x0000002200057202 */ /* 0x000fe20000000f00 */
[----:B------:R-:W-:Y:S02]  /*26970*/  STL [R1+0xe88], R33 ;  /* 0x000e882101007387 */ /* 0x000fe40000100800 */
[----:B------:R-:W-:Y:S02]  /*26980*/  IMAD.X R28, R28, 0x1, R3, P3 ;  /* 0x000000011c1c7824 */ /* 0x000fe400018e0603 */
[----:B------:R1:W-:Y:S04]  /*26990*/  STL [R1+0xe84], R34 ;  /* 0x000e842201007387 */ /* 0x0003e80000100800 */
[----:B------:R-:W-:Y:S04]  /*269a0*/  STL [R1+0xe90], R27 ;  /* 0x000e901b01007387 */ /* 0x000fe80000100800 */
[----:B------:R1:W-:Y:S01]  /*269b0*/  STL [R1+0xe8c], R28 ;  /* 0x000e8c1c01007387 */ /* 0x0003e20000100800 */
[----:B------:R-:W-:-:S03]  /*269c0*/  ISETP.GT.AND P2, PT, R0, 0xc, PT ;  /* 0x0000000c0000780c */ /* 0x000fc60003f44270 */
[----:B------:R1:W-:Y:S04]  /*269d0*/  LDGSTS.E [R2+0x1080], [R4.64], P1 ;  /* 0x0108000004027fae */ /* 0x0003e80008921848 */
[----:B-1----:R-:W2:Y:S04]  /*269e0*/  LDL.LU R34, [R1+0xdf4] ;  /* 0x000df40001227983 */ /* 0x002ea80000300800 */
[----:B------:R-:W2:Y:S01]  /*269f0*/  LDL.LU R33, [R1+0xdf8] ;  /* 0x000df80001217983 */ /* 0x000ea20000300800 */
[----:B------:R-:W-:Y:S02]  /*26a00*/  IMAD.MOV.U32 R4, RZ, RZ, R27 ;  /* 0x000000ffff047224 */ /* 0x000fe400078e001b */
[----:B------:R-:W-:-:S02]  /*26a10*/  IMAD.MOV.U32 R5, RZ, RZ, R28 ;  /* 0x000000ffff057224 */ /* 0x000fc400078e001c */
[----:B------:R-:W2:Y:S04]  /*26a20*/  LDL.LU R28, [R1+0xd5c] ;  /* 0x000d5c00011c7983 */ /* 0x000ea80000300800 */
[----:B------:R-:W2:Y:S01]  /*26a30*/  LDL.LU R27, [R1+0xd60] ;  /* 0x000d6000011b7983 */ /* 0x000ea20000300800 */
        /* <DEDUP_REMOVED lines=20> */
[----:B------:R-:W2:Y:S04]  /*26b80*/  LDL.LU R7, [R1+0xd70] ;  /* 0x000d700001077983 */ /* 0x000ea80000300800 */
[----:B------:R1:W-:Y:S01]  /*26b90*/  LDGSTS.E [R2+0x1800], [R4.64], P2 ;  /* 0x0180000004027fae */ /* 0x0003e20009121848 */
[----:B----4-:R-:W-:-:S04]  /*26ba0*/  IADD3 R31, P1, R31, R252, RZ ;  /* 0x000000fc1f1f7210 */ /* 0x010fc80007f3e0ff */
[----:B---3--:R-:W-:Y:S01]  /*26bb0*/  IADD3.X R32, R32, R3, RZ, P1, !PT ;  /* 0x0000000320207210 */ /* 0x008fe20000ffe4ff */
[----:B-1----:R-:W-:-:S03]  /*26bc0*/  IMAD.MOV.U32 R4, RZ, RZ, R31 ;  /* 0x000000ffff047224 */ /* 0x002fc600078e001f */
[----:B------:R-:W-:Y:S01]  /*26bd0*/  MOV R5, R32 ;  /* 0x0000002000057202 */ /* 0x000fe20000000f00 */
[----:B------:R-:W-:Y:S04]  /*26be0*/  STL [R1+0xde8], R31 ;  /* 0x000de81f01007387 */ /* 0x000fe80000100800 */
[----:B------:R1:W-:Y:S01]  /*26bf0*/  STL [R1+0xde4], R32 ;  /* 0x000de42001007387 */ /* 0x0003e20000100800 */
[----:B--2---:R-:W-:-:S03]  /*26c00*/  IADD3 R29, P3, R29, R252, RZ ;  /* 0x000000fc1d1d7210 */ /* 0x004fc60007f7e0ff */
[----:B------:R2:W-:Y:S02]  /*26c10*/  LDGSTS.E [R2+0x1880], [R4.64], P2 ;  /* 0x0188000004027fae */ /* 0x0005e40009121848 */
[----:B------:R-:W-:Y:S02]  /*26c20*/  IMAD.X R30, R30, 0x1, R3, P3 ;  /* 0x000000011e1e7824 */ /* 0x000fe400018e0603 */
[----:B------:R-:W-:Y:S01]  /*26c30*/  STL [R1+0xdf0], R29 ;  /* 0x000df01d01007387 */ /* 0x000fe20000100800 */
[----:B------:R-:W-:-:S03]  /*26c40*/  ISETP.GT.AND P1, PT, R0, 0x10, PT ;  /* 0x000000100000780c */ /* 0x000fc60003f24270 */
[----:B------:R3:W-:Y:S01]  /*26c50*/  STL [R1+0xdec], R30 ;  /* 0x000dec1e01007387 */ /* 0x0007e20000100800 */
[----:B--2---:R-:W-:-:S03]  /*26c60*/  IMAD.MOV.U32 R4, RZ, RZ, R29 ;  /* 0x000000ffff047224 */ /* 0x004fc600078e001d */
[----:B-1----:R-:W2:Y:S01]  /*26c70*/  LDL.LU R32, [R1+0xd74] ;  /* 0x000d740001207983 */ /* 0x002ea20000300800 */
[----:B------:R-:W-:-:S03]  /*26c80*/  IMAD.MOV.U32 R5, RZ, RZ, R30 ;  /* 0x000000ffff057224 */ /* 0x000fc600078e001e */
[----:B------:R-:W4:Y:S04]  /*26c90*/  LDL.LU R31, [R1+0xd78] ;  /* 0x000d7800011f7983 */ /* 0x000f280000300800 */
[----:B---3--:R-:W3:Y:S04]  /*26ca0*/  LDL.LU R30, [R1+0x3c0] ;  /* 0x0003c000011e7983 */ /* 0x008ee80000300800 */
[----:B------:R-:W3:Y:S04]  /*26cb0*/  LDL.LU R29, [R1+0x3c4] ;  /* 0x0003c400011d7983 */ /* 0x000ee80000300800 */
[----:B------:R1:W-:Y:S02]  /*26cc0*/  LDGSTS.E [R2+0x1900], [R4.64], P2 ;  /* 0x0190000004027fae */ /* 0x0003e40009121848 */
[----:B-1----:R-:W-:-:S02]  /*26cd0*/  SEL R4, RZ, 0x4, !P1 ;  /* 0x00000004ff047807 */ /* 0x002fc40004800000 */
[-C--:B------:R-:W-:Y:S02]  /*26ce0*/  IADD3 R33, P3, R33, R252.reuse, RZ ;  /* 0x000000fc21217210 */ /* 0x080fe40007f7e0ff */
[----:B------:R-:W-:Y:S02]  /*26cf0*/  SEL R4, R4, RZ, !P0 ;  /* 0x000000ff04047207 */ /* 0x000fe40004000000 */
[----:B------:R-:W-:Y:S02]  /*26d00*/  IADD3.X R34, R34, R3, RZ, P3, !PT ;  /* 0x0000000322227210 */ /* 0x000fe40001ffe4ff */
[----:B------:R-:W-:Y:S02]  /*26d10*/  ISETP.NE.U32.AND P1, PT, R4, RZ, PT ;  /* 0x000000ff0400720c */ /* 0x000fe40003f25070 */
[----:B------:R-:W-:Y:S01]  /*26d20*/  IADD3 R27, P4, R27, R252, RZ ;  /* 0x000000fc1b1b7210 */ /* 0x000fe20007f9e0ff */
[----:B------:R-:W-:Y:S01]  /*26d30*/  IMAD.MOV.U32 R4, RZ, RZ, R33 ;  /* 0x000000ffff047224 */ /* 0x000fe200078e0021 */
[----:B------:R-:W-:Y:S01]  /*26d40*/  MOV R5, R34 ;  /* 0x0000002200057202 */ /* 0x000fe20000000f00 */
[----:B------:R-:W-:Y:S02]  /*26d50*/  STL [R1+0xdf8], R33 ;  /* 0x000df82101007387 */ /* 0x000fe40000100800 */
[----:B------:R-:W-:-:S02]  /*26d60*/  IMAD.X R28, R28, 0x1, R3, P4 ;  /* 0x000000011c1c7824 */ /* 0x000fc400020e0603 */
[----:B------:R1:W-:Y:S04]  /*26d70*/  STL [R1+0xdf4], R34 ;  /* 0x000df42201007387 */ /* 0x0003e80000100800 */
[----:B------:R-:W-:Y:S04]  /*26d80*/  STL [R1+0xd60], R27 ;  /* 0x000d601b01007387 */ /* 0x000fe80000100800 */
[----:B------:R1:W-:Y:S04]  /*26d90*/  STL [R1+0xd5c], R28 ;  /* 0x000d5c1c01007387 */ /* 0x0003e80000100800 */
[----:B------:R1:W-:Y:S04]  /*26da0*/  LDGSTS.E [R2+0x1980], [R4.64], P2 ;  /* 0x0198000004027fae */ /* 0x0003e80009121848 */
[----:B-1----:R-:W3:Y:S04]  /*26db0*/  LDL.LU R34, [R1+0x3c8] ;  /* 0x0003c80001227983 */ /* 0x002ee80000300800 */
[----:B------:R-:W3:Y:S01]  /*26dc0*/  LDL.LU R33, [R1+0x3cc] ;  /* 0x0003cc0001217983 */ /* 0x000ee20000300800 */
[----:B------:R-:W-:-:S02]  /*26dd0*/  IMAD.MOV.U32 R5, RZ, RZ, R28 ;  /* 0x000000ffff057224 */ /* 0x000fc400078e001c */
[----:B------:R-:W-:Y:S01]  /*26de0*/  IMAD.MOV.U32 R4, RZ, RZ, R27 ;  /* 0x000000ffff047224 */ /* 0x000fe200078e001b */
[----:B------:R-:W3:Y:S04]  /*26df0*/  LDL.LU R28, [R1+0x3d0] ;  /* 0x0003d000011c7983 */ /* 0x000ee80000300800 */
[----:B------:R-:W3:Y:S04]  /*26e00*/  LDL.LU R27, [R1+0x3d4] ;  /* 0x0003d400011b7983 */ /* 0x000ee80000300800 */
[----:B------:R1:W-:Y:S01]  /*26e10*/  LDGSTS.E [R2+0x2000], [R4.64], P1 ;  /* 0x0200000004027fae */ /* 0x0003e20008921848 */
[----:B------:R-:W-:-:S04]  /*26e20*/  IADD3 R25, P2, R25, R252, RZ ;  /* 0x000000fc19197210 */ /* 0x000fc80007f5e0ff */
[----:B------:R-:W-:Y:S01]  /*26e30*/  IADD3.X R26, R26, R3, RZ, P2, !PT ;  /* 0x000000031a1a7210 */ /* 0x000fe200017fe4ff */
[----:B-1----:R-:W-:Y:S01]  /*26e40*/  IMAD.MOV.U32 R4, RZ, RZ, R25 ;  /* 0x000000ffff047224 */ /* 0x002fe200078e0019 */
[----:B------:R-:W-:Y:S01]  /*26e50*/  IADD3 R7, P3, R7, R252, RZ ;  /* 0x000000fc07077210 */ /* 0x000fe20007f7e0ff */
[----:B------:R-:W-:Y:S01]  /*26e60*/  STL [R1+0xd68], R25 ;  /* 0x000d681901007387 */ /* 0x000fe20000100800 */
[----:B------:R-:W-:-:S03]  /*26e70*/  MOV R5, R26 ;  /* 0x0000001a00057202 */ /* 0x000fc60000000f00 */
[----:B------:R-:W-:Y:S01]  /*26e80*/  IMAD.X R24, R24, 0x1, R3, P3 ;  /* 0x0000000118187824 */ /* 0x000fe200018e0603 */
        /* <DEDUP_REMOVED lines=9> */
[----:B------:R-:W3:Y:S01]  /*26f20*/  LDL.LU R7, [R1+0x444] ;  /* 0x0004440001077983 */ /* 0x000ee20000300800 */
[----:B------:R-:W-:-:S03]  /*26f30*/  ISETP.GT.AND P2, PT, R0, 0x14, PT ;  /* 0x000000140000780c */ /* 0x000fc60003f44270 */
[----:B------:R1:W-:Y:S02]  /*26f40*/  LDGSTS.E [R2+0x2100], [R4.64], P1 ;  /* 0x0210000004027fae */ /* 0x0003e40008921848 */
[----:B-1----:R-:W-:-:S04]  /*26f50*/  SEL R4, RZ, 0x4, !P2 ;  /* 0x00000004ff047807 */ /* 0x002fc80005000000 */
[----:B------:R-:W-:-:S04]  /*26f60*/  SEL R4, R4, RZ, !P0 ;  /* 0x000000ff04047207 */ /* 0x000fc80004000000 */
[----:B------:R-:W-:Y:S02]  /*26f70*/  ISETP.NE.U32.AND P2, PT, R4, RZ, PT ;  /* 0x000000ff0400720c */ /* 0x000fe40003f45070 */
[----:B----4-:R-:W-:-:S04]  /*26f80*/  IADD3 R31, P3, R31, R252, RZ ;  /* 0x000000fc1f1f7210 */ /* 0x010fc80007f7e0ff */
[----:B--2---:R-:W-:Y:S02]  /*26f90*/  IADD3.X R32, R32, R3, RZ, P3, !PT ;  /* 0x0000000320207210 */ /* 0x004fe40001ffe4ff */
[----:B---3--:R-:W-:Y:S01]  /*26fa0*/  IADD3 R29, P4, R29, R252, RZ ;  /* 0x000000fc1d1d7210 */ /* 0x008fe20007f9e0ff */
        /* <DEDUP_REMOVED lines=32> */
[----:B------:R-:W2:Y:S04]  /*271b0*/  LDL.LU R27, [R1+0x4c4] ;  /* 0x0004c400011b7983 */ /* 0x000ea80000300800 */
[----:B------:R1:W-:Y:S01]  /*271c0*/  LDGSTS.E [R2+0x2900], [R4.64], P2 ;  /* 0x0290000004027fae */ /* 0x0003e20009121848 */
[----:B------:R-:W-:Y:S02]  /*271d0*/  IADD3 R25, P3, R25, R252, RZ ;  /* 0x000000fc19197210 */ /* 0x000fe40007f7e0ff */
[----:B-1----:R-:W-:-:S02]  /*271e0*/  SEL R4, RZ, 0x4, !P1 ;  /* 0x00000004ff047807 */ /* 0x002fc40004800000 */
[----:B------:R-:W-:Y:S02]  /*271f0*/  IADD3.X R26, R26, R3, RZ, P3, !PT ;  /* 0x000000031a1a7210 */ /* 0x000fe40001ffe4ff */
[----:B------:R-:W-:Y:S02]  /*27200*/  SEL R4, R4, RZ, !P0 ;  /* 0x000000ff04047207 */ /* 0x000fe40004000000 */
[----:B------:R-:W-:Y:S02]  /*27210*/  IADD3 R7, P4, R7, R252, RZ ;  /* 0x000000fc07077210 */ /* 0x000fe40007f9e0ff */
[----:B------:R-:W-:Y:S01]  /*27220*/  ISETP.NE.U32.AND P1, PT, R4, RZ, PT ;  /* 0x000000ff0400720c */ /* 0x000fe20003f25070 */
[----:B------:R-:W-:Y:S01]  /*27230*/  IMAD.MOV.U32 R4, RZ, RZ, R25 ;  /* 0x000000ffff047224 */ /* 0x000fe200078e0019 */
[----:B------:R-:W-:Y:S01]  /*27240*/  MOV R5, R26 ;  /* 0x0000001a00057202 */ /* 0x000fe20000000f00 */
[----:B------:R-:W-:Y:S01]  /*27250*/  IMAD.X R24, R24, 0x1, R3, P4 ;  /* 0x0000000118187824 */ /* 0x000fe200020e0603 */
        /* <DEDUP_REMOVED lines=34> */
[----:B------:R-:W-:Y:S01]  /*27480*/  IADD3.X R34, R34, R3, RZ, P3, !PT ;  /* 0x0000000322227210 */ /* 0x000fe20001ffe4ff */
[----:B------:R-:W-:Y:S01]  /*27490*/  STL [R1+0x45c], R33 ;  /* 0x00045c2101007387 */ /* 0x000fe20000100800 */
[----:B------:R-:W-:-:S03]  /*274a0*/  IADD3 R27, P4, R27, R252, RZ ;  /* 0x000000fc1b1b7210 */ /* 0x000fc60007f9e0ff */
[----:B------:R1:W-:Y:S01]  /*274b0*/  STL [R1+0x458], R34 ;  /* 0x0004582201007387 */ /* 0x0003e20000100800 */
[----:B------:R-:W-:Y:S01]  /*274c0*/  ISETP.NE.U32.AND P2, PT, R4, RZ, PT ;  /* 0x000000ff0400720c */ /* 0x000fe20003f45070 */
[----:B------:R-:W-:Y:S01]  /*274d0*/  IMAD.X R28, R28, 0x1, R3, P4 ;  /* 0x000000011c1c7824 */ /* 0x000fe200020e0603 */
[----:B------:R-:W-:Y:S01]  /*274e0*/  MOV R5, R34 ;  /* 0x0000002200057202 */ /* 0x000fe20000000f00 */
[----:B------:R-:W-:Y:S01]  /*274f0*/  IMAD.MOV.U32 R4, RZ, RZ, R33 ;  /* 0x000000ffff047224 */ /* 0x000fe200078e0021 */
[----:B------:R-:W-:Y:S04]  /*27500*/  STL [R1+0x4c4], R27 ;  /* 0x0004c41b01007387 */ /* 0x000fe80000100800 */
[----:B------:R1:W-:Y:S04]  /*27510*/  STL [R1+0x4c0], R28 ;  /* 0x0004c01c01007387 */ /* 0x0003e80000100800 */
[----:B-1----:R-:W3:Y:S04]  /*27520*/  LDL.LU R34, [R1+0x548] ;  /* 0x0005480001227983 */ /* 0x002ee80000300800 */
[----:B------:R-:W3:Y:S04]  /*27530*/  LDL.LU R33, [R1+0x54c] ;  /* 0x00054c0001217983 */ /* 0x000ee80000300800 */
[----:B------:R1:W-:Y:S02]  /*27540*/  LDGSTS.E [R2+0x3180], [R4.64], P1 ;  /* 0x0318000004027fae */ /* 0x0003e40008921848 */
[----:B-1----:R-:W-:-:S02]  /*27550*/  IMAD.MOV.U32 R5, RZ, RZ, R28 ;  /* 0x000000ffff057224 */ /* 0x002fc400078e001c */
[----:B------:R-:W-:Y:S01]  /*27560*/  IMAD.MOV.U32 R4, RZ, RZ, R27 ;  /* 0x000000ffff047224 */ /* 0x000fe200078e001b */
[----:B------:R-:W3:Y:S04]  /*27570*/  LDL.LU R28, [R1+0x550] ;  /* 0x00055000011c7983 */ /* 0x000ee80000300800 */
[----:B------:R-:W3:Y:S04]  /*27580*/  LDL.LU R27, [R1+0x554] ;  /* 0x00055400011b7983 */ /* 0x000ee80000300800 */
        /* <DEDUP_REMOVED lines=26> */
[----:B------:R-:W-:Y:S04]  /*27730*/  STL [R1+0x4dc], R31 ;  /* 0x0004dc1f01007387 */ /* 0x000fe80000100800 */
[----:B------:R-:W-:Y:S01]  /*27740*/  IMAD.X R30, R30, 0x1, R3, P4 ;  /* 0x000000011e1e7824 */ /* 0x000fe200020e0603 */
[----:B------:R1:W-:Y:S01]  /*27750*/  STL [R1+0x4d8], R32 ;  /* 0x0004d82001007387 */ /* 0x0003e20000100800 */
[----:B------:R-:W-:Y:S01]  /*27760*/  IMAD.MOV.U32 R4, RZ, RZ, R31 ;  /* 0x000000ffff047224 */ /* 0x000fe200078e001f */
[----:B------:R-:W-:-:S02]  /*27770*/  MOV R5, R32 ;  /* 0x0000002000057202 */ /* 0x000fc40000000f00 */
        /* <DEDUP_REMOVED lines=12> */
[----:B-1----:R-:W-:-:S03]  /*27840*/  IMAD.MOV.U32 R4, RZ, RZ, R33 ;  /* 0x000000ffff047224 */ /* 0x002fc600078e0021 */
[----:B------:R-:W-:Y:S01]  /*27850*/  MOV R5, R34 ;  /* 0x0000002200057202 */ /* 0x000fe20000000f00 */
[----:B------:R-:W-:Y:S04]  /*27860*/  STL [R1+0x54c], R33 ;  /* 0x00054c2101007387 */ /* 0x000fe80000100800 */
[----:B------:R1:W-:Y:S01]  /*27870*/  STL [R1+0x548], R34 ;  /* 0x0005482201007387 */ /* 0x0003e20000100800 */
[----:B------:R-:W-:-:S03]  /*27880*/  IADD3 R27, P3, R27, R252, RZ ;  /* 0x000000fc1b1b7210 */ /* 0x000fc60007f7e0ff */
[----:B------:R1:W-:Y:S02]  /*27890*/  LDGSTS.E [R2+0x4080], [R4.64], P1 ;  /* 0x0408000004027fae */ /* 0x0003e40008921848 */
[----:B------:R-:W-:Y:S02]  /*278a0*/  IMAD.X R28, R28, 0x1, R3, P3 ;  /* 0x000000011c1c7824 */ /* 0x000fe400018e0603 */
[----:B------:R-:W-:Y:S01]  /*278b0*/  STL [R1+0x554], R27 ;  /* 0x0005541b01007387 */ /* 0x000fe20000100800 */
[----:B------:R-:W-:-:S03]  /*278c0*/  ISETP.GT.AND P2, PT, R0, 0x24, PT ;  /* 0x000000240000780c */ /* 0x000fc60003f44270 */
[----:B------:R1:W-:Y:S02]  /*278d0*/  STL [R1+0x550], R28 ;  /* 0x0005501c01007387 */ /* 0x0003e40000100800 */
[----:B-1----:R-:W-:Y:S02]  /*278e0*/  IMAD.MOV.U32 R4, RZ, RZ, R27 ;  /* 0x000000ffff047224 */ /* 0x002fe400078e001b */
[----:B------:R-:W2:Y:S01]  /*278f0*/  LDL.LU R34, [R1+0x5d8] ;  /* 0x0005d80001227983 */ /* 0x000ea20000300800 */
[----:B------:R-:W-:-:S03]  /*27900*/  IMAD.MOV.U32 R5, RZ, RZ, R28 ;  /* 0x000000ffff057224 */ /* 0x000fc600078e001c */
[----:B------:R-:W2:Y:S04]  /*27910*/  LDL.LU R33, [R1+0x5dc] ;  /* 0x0005dc0001217983 */ /* 0x000ea80000300800 */
[----:B------:R-:W2:Y:S04]  /*27920*/  LDL.LU R28, [R1+0x640] ;  /* 0x00064000011c7983 */ /* 0x000ea80000300800 */
[----:B------:R-:W2:Y:S04]  /*27930*/  LDL.LU R27, [R1+0x644] ;  /* 0x00064400011b7983 */ /* 0x000ea80000300800 */
        /* <DEDUP_REMOVED lines=26> */
[----:B------:R-:W-:Y:S01]  /*27ae0*/  STL [R1+0x5cc], R31 ;  /* 0x0005cc1f01007387 */ /* 0x000fe20000100800 */
[----:B------:R-:W-:-:S03]  /*27af0*/  ISETP.GT.AND P1, PT, R0, 0x28, PT ;  /* 0x000000280000780c */ /* 0x000fc60003f24270 */
[----:B------:R1:W-:Y:S04]  /*27b00*/  STL [R1+0x5c8], R32 ;  /* 0x0005c82001007387 */ /* 0x0003e80000100800 */
[----:B------:R3:W-:Y:S01]  /*27b10*/  LDGSTS.E [R2+0x4880], [R4.64], P2 ;  /* 0x0488000004027fae */ /* 0x0007e20009121848 */
[----:B--2---:R-:W-:-:S05]  /*27b20*/  IADD3 R29, P3, R29, R252, RZ ;  /* 0x000000fc1d1d7210 */ /* 0x004fca0007f7e0ff */
[----:B------:R-:W-:Y:S01]  /*27b30*/  IMAD.X R30, R30, 0x1, R3, P3 ;  /* 0x000000011e1e7824 */ /* 0x000fe200018e0603 */
[----:B------:R-:W-:Y:S01]  /*27b40*/  STL [R1+0x5d4], R29 ;  /* 0x0005d41d01007387 */ /* 0x000fe20000100800 */
[----:B---3--:R-:W-:Y:S02]  /*27b50*/  IMAD.MOV.U32 R4, RZ, RZ, R29 ;  /* 0x000000ffff047224 */ /* 0x008fe400078e001d */
[----:B------:R-:W-:Y:S01]  /*27b60*/  IMAD.MOV.U32 R5, RZ, RZ, R30 ;  /* 0x000000ffff057224 */ /* 0x000fe200078e001e */
[----:B------:R2:W-:Y:S04]  /*27b70*/  STL [R1+0x5d0], R30 ;  /* 0x0005d01e01007387 */ /* 0x0005e80000100800 */
[----:B-1----:R-:W3:Y:S04]  /*27b80*/  LDL.LU R32, [R1+0x658] ;  /* 0x0006580001207983 */ /* 0x002ee80000300800 */
[----:B------:R-:W4:Y:S04]  /*27b90*/  LDL.LU R31, [R1+0x65c] ;  /* 0x00065c00011f7983 */ /* 0x000f280000300800 */
[----:B--2---:R-:W2:Y:S04]  /*27ba0*/  LDL.LU R30, [R1+0x6c0] ;  /* 0x0006c000011e7983 */ /* 0x004ea80000300800 */
[----:B------:R-:W2:Y:S04]  /*27bb0*/  LDL.LU R29, [R1+0x6c4] ;  /* 0x0006c400011d7983 */ /* 0x000ea80000300800 */
[----:B------:R1:W-:Y:S02]  /*27bc0*/  LDGSTS.E [R2+0x4900], [R4.64], P2 ;  /* 0x0490000004027fae */ /* 0x0003e40009121848 */
[----:B-1----:R-:W-:-:S04]  /*27bd0*/  SEL R4, RZ, 0x4, !P1 ;  /* 0x00000004ff047807 */ /* 0x002fc80004800000 */
[----:B------:R-:W-:Y:S02]  /*27be0*/  SEL R4, R4, RZ, !P0 ;  /* 0x000000ff04047207 */ /* 0x000fe40004000000 */
[----:B------:R-:W-:-:S04]  /*27bf0*/  IADD3 R33, P3, R33, R252, RZ ;  /* 0x000000fc21217210 */ /* 0x000fc80007f7e0ff */
[----:B------:R-:W-:Y:S02]  /*27c00*/  IADD3.X R34, R34, R3, RZ, P3, !PT ;  /* 0x0000000322227210 */ /* 0x000fe40001ffe4ff */
[----:B------:R-:W-:Y:S01]  /*27c10*/  IADD3 R27, P4, R27, R252, RZ ;  /* 0x000000fc1b1b7210 */ /* 0x000fe20007f9e0ff */
[----:B------:R-:W-:Y:S01]  /*27c20*/  STL [R1+0x5dc], R33 ;  /* 0x0005dc2101007387 */ /* 0x000fe20000100800 */
[----:B------:R-:W-:-:S03]  /*27c30*/  ISETP.NE.U32.AND P1, PT, R4, RZ, PT ;  /* 0x000000ff0400720c */ /* 0x000fc60003f25070 */
[----:B------:R-:W-:Y:S01]  /*27c40*/  IMAD.X R28, R28, 0x1, R3, P4 ;  /* 0x000000011c1c7824 */ /* 0x000fe200020e0603 */
[----:B------:R1:W-:Y:S01]  /*27c50*/  STL [R1+0x5d8], R34 ;  /* 0x0005d82201007387 */ /* 0x0003e20000100800 */
[----:B------:R-:W-:Y:S01]  /*27c60*/  IMAD.MOV.U32 R4, RZ, RZ, R33 ;  /* 0x000000ffff047224 */ /* 0x000fe200078e0021 */
[----:B------:R-:W-:Y:S02]  /*27c70*/  MOV R5, R34 ;  /* 0x0000002200057202 */ /* 0x000fe40000000f00 */
[----:B------:R-:W-:Y:S04]  /*27c80*/  STL [R1+0x644], R27 ;  /* 0x0006441b01007387 */ /* 0x000fe80000100800 */
[----:B------:R1:W-:Y:S04]  /*27c90*/  STL [R1+0x640], R28 ;  /* 0x0006401c01007387 */ /* 0x0003e80000100800 */
[----:B-1----:R-:W2:Y:S04]  /*27ca0*/  LDL.LU R34, [R1+0x6c8] ;  /* 0x0006c80001227983 */ /* 0x002ea80000300800 */
[----:B------:R-:W2:Y:S04]  /*27cb0*/  LDL.LU R33, [R1+0x6cc] ;  /* 0x0006cc0001217983 */ /* 0x000ea80000300800 */
[----:B------:R1:W-:Y:S02]  /*27cc0*/  LDGSTS.E [R2+0x4980], [R4.64], P2 ;  /* 0x0498000004027fae */ /* 0x0003e40009121848 */
[----:B-1----:R-:W-:-:S02]  /*27cd0*/  IMAD.MOV.U32 R5, RZ, RZ, R28 ;  /* 0x000000ffff057224 */ /* 0x002fc400078e001c */
[----:B------:R-:W-:Y:S01]  /*27ce0*/  IMAD.MOV.U32 R4, RZ, RZ, R27 ;  /* 0x000000ffff047224 */ /* 0x000fe200078e001b */
[----:B------:R-:W2:Y:S04]  /*27cf0*/  LDL.LU R28, [R1+0x6d0] ;  /* 0x0006d000011c7983 */ /* 0x000ea80000300800 */
        /* <DEDUP_REMOVED lines=82> */
[----:B------:R-:W-:Y:S01]  /*28220*/  HMMA.1688.F32.TF32 R236, R236, R110, R40 ;  /* 0x0000006eecec723c */ /* 0x000fe20000081028 */
[----:B----4-:R-:W-:-:S04]  /*28230*/  IADD3 R31, P2, R31, R252, RZ ;  /* 0x000000fc1f1f7210 */ /* 0x010fc80007f5e0ff */
[----:B---3--:R-:W-:Y:S01]  /*28240*/  IADD3.X R32, R32, R3, RZ, P2, !PT ;  /* 0x0000000320207210 */ /* 0x008fe200017fe4ff */
[----:B-1----:R-:W-:-:S03]  /*28250*/  IMAD.MOV.U32 R4, RZ, RZ, R31 ;  /* 0x000000ffff047224 */ /* 0x002fc600078e001f */
[----:B------:R-:W-:Y:S01]  /*28260*/  MOV R5, R32 ;  /* 0x0000002000057202 */ /* 0x000fe20000000f00 */
[----:B------:R-:W-:Y:S01]  /*28270*/  STL [R1+0x74c], R31 ;  /* 0x00074c1f01007387 */ /* 0x000fe20000100800 */
[----:B------:R-:W-:-:S03]  /*28280*/  ISETP.GT.AND P2, PT, R0, 0x34, PT ;  /* 0x000000340000780c */ /* 0x000fc60003f44270 */
[----:B------:R1:W-:Y:S01]  /*28290*/  LDGSTS.E [R2+0x6080], [R4.64], P1 ;  /* 0x0608000004027fae */ /* 0x0003e20008921848 */
[----:B--2---:R-:W-:-:S03]  /*282a0*/  IADD3 R29, P3, R29, R252, RZ ;  /* 0x000000fc1d1d7210 */ /* 0x004fc60007f7e0ff */
[----:B------:R2:W-:Y:S02]  /*282b0*/  STL [R1+0x748], R32 ;  /* 0x0007482001007387 */ /* 0x0005e40000100800 */
[----:B------:R-:W-:Y:S02]  /*282c0*/  IMAD.X R30, R30, 0x1, R3, P3 ;  /* 0x000000011e1e7824 */ /* 0x000fe400018e0603 */
[----:B------:R-:W-:Y:S01]  /*282d0*/  STL [R1+0x754], R29 ;  /* 0x0007541d01007387 */ /* 0x000fe20000100800 */
[----:B-1----:R-:W-:Y:S02]  /*282e0*/  IMAD.MOV.U32 R4, RZ, RZ, R29 ;  /* 0x000000ffff047224 */ /* 0x002fe400078e001d */
[----:B------:R-:W-:Y:S01]  /*282f0*/  IMAD.MOV.U32 R5, RZ, RZ, R30 ;  /* 0x000000ffff057224 */ /* 0x000fe200078e001e */
[----:B------:R1:W-:Y:S04]  /*28300*/  STL [R1+0x750], R30 ;  /* 0x0007501e01007387 */ /* 0x0003e80000100800 */
[----:B--2---:R-:W2:Y:S04]  /*28310*/  LDL.LU R32, [R1+0x7d8] ;  /* 0x0007d80001207983 */ /* 0x004ea80000300800 */
[----:B------:R-:W3:Y:S04]  /*28320*/  LDL.LU R31, [R1+0x7dc] ;  /* 0x0007dc00011f7983 */ /* 0x000ee80000300800 */
[----:B------:R4:W-:Y:S04]  /*28330*/  LDGSTS.E [R2+0x6100], [R4.64], P1 ;  /* 0x0610000004027fae */ /* 0x0009e80008921848 */
[----:B-1----:R-:W2:Y:S04]  /*28340*/  LDL.LU R30, [R1+0x840] ;  /* 0x00084000011e7983 */ /* 0x002ea80000300800 */
[----:B------:R-:W2:Y:S01]  /*28350*/  LDL.LU R29, [R1+0x844] ;  /* 0x00084400011d7983 */ /* 0x000ea20000300800 */
[----:B----4-:R-:W-:-:S04]  /*28360*/  SEL R4, RZ, 0x4, !P2 ;  /* 0x00000004ff047807 */ /* 0x010fc80005000000 */
        /* <DEDUP_REMOVED lines=11> */
[----:B------:R-:W-:Y:S04]  /*28420*/  STL [R1+0x7c0], R28 ;  /* 0x0007c01c01007387 */ /* 0x000fe80000100800 */
[----:B------:R-:W4:Y:S04]  /*28430*/  LDL.LU R40, [R1+0x848] ;  /* 0x0008480001287983 */ /* 0x000f280000300800 */
[----:B------:R-:W4:Y:S04]  /*28440*/  LDL.LU R35, [R1+0x84c] ;  /* 0x00084c0001237983 */ /* 0x000f280000300800 */
[----:B------:R1:W-:Y:S04]  /*28450*/  LDGSTS.E [R2+0x6180], [R4.64], P1 ;  /* 0x0618000004027fae */ /* 0x0003e80008921848 */
[----:B-1----:R-:W4:Y:S04]  /*28460*/  LDL.LU R34, [R1+0x850] ;  /* 0x0008500001227983 */ /* 0x002f280000300800 */
[----:B------:R-:W4:Y:S01]  /*28470*/  LDL.LU R33, [R1+0x854] ;  /* 0x0008540001217983 */ /* 0x000f220000300800 */
[----:B------:R-:W-:-:S02]  /*28480*/  IMAD.MOV.U32 R4, RZ, RZ, R27 ;  /* 0x000000ffff047224 */ /* 0x000fc400078e001b */
[----:B------:R-:W-:-:S05]  /*28490*/  IMAD.MOV.U32 R5, RZ, RZ, R28 ;  /* 0x000000ffff057224 */ /* 0x000fca00078e001c */
[----:B------:R1:W-:Y:S01]  /*284a0*/  LDGSTS.E [R2+0x6800], [R4.64], P2 ;  /* 0x0680000004027fae */ /* 0x0003e20009121848 */
[----:B------:R-:W-:-:S04]  /*284b0*/  IADD3 R25, P1, R25, R252, RZ ;  /* 0x000000fc19197210 */ /* 0x000fc80007f3e0ff */
[----:B------:R-:W-:Y:S01]  /*284c0*/  IADD3.X R26, R26, R3, RZ, P1, !PT ;  /* 0x000000031a1a7210 */ /* 0x000fe20000ffe4ff */
[----:B-1----:R-:W-:-:S03]  /*284d0*/  IMAD.MOV.U32 R4, RZ, RZ, R25 ;  /* 0x000000ffff047224 */ /* 0x002fc600078e0019 */
[----:B------:R-:W-:Y:S01]  /*284e0*/  MOV R5, R26 ;  /* 0x0000001a00057202 */ /* 0x000fe20000000f00 */
[----:B------:R-:W-:Y:S04]  /*284f0*/  STL [R1+0x7cc], R25 ;  /* 0x0007cc1901007387 */ /* 0x000fe80000100800 */
[----:B------:R-:W-:Y:S04]  /*28500*/  STL [R1+0x7c8], R26 ;  /* 0x0007c81a01007387 */ /* 0x000fe80000100800 */
[----:B------:R1:W-:Y:S01]  /*28510*/  LDGSTS.E [R2+0x6880], [R4.64], P2 ;  /* 0x0688000004027fae */ /* 0x0003e20009121848 */
[----:B------:R-:W-:-:S05]  /*28520*/  IADD3 R7, P3, R7, R252, RZ ;  /* 0x000000fc07077210 */ /* 0x000fca0007f7e0ff */
[----:B------:R-:W-:Y:S01]  /*28530*/  IMAD.X R24, R24, 0x1, R3, P3 ;  /* 0x0000000118187824 */ /* 0x000fe200018e0603 */
[----:B------:R-:W-:Y:S01]  /*28540*/  STL [R1+0x7d4], R7 ;  /* 0x0007d40701007387 */ /* 0x000fe20000100800 */
[----:B-1----:R-:W-:Y:S02]  /*28550*/  IMAD.MOV.U32 R4, RZ, RZ, R7 ;  /* 0x000000ffff047224 */ /* 0x002fe400078e0007 */
[----:B------:R-:W-:Y:S01]  /*28560*/  IMAD.MOV.U32 R5, RZ, RZ, R24 ;  /* 0x000000ffff057224 */ /* 0x000fe200078e0018 */
[----:B------:R1:W-:Y:S01]  /*28570*/  STL [R1+0x7d0], R24 ;  /* 0x0007d01801007387 */ /* 0x0003e20000100800 */
[----:B------:R-:W-:-:S03]  /*28580*/  ISETP.GT.AND P1, PT, R0, 0x38, PT ;  /* 0x000000380000780c */ /* 0x000fc60003f24270 */
[----:B------:R1:W-:Y:S04]  /*28590*/  LDGSTS.E [R2+0x6900], [R4.64], P2 ;  /* 0x0690000004027fae */ /* 0x0003e80009121848 */
[----:B-1----:R-:W4:Y:S04]  /*285a0*/  LDL.LU R24, [R1+0x858] ;  /* 0x0008580001187983 */ /* 0x002f280000300800 */
[----:B------:R-:W4:Y:S01]  /*285b0*/  LDL.LU R7, [R1+0x85c] ;  /* 0x00085c0001077983 */ /* 0x000f220000300800 */
[----:B------:R-:W-:-:S03]  /*285c0*/  SEL R4, RZ, 0x4, !P1 ;  /* 0x00000004ff047807 */ /* 0x000fc60004800000 */
[----:B------:R-:W4:Y:S04]  /*285d0*/  LDL.LU R28, [R1+0x8c0] ;  /* 0x0008c000011c7983 */ /* 0x000f280000300800 */
[----:B------:R-:W4:Y:S01]  /*285e0*/  LDL.LU R27, [R1+0x8c4] ;  /* 0x0008c400011b7983 */ /* 0x000f220000300800 */
[----:B------:R-:W-:-:S03]  /*285f0*/  SEL R4, R4, RZ, !P0 ;  /* 0x000000ff04047207 */ /* 0x000fc60004000000 */
[----:B------:R-:W4:Y:S04]  /*28600*/  LDL.LU R26, [R1+0x8c8] ;  /* 0x0008c800011a7983 */ /* 0x000f280000300800 */
[----:B------:R-:W4:Y:S01]  /*28610*/  LDL.LU R25, [R1+0x8cc] ;  /* 0x0008cc0001197983 */ /* 0x000f220000300800 */
[----:B------:R-:W-:Y:S02]  /*28620*/  ISETP.NE.U32.AND P1, PT, R4, RZ, PT ;  /* 0x000000ff0400720c */ /* 0x000fe40003f25070 */
[----:B---3--:R-:W-:-:S04]  /*28630*/  IADD3 R31, P3, R31, R252, RZ ;  /* 0x000000fc1f1f7210 */ /* 0x008fc80007f7e0ff */
[----:B--2---:R-:W-:Y:S01]  /*28640*/  IADD3.X R32, R32, R3, RZ, P3, !PT ;  /* 0x0000000320207210 */ /* 0x004fe20001ffe4ff */
[----:B------:R-:W-:-:S03]  /*28650*/  IMAD.MOV.U32 R4, RZ, RZ, R31 ;  /* 0x000000ffff047224 */ /* 0x000fc600078e001f */
[----:B------:R-:W-:Y:S02]  /*28660*/  MOV R5, R32 ;  /* 0x0000002000057202 */ /* 0x000fe40000000f00 */
[----:B------:R-:W-:-:S03]  /*28670*/  IADD3 R29, P4, R29, R252, RZ ;  /* 0x000000fc1d1d7210 */ /* 0x000fc60007f9e0ff */
[----:B------:R1:W-:Y:S02]  /*28680*/  LDGSTS.E [R2+0x6980], [R4.64], P2 ;  /* 0x0698000004027fae */ /* 0x0003e40009121848 */
[----:B------:R-:W-:Y:S02]  /*28690*/  IMAD.X R30, R30, 0x1, R3, P4 ;  /* 0x000000011e1e7824 */ /* 0x000fe400020e0603 */
[----:B------:R-:W-:Y:S04]  /*286a0*/  STL [R1+0x7dc], R31 ;  /* 0x0007dc1f01007387 */ /* 0x000fe80000100800 */
[----:B------:R2:W-:Y:S01]  /*286b0*/  STL [R1+0x7d8], R32 ;  /* 0x0007d82001007387 */ /* 0x0005e20000100800 */
[----:B-1----:R-:W-:Y:S02]  /*286c0*/  IMAD.MOV.U32 R4, RZ, RZ, R29 ;  /* 0x000000ffff047224 */ /* 0x002fe400078e001d */
[----:B------:R-:W-:Y:S01]  /*286d0*/  IMAD.MOV.U32 R5, RZ, RZ, R30 ;  /* 0x000000ffff057224 */ /* 0x000fe200078e001e */
[----:B------:R-:W-:Y:S04]  /*286e0*/  STL [R1+0x844], R29 ;  /* 0x0008441d01007387 */ /* 0x000fe80000100800 */
[----:B------:R1:W-:Y:S04]  /*286f0*/  STL [R1+0x840], R30 ;  /* 0x0008401e01007387 */ /* 0x0003e80000100800 */
[----:B--2---:R-:W3:Y:S04]  /*28700*/  LDL.LU R32, [R1+0x8d0] ;  /* 0x0008d00001207983 */ /* 0x004ee80000300800 */
[----:B------:R-:W3:Y:S04]  /*28710*/  LDL.LU R31, [R1+0x8d4] ;  /* 0x0008d400011f7983 */ /* 0x000ee80000300800 */
[----:B------:R4:W-:Y:S04]  /*28720*/  LDGSTS.E [R2+0x7000], [R4.64], P1 ;  /* 0x0700000004027fae */ /* 0x0009e80008921848 */
[----:B-1----:R-:W3:Y:S04]  /*28730*/  LDL.LU R30, [R1+0x8d8] ;  /* 0x0008d800011e7983 */ /* 0x002ee80000300800 */
[----:B------:R-:W3:Y:S01]  /*28740*/  LDL.LU R29, [R1+0x8dc] ;  /* 0x0008dc00011d7983 */ /* 0x000ee20000300800 */
[----:B----4-:R-:W-:-:S04]  /*28750*/  IADD3 R35, P2, R35, R252, RZ ;  /* 0x000000fc23237210 */ /* 0x010fc80007f5e0ff */
[----:B------:R-:W-:Y:S01]  /*28760*/  IADD3.X R40, R40, R3, RZ, P2, !PT ;  /* 0x0000000328287210 */ /* 0x000fe200017fe4ff */
[----:B------:R-:W-:-:S03]  /*28770*/  IMAD.MOV.U32 R4, RZ, RZ, R35 ;  /* 0x000000ffff047224 */ /* 0x000fc600078e0023 */
[----:B------:R-:W-:Y:S02]  /*28780*/  MOV R5, R40 ;  /* 0x0000002800057202 */ /* 0x000fe40000000f00 */
[----:B------:R-:W-:-:S03]  /*28790*/  IADD3 R33, P3, R33, R252, RZ ;  /* 0x000000fc21217210 */ /* 0x000fc60007f7e0ff */
[----:B------:R1:W-:Y:S02]  /*287a0*/  LDGSTS.E [R2+0x7080], [R4.64], P1 ;  /* 0x0708000004027fae */ /* 0x0003e40008921848 */
[----:B------:R-:W-:Y:S01]  /*287b0*/  IMAD.X R34, R34, 0x1, R3, P3 ;  /* 0x0000000122227824 */ /* 0x000fe200018e0603 */
[----:B------:R-:W-:Y:S01]  /*287c0*/  ISETP.GT.AND P2, PT, R0, 0x3c, PT ;  /* 0x0000003c0000780c */ /* 0x000fe20003f44270 */
[----:B-1----:R-:W-:Y:S02]  /*287d0*/  IMAD.MOV.U32 R4, RZ, RZ, R33 ;  /* 0x000000ffff047224 */ /* 0x002fe400078e0021 */
[----:B------:R-:W-:Y:S01]  /*287e0*/  IMAD.MOV.U32 R5, RZ, RZ, R34 ;  /* 0x000000ffff057224 */ /* 0x000fe200078e0022 */
[----:B------:R-:W-:Y:S04]  /*287f0*/  STL [R1+0x84c], R35 ;  /* 0x00084c2301007387 */ /* 0x000fe80000100800 */
[----:B------:R1:W-:Y:S04]  /*28800*/  LDGSTS.E [R2+0x7100], [R4.64], P1 ;  /* 0x0710000004027fae */ /* 0x0003e80008921848 */
[----:B------:R-:W-:Y:S01]  /*28810*/  STL [R1+0x848], R40 ;  /* 0x0008482801007387 */ /* 0x000fe20000100800 */
[----:B-1----:R-:W-:-:S03]  /*28820*/  SEL R4, RZ, 0x4, !P2 ;  /* 0x00000004ff047807 */ /* 0x002fc60005000000 */
[----:B------:R-:W-:Y:S01]  /*28830*/  STL [R1+0x854], R33 ;  /* 0x0008542101007387 */ /* 0x000fe20000100800 */
[----:B------:R-:W-:-:S03]  /*28840*/  SEL R4, R4, RZ, !P0 ;  /* 0x000000ff04047207 */ /* 0x000fc60004000000 */
[----:B------:R-:W-:Y:S01]  /*28850*/  STL [R1+0x850], R34 ;  /* 0x0008502201007387 */ /* 0x000fe20000100800 */
[----:B------:R-:W-:Y:S02]  /*28860*/  ISETP.NE.U32.AND P2, PT, R4, RZ, PT ;  /* 0x000000ff0400720c */ /* 0x000fe40003f45070 */
[----:B------:R-:W-:-:S04]  /*28870*/  IADD3 R7, P3, R7, R252, RZ ;  /* 0x000000fc07077210 */ /* 0x000fc80007f7e0ff */
[----:B------:R-:W-:Y:S01]  /*28880*/  IADD3.X R24, R24, R3, RZ, P3, !PT ;  /* 0x0000000318187210 */ /* 0x000fe20001ffe4ff */
[----:B------:R-:W-:Y:S01]  /*28890*/  STL [R1+0x85c], R7 ;  /* 0x00085c0701007387 */ /* 0x000fe20000100800 */
[----:B------:R-:W-:-:S03]  /*288a0*/  IMAD.MOV.U32 R4, RZ, RZ, R7 ;  /* 0x000000ffff047224 */ /* 0x000fc600078e0007 */
[----:B------:R1:W-:Y:S01]  /*288b0*/  STL [R1+0x858], R24 ;  /* 0x0008581801007387 */ /* 0x0003e20000100800 */
[----:B------:R-:W-:-:S05]  /*288c0*/  IMAD.MOV.U32 R5, RZ, RZ, R24 ;  /* 0x000000ffff057224 */ /* 0x000fca00078e0018 */
[----:B------:R4:W-:Y:S04]  /*288d0*/  LDGSTS.E [R2+0x7180], [R4.64], P1 ;  /* 0x0718000004027fae */ /* 0x0009e80008921848 */
[----:B-1----:R-:W2:Y:S04]  /*288e0*/  LDL.LU R24, [R1+0xf90] ;  /* 0x000f900001187983 */ /* 0x002ea80000300800 */
[----:B------:R-:W2:Y:S01]  /*288f0*/  LDL.LU R7, [R1+0xfb8] ;  /* 0x000fb80001077983 */ /* 0x000ea20000300800 */
[-C--:B------:R-:W-:Y:S02]  /*28900*/  IADD3 R27, P1, R27, R252.reuse, RZ ;  /* 0x000000fc1b1b7210 */ /* 0x080fe40007f3e0ff */
[----:B------:R-:W-:-:S02]  /*28910*/  IADD3 R25, P3, R25, R252, RZ ;  /* 0x000000fc19197210 */ /* 0x000fc40007f7e0ff */
[----:B------:R-:W-:Y:S01]  /*28920*/  IADD3.X R28, R28, R3, RZ, P1, !PT ;  /* 0x000000031c1c7210 */ /* 0x000fe20000ffe4ff */
[----:B------:R-:W-:Y:S02]  /*28930*/  STL [R1+0x8c4], R27 ;  /* 0x0008c41b01007387 */ /* 0x000fe40000100800 */
[----:B------:R-:W-:Y:S01]  /*28940*/  IMAD.X R26, R26, 0x1, R3, P3 ;  /* 0x000000011a1a7824 */ /* 0x000fe200018e0603 */
[----:B----4-:R-:W-:Y:S01]  /*28950*/  MOV R5, R28 ;  /* 0x0000001c00057202 */ /* 0x010fe20000000f00 */
[----:B------:R1:W-:Y:S01]  /*28960*/  STL [R1+0x8c0], R28 ;  /* 0x0008c01c01007387 */ /* 0x0003e20000100800 */
[----:B------:R-:W-:-:S03]  /*28970*/  IMAD.MOV.U32 R4, RZ, RZ, R27 ;  /* 0x000000ffff047224 */ /* 0x000fc600078e001b */
[----:B------:R-:W-:Y:S04]  /*28980*/  STL [R1+0x8cc], R25 ;  /* 0x0008cc1901007387 */ /* 0x000fe80000100800 */
[----:B------:R4:W-:Y:S04]  /*28990*/  STL [R1+0x8c8], R26 ;  /* 0x0008c81a01007387 */ /* 0x0009e80000100800 */
[----:B-1----:R-:W2:Y:S04]  /*289a0*/  LDL.LU R28, [R1+0xf88] ;  /* 0x000f8800011c7983 */ /* 0x002ea80000300800 */
[----:B------:R-:W2:Y:S04]  /*289b0*/  LDL.LU R27, [R1+0xf94] ;  /* 0x000f9400011b7983 */ /* 0x000ea80000300800 */
[----:B------:R1:W-:Y:S02]  /*289c0*/  LDGSTS.E [R2+0x7800], [R4.64], P2 ;  /* 0x0780000004027fae */ /* 0x0003e40009121848 */
[----:B-1----:R-:W-:-:S02]  /*289d0*/  IMAD.MOV.U32 R5, RZ, RZ, R26 ;  /* 0x000000ffff057224 */ /* 0x002fc400078e001a */
[----:B------:R-:W-:Y:S01]  /*289e0*/  IMAD.MOV.U32 R4, RZ, RZ, R25 ;  /* 0x000000ffff047224 */ /* 0x000fe200078e0019 */
[----:B----4-:R-:W2:Y:S04]  /*289f0*/  LDL.LU R26, [R1+0xf80] ;  /* 0x000f8000011a7983 */ /* 0x010ea80000300800 */
[----:B------:R-:W2:Y:S04]  /*28a00*/  LDL.LU R25, [R1+0xf8c] ;  /* 0x000f8c0001197983 */ /* 0x000ea80000300800 */
[----:B------:R1:W-:Y:S01]  /*28a10*/  LDGSTS.E [R2+0x7880], [R4.64], P2 ;  /* 0x0788000004027fae */ /* 0x0003e20009121848 */
[----:B---3--:R-:W-:-:S04]  /*28a20*/  IADD3 R31, P1, R31, R252, RZ ;  /* 0x000000fc1f1f7210 */ /* 0x008fc80007f3e0ff */
[----:B------:R-:W-:Y:S01]  /*28a30*/  IADD3.X R32, R32, R3, RZ, P1, !PT ;  /* 0x0000000320207210 */ /* 0x000fe20000ffe4ff */
[----:B------:R-:W-:Y:S01]  /*28a40*/  STL [R1+0x8d4], R31 ;  /* 0x0008d41f01007387 */ /* 0x000fe20000100800 */
[----:B------:R-:W-:-:S03]  /*28a50*/  IADD3 R29, P3, R29, R252, RZ ;  /* 0x000000fc1d1d7210 */ /* 0x000fc60007f7e0ff */
[----:B------:R3:W-:Y:S02]  /*28a60*/  STL [R1+0x8d0], R32 ;  /* 0x0008d02001007387 */ /* 0x0007e40000100800 */
[----:B------:R-:W-:Y:S01]  /*28a70*/  IMAD.X R30, R30, 0x1, R3, P3 ;  /* 0x000000011e1e7824 */ /* 0x000fe200018e0603 */
[----:B-1----:R-:W-:Y:S01]  /*28a80*/  MOV R5, R32 ;  /* 0x0000002000057202 */ /* 0x002fe20000000f00 */
[----:B------:R-:W-:Y:S01]  /*28a90*/  IMAD.MOV.U32 R4, RZ, RZ, R31 ;  /* 0x000000ffff047224 */ /* 0x000fe200078e001f */
[----:B------:R-:W-:Y:S04]  /*28aa0*/  STL [R1+0x8dc], R29 ;  /* 0x0008dc1d01007387 */ /* 0x000fe80000100800 */
[----:B------:R1:W-:Y:S04]  /*28ab0*/  STL [R1+0x8d8], R30 ;  /* 0x0008d81e01007387 */ /* 0x0003e80000100800 */
[----:B------:R-:W4:Y:S04]  /*28ac0*/  LDL.LU R34, [R1+0xf78] ;  /* 0x000f780001227983 */ /* 0x000f280000300800 */
[----:B------:R-:W4:Y:S04]  /*28ad0*/  LDL.LU R33, [R1+0xf84] ;  /* 0x000f840001217983 */ /* 0x000f280000300800 */
[----:B---3--:R-:W3:Y:S04]  /*28ae0*/  LDL.LU R32, [R1+0xf1c] ;  /* 0x000f1c0001207983 */ /* 0x008ee80000300800 */
[----:B------:R1:W-:Y:S04]  /*28af0*/  LDGSTS.E [R2+0x7900], [R4.64], P2 ;  /* 0x0790000004027fae */ /* 0x0003e80009121848 */
[----:B------:R-:W3:Y:S01]  /*28b00*/  LDL.LU R31, [R1+0xf20] ;  /* 0x000f2000011f7983 */ /* 0x000ee20000300800 */
[----:B-1----:R-:W-:-:S02]  /*28b10*/  IMAD.MOV.U32 R4, RZ, RZ, R29 ;  /* 0x000000ffff047224 */ /* 0x002fc400078e001d */
[----:B------:R-:W-:-:S05]  /*28b20*/  IMAD.MOV.U32 R5, RZ, RZ, R30 ;  /* 0x000000ffff057224 */ /* 0x000fca00078e001e */
[----:B------:R1:W-:Y:S01]  /*28b30*/  LDGSTS.E [R2+0x7980], [R4.64], P2 ;  /* 0x0798000004027fae */ /* 0x0003e20009121848 */
[----:B--2---:R-:W-:-:S05]  /*28b40*/  IADD3 R7, P2, R7, R252, RZ ;  /* 0x000000fc07077210 */ /* 0x004fca0007f5e0ff */
[----:B------:R-:W-:Y:S01]  /*28b50*/  IMAD.X R24, R24, 0x1, R3, P2 ;  /* 0x0000000118187824 */ /* 0x000fe200010e0603 */
[----:B------:R-:W-:Y:S01]  /*28b60*/  STL [R1+0xfb8], R7 ;  /* 0x000fb80701007387 */ /* 0x000fe20000100800 */
[----:B-1----:R-:W-:-:S03]  /*28b70*/  IMAD.MOV.U32 R4, RZ, RZ, R7 ;  /* 0x000000ffff047224 */ /* 0x002fc600078e0007 */
[----:B------:R1:W-:Y:S01]  /*28b80*/  STL [R1+0xf90], R24 ;  /* 0x000f901801007387 */ /* 0x0003e20000100800 */
[----:B------:R-:W-:-:S03]  /*28b90*/  IMAD.MOV.U32 R5, RZ, RZ, R24 ;  /* 0x000000ffff057224 */ /* 0x000fc600078e0018 */
[----:B------:R-:W3:Y:S04]  /*28ba0*/  LDL.LU R30, [R1+0xf24] ;  /* 0x000f2400011e7983 */ /* 0x000ee80000300800 */
[----:B------:R-:W3:Y:S04]  /*28bb0*/  LDL.LU R29, [R1+0xf28] ;  /* 0x000f2800011d7983 */ /* 0x000ee80000300800 */
[----:B-1----:R-:W3:Y:S04]  /*28bc0*/  LDL.LU R24, [R1+0xf2c] ;  /* 0x000f2c0001187983 */ /* 0x002ee80000300800 */
[----:B------:R-:W3:Y:S01]  /*28bd0*/  LDL.LU R7, [R1+0xf30] ;  /* 0x000f300001077983 */ /* 0x000ee20000300800 */
[----:B------:R-:W-:-:S04]  /*28be0*/  ISETP.GT.AND P1, PT, R0, 0x1, PT ;  /* 0x000000010000780c */ /* 0x000fc80003f24270 */
[----:B------:R-:W-:-:S04]  /*28bf0*/  SEL R2, RZ, 0x4, !P1 ;  /* 0x00000004ff027807 */ /* 0x000fc80004800000 */
[----:B------:R-:W-:Y:S02]  /*28c00*/  SEL R2, R2, RZ, !P0 ;  /* 0x000000ff02027207 */ /* 0x000fe40004000000 */
[----:B------:R-:W-:Y:S02]  /*28c10*/  SHF.L.U32 R84, R89, 0x2, RZ ;  /* 0x0000000259547819 */ /* 0x000fe400000006ff */
[----:B------:R-:W-:Y:S01]  /*28c20*/  ISETP.NE.U32.AND P1, PT, R2, RZ, PT ;  /* 0x000000ff0200720c */ /* 0x000fe20003f25070 */
[----:B------:R-:W-:Y:S01]  /*28c30*/  IMAD.U32 R2, RZ, RZ, UR5 ;  /* 0x00000005ff027e24 */ /* 0x000fe2000f8e00ff */
[----:B------:R-:W-:Y:S02]  /*28c40*/  LOP3.LUT R40, R84, 0x20, RZ, 0x3c, !PT ;  /* 0x0000002054287812 */ /* 0x000fe400078e3cff */
[----:B------:R-:W-:Y:S02]  /*28c50*/  IADD3 R27, P2, R27, R252, RZ ;  /* 0x000000fc1b1b7210 */ /* 0x000fe40007f5e0ff */
[----:B------:R-:W-:-:S02]  /*28c60*/  LEA R2, R2, R40, 0xf ;  /* 0x0000002802027211 */ /* 0x000fc400078e78ff */
[----:B------:R-:W-:Y:S02]  /*28c70*/  IADD3.X R28, R28, R3, RZ, P2, !PT ;  /* 0x000000031c1c7210 */ /* 0x000fe400017fe4ff */
[----:B------:R-:W-:-:S03]  /*28c80*/  IADD3 R25, P3, R25, R252, RZ ;  /* 0x000000fc19197210 */ /* 0x000fc60007f7e0ff */
[----:B------:R1:W-:Y:S02]  /*28c90*/  LDGSTS.E [R2+0x200], [R4.64], P1 ;  /* 0x0020000004027fae */ /* 0x0003e40008921848 */
[----:B------:R-:W-:Y:S02]  /*28ca0*/  IMAD.X R26, R26, 0x1, R3, P3 ;  /* 0x000000011a1a7824 */ /* 0x000fe400018e0603 */
[----:B------:R-:W-:Y:S04]  /*28cb0*/  STL [R1+0xf94], R27 ;  /* 0x000f941b01007387 */ /* 0x000fe80000100800 */
[----:B------:R1:W-:Y:S02]  /*28cc0*/  STL [R1+0xf88], R28 ;  /* 0x000f881c01007387 */ /* 0x0003e40000100800 */
[----:B-1----:R-:W-:Y:S01]  /*28cd0*/  IMAD.MOV.U32 R4, RZ, RZ, R27 ;  /* 0x000000ffff047224 */ /* 0x002fe200078e001b */
[----:B------:R-:W-:Y:S01]  /*28ce0*/  MOV R5, R28 ;  /* 0x0000001c00057202 */ /* 0x000fe20000000f00 */
[----:B------:R-:W-:Y:S01]  /*28cf0*/  STL [R1+0xf8c], R25 ;  /* 0x000f8c1901007387 */ /* 0x000fe20000100800 */
[----:B------:R-:W-:-:S03]  /*28d00*/  ISETP.GT.AND P2, PT, R0, 0x5, PT ;  /* 0x000000050000780c */ /* 0x000fc60003f44270 */
[----:B------:R1:W-:Y:S04]  /*28d10*/  LDGSTS.E [R2+0x280], [R4.64], P1 ;  /* 0x0028000004027fae */ /* 0x0003e80008921848 */
[----:B------:R1:W-:Y:S04]  /*28d20*/  STL [R1+0xf80], R26 ;  /* 0x000f801a01007387 */ /* 0x0003e80000100800 */
[----:B------:R-:W3:Y:S01]  /*28d30*/  LDL.LU R28, [R1+0xf34] ;  /* 0x000f3400011c7983 */ /* 0x000ee20000300800 */
[----:B-1----:R-:W-:-:S03]  /*28d40*/  IMAD.MOV.U32 R4, RZ, RZ, R25 ;  /* 0x000000ffff047224 */ /* 0x002fc600078e0019 */
[----:B------:R-:W3:Y:S01]  /*28d50*/  LDL.LU R27, [R1+0xf38] ;  /* 0x000f3800011b7983 */ /* 0x000ee20000300800 */
[----:B------:R-:W-:-:S03]  /*28d60*/  IMAD.MOV.U32 R5, RZ, RZ, R26 ;  /* 0x000000ffff057224 */ /* 0x000fc600078e001a */
[----:B------:R-:W3:Y:S04]  /*28d70*/  LDL.LU R26, [R1+0xe9c] ;  /* 0x000e9c00011a7983 */ /* 0x000ee80000300800 */
[----:B------:R-:W3:Y:S04]  /*28d80*/  LDL.LU R25, [R1+0xea0] ;  /* 0x000ea00001197983 */ /* 0x000ee80000300800 */
[----:B------:R1:W-:Y:S02]  /*28d90*/  LDGSTS.E [R2+0x300], [R4.64], P1 ;  /* 0x0030000004027fae */ /* 0x0003e40008921848 */
[----:B-1----:R-:W-:-:S04]  /*28da0*/  SEL R4, RZ, 0x4, !P2 ;  /* 0x00000004ff047807 */ /* 0x002fc80005000000 */
[----:B------:R-:W-:-:S04]  /*28db0*/  SEL R4, R4, RZ, !P0 ;  /* 0x000000ff04047207 */ /* 0x000fc80004000000 */
[----:B------:R-:W-:Y:S02]  /*28dc0*/  ISETP.NE.U32.AND P2, PT, R4, RZ, PT ;  /* 0x000000ff0400720c */ /* 0x000fe40003f45070 */
[----:B----4-:R-:W-:-:S04]  /*28dd0*/  IADD3 R33, P3, R33, R252, RZ ;  /* 0x000000fc21217210 */ /* 0x010fc80007f7e0ff */
[----:B------:R-:W-:Y:S01]  /*28de0*/  IADD3.X R34, R34, R3, RZ, P3, !PT ;  /* 0x0000000322227210 */ /* 0x000fe20001ffe4ff */
[----:B------:R-:W-:Y:S01]  /*28df0*/  IMAD.MOV.U32 R4, RZ, RZ, R33 ;  /* 0x000000ffff047224 */ /* 0x000fe200078e0021 */
[----:B---3--:R-:W-:Y:S01]  /*28e00*/  IADD3 R31, P4, R31, R252, RZ ;  /* 0x000000fc1f1f7210 */ /* 0x008fe20007f9e0ff */
        /* <DEDUP_REMOVED lines=9> */
[----:B----4-:R-:W-:-:S02]  /*28ea0*/  IMAD.MOV.U32 R5, RZ, RZ, R32 ;  /* 0x000000ffff057224 */ /* 0x010fc400078e0020 */
[----:B------:R-:W-:Y:S01]  /*28eb0*/  IMAD.MOV.U32 R4, RZ, RZ, R31 ;  /* 0x000000ffff047224 */ /* 0x000fe200078e001f */
[----:B---3--:R-:W3:Y:S04]  /*28ec0*/  LDL.LU R32, [R1+0xeac] ;  /* 0x000eac0001207983 */ /* 0x008ee80000300800 */
[----:B------:R-:W4:Y:S04]  /*28ed0*/  LDL.LU R31, [R1+0xeb0] ;  /* 0x000eb000011f7983 */ /* 0x000f280000300800 */
        /* <DEDUP_REMOVED lines=20> */
[----:B-1----:R-:W-:Y:S02]  /*29020*/  SEL R4, RZ, 0x4, !P1 ;  /* 0x00000004ff047807 */ /* 0x002fe40004800000 */
[-C--:B------:R-:W-:Y:S02]  /*29030*/  IADD3 R27, P3, R27, R252.reuse, RZ ;  /* 0x000000fc1b1b7210 */ /* 0x080fe40007f7e0ff */
[----:B------:R-:W-:Y:S02]  /*29040*/  SEL R4, R4, RZ, !P0 ;  /* 0x000000ff04047207 */ /* 0x000fe40004000000 */
        /* <DEDUP_REMOVED lines=18> */
[----:B--2---:R-:W-:-:S04]  /*29170*/  IADD3 R33, P2, R33, R252, RZ ;  /* 0x000000fc21217210 */ /* 0x004fc80007f5e0ff */
[----:B------:R-:W-:Y:S01]  /*29180*/  IADD3.X R34, R34, R3, RZ, P2, !PT ;  /* 0x0000000322227210 */ /* 0x000fe200017fe4ff */
[----:B-1----:R-:W-:Y:S01]  /*29190*/  IMAD.MOV.U32 R4, RZ, RZ, R33 ;  /* 0x000000ffff047224 */ /* 0x002fe200078e0021 */
[----:B----4-:R-:W-:Y:S01]  /*291a0*/  IADD3 R31, P3, R31, R252, RZ ;  /* 0x000000fc1f1f7210 */ /* 0x010fe20007f7e0ff */
[----:B------:R-:W-:Y:S01]  /*291b0*/  STL [R1+0xea8], R33 ;  /* 0x000ea82101007387 */ /* 0x000fe20000100800 */
[----:B------:R-:W-:-:S03]  /*291c0*/  MOV R5, R34 ;  /* 0x0000002200057202 */ /* 0x000fc60000000f00 */
[----:B---3--:R-:W-:Y:S01]  /*291d0*/  IMAD.X R32, R32, 0x1, R3, P3 ;  /* 0x0000000120207824 */ /* 0x008fe200018e0603 */
[----:B------:R1:W-:Y:S04]  /*291e0*/  STL [R1+0xea4], R34 ;  /* 0x000ea42201007387 */ /* 0x0003e80000100800 */
[----:B------:R-:W-:Y:S04]  /*291f0*/  STL [R1+0xeb0], R31 ;  /* 0x000eb01f01007387 */ /* 0x000fe80000100800 */
[----:B------:R2:W-:Y:S01]  /*29200*/  STL [R1+0xeac], R32 ;  /* 0x000eac2001007387 */ /* 0x0005e20000100800 */
[----:B------:R-:W-:-:S03]  /*29210*/  ISETP.GT.AND P2, PT, R0, 0xd, PT ;  /* 0x0000000d0000780c */ /* 0x000fc60003f44270 */
[----:B------:R3:W-:Y:S04]  /*29220*/  LDGSTS.E [R2+0x1280], [R4.64], P1 ;  /* 0x0128000004027fae */ /* 0x0007e80008921848 */
[----:B-1----:R-:W4:Y:S04]  /*29230*/  LDL.LU R34, [R1+0xe14] ;  /* 0x000e140001227983 */ /* 0x002f280000300800 */
[----:B------:R-:W4:Y:S01]  /*29240*/  LDL.LU R33, [R1+0xe18] ;  /* 0x000e180001217983 */ /* 0x000f220000300800 */
[----:B---3--:R-:W-:Y:S02]  /*29250*/  IMAD.MOV.U32 R4, RZ, RZ, R31 ;  /* 0x000000ffff047224 */ /* 0x008fe400078e001f */
[----:B------:R-:W-:-:S02]  /*29260*/  IMAD.MOV.U32 R5, RZ, RZ, R32 ;  /* 0x000000ffff057224 */ /* 0x000fc400078e0020 */
[----:B--2---:R-:W2:Y:S04]  /*29270*/  LDL.LU R32, [R1+0xd7c] ;  /* 0x000d7c0001207983 */ /* 0x004ea80000300800 */
[----:B------:R-:W3:Y:S04]  /*29280*/  LDL.LU R31, [R1+0xd80] ;  /* 0x000d8000011f7983 */ /* 0x000ee80000300800 */
[----:B------:R1:W-:Y:S02]  /*29290*/  LDGSTS.E [R2+0x1300], [R4.64], P1 ;  /* 0x0130000004027fae */ /* 0x0003e40008921848 */
[----:B-1----:R-:W-:-:S04]  /*292a0*/  SEL R4, RZ, 0x4, !P2 ;  /* 0x00000004ff047807 */ /* 0x002fc80005000000 */
[----:B------:R-:W-:-:S04]  /*292b0*/  SEL R4, R4, RZ, !P0 ;  /* 0x000000ff04047207 */ /* 0x000fc80004000000 */
[----:B------:R-:W-:Y:S02]  /*292c0*/  ISETP.NE.U32.AND P2, PT, R4, RZ, PT ;  /* 0x000000ff0400720c */ /* 0x000fe40003f45070 */
[----:B------:R-:W-:-:S04]  /*292d0*/  IADD3 R29, P3, R29, R252, RZ ;  /* 0x000000fc1d1d7210 */ /* 0x000fc80007f7e0ff */
[----:B------:R-:W-:Y:S01]  /*292e0*/  IADD3.X R30, R30, R3, RZ, P3, !PT ;  /* 0x000000031e1e7210 */ /* 0x000fe20001ffe4ff */
[----:B------:R-:W-:Y:S01]  /*292f0*/  IMAD.MOV.U32 R4, RZ, RZ, R29 ;  /* 0x000000ffff047224 */ /* 0x000fe200078e001d */
        /* <DEDUP_REMOVED lines=35> */
[----:B------:R-:W-:-:S04]  /*29530*/  SEL R4, R4, RZ, !P0 ;  /* 0x000000ff04047207 */ /* 0x000fc80004000000 */
[----:B------:R-:W-:Y:S02]  /*29540*/  ISETP.NE.U32.AND P1, PT, R4, RZ, PT ;  /* 0x000000ff0400720c */ /* 0x000fe40003f25070 */
[----:B----4-:R-:W-:-:S04]  /*29550*/  IADD3 R33, P3, R33, R252, RZ ;  /* 0x000000fc21217210 */ /* 0x010fc80007f7e0ff */
[----:B------:R-:W-:Y:S01]  /*29560*/  IADD3.X R34, R34, R3, RZ, P3, !PT ;  /* 0x0000000322227210 */ /* 0x000fe20001ffe4ff */
[----:B------:R-:W-:Y:S01]  /*29570*/  STL [R1+0xe18], R33 ;  /* 0x000e182101007387 */ /* 0x000fe20000100800 */
[----:B---3--:R-:W-:-:S03]  /*29580*/  IADD3 R31, P4, R31, R252, RZ ;  /* 0x000000fc1f1f7210 */ /* 0x008fc60007f9e0ff */
[----:B------:R1:W-:Y:S01]  /*29590*/  STL [R1+0xe14], R34 ;  /* 0x000e142201007387 */ /* 0x0003e20000100800 */
[----:B------:R-:W-:Y:S02]  /*295a0*/  IMAD.MOV.U32 R4, RZ, RZ, R33 ;  /* 0x000000ffff047224 */ /* 0x000fe400078e0021 */
[----:B--2---:R-:W-:Y:S01]  /*295b0*/  IMAD.X R32, R32, 0x1, R3, P4 ;  /* 0x0000000120207824 */ /* 0x004fe200020e0603 */
[----:B------:R-:W-:Y:S01]  /*295c0*/  MOV R5, R34 ;  /* 0x0000002200057202 */ /* 0x000fe20000000f00 */
        /* <DEDUP_REMOVED lines=29> */
[----:B-1----:R-:W-:Y:S02]  /*297a0*/  SEL R4, RZ, 0x4, !P2 ;  /* 0x00000004ff047807 */ /* 0x002fe40005000000 */
[-C--:B------:R-:W-:Y:S02]  /*297b0*/  IADD3 R27, P3, R27, R252.reuse, RZ ;  /* 0x000000fc1b1b7210 */ /* 0x080fe40007f7e0ff */
[----:B------:R-:W-:Y:S02]  /*297c0*/  SEL R4, R4, RZ, !P0 ;  /* 0x000000ff04047207 */ /* 0x000fe40004000000 */
[----:B------:R-:W-:Y:S02]  /*297d0*/  IADD3 R25, P4, R25, R252, RZ ;  /* 0x000000fc19197210 */ /* 0x000fe40007f9e0ff */
[----:B------:R-:W-:Y:S01]  /*297e0*/  IADD3.X R28, R28, R3, RZ, P3, !PT ;  /* 0x000000031c1c7210 */ /* 0x000fe20001ffe4ff */
[----:B------:R-:W-:Y:S02]  /*297f0*/  STL [R1+0xd98], R27 ;  /* 0x000d981b01007387 */ /* 0x000fe40000100800 */
[----:B------:R-:W-:Y:S01]  /*29800*/  IMAD.X R26, R26, 0x1, R3, P4 ;  /* 0x000000011a1a7824 */ /* 0x000fe200020e0603 */
[----:B------:R-:W-:Y:S01]  /*29810*/  ISETP.NE.U32.AND P2, PT, R4, RZ, PT ;  /* 0x000000ff0400720c */ /* 0x000fe20003f45070 */
[----:B------:R1:W-:Y:S01]  /*29820*/  STL [R1+0xd94], R28 ;  /* 0x000d941c01007387 */ /* 0x0003e20000100800 */
[----:B------:R-:W-:Y:S01]  /*29830*/  IMAD.MOV.U32 R4, RZ, RZ, R27 ;  /* 0x000000ffff047224 */ /* 0x000fe200078e001b */
[----:B------:R-:W-:-:S02]  /*29840*/  MOV R5, R28 ;  /* 0x0000001c00057202 */ /* 0x000fc40000000f00 */
        /* <DEDUP_REMOVED lines=26> */
[----:B---3--:R-:W2:Y:S04]  /*299f0*/  LDL.LU R32, [R1+0x4e0] ;  /* 0x0004e00001207983 */ /* 0x008ea80000300800 */
[----:B------:R-:W2:Y:S04]  /*29a00*/  LDL.LU R31, [R1+0x4e4] ;  /* 0x0004e400011f7983 */ /* 0x000ea80000300800 */
        /* <DEDUP_REMOVED lines=35> */
[----:B------:R-:W3:Y:S01]  /*29c40*/  LDL.LU R28, [R1+0x4f8] ;  /* 0x0004f800011c7983 */ /* 0x000ee20000300800 */
[----:B------:R-:W-:-:S03]  /*29c50*/  IMAD.MOV.U32 R5, RZ, RZ, R26 ;  /* 0x000000ffff057224 */ /* 0x000fc600078e001a */
[----:B------:R-:W3:Y:S04]  /*29c60*/  LDL.LU R27, [R1+0x4fc] ;  /* 0x0004fc00011b7983 */ /* 0x000ee80000300800 */
[----:B------:R-:W3:Y:S04]  /*29c70*/  LDL.LU R26, [R1+0x560] ;  /* 0x00056000011a7983 */ /* 0x000ee80000300800 */
[----:B------:R-:W3:Y:S04]  /*29c80*/  LDL.LU R25, [R1+0x564] ;  /* 0x0005640001197983 */ /* 0x000ee80000300800 */
[----:B------:R1:W-:Y:S02]  /*29c90*/  LDGSTS.E [R2+0x3300], [R4.64], P1 ;  /* 0x0330000004027fae */ /* 0x0003e40008921848 */
[----:B-1----:R-:W-:-:S04]  /*29ca0*/  SEL R4, RZ, 0x4, !P2 ;  /* 0x00000004ff047807 */ /* 0x002fc80005000000 */
[----:B------:R-:W-:-:S04]  /*29cb0*/  SEL R4, R4, RZ, !P0 ;  /* 0x000000ff04047207 */ /* 0x000fc80004000000 */
[----:B------:R-:W-:Y:S02]  /*29cc0*/  ISETP.NE.U32.AND P2, PT, R4, RZ, PT ;  /* 0x000000ff0400720c */ /* 0x000fe40003f45070 */
[----:B----4-:R-:W-:-:S04]  /*29cd0*/  IADD3 R33, P3, R33, R252, RZ ;  /* 0x000000fc21217210 */ /* 0x010fc80007f7e0ff */
[----:B--2---:R-:W-:Y:S02]  /*29ce0*/  IADD3.X R34, R34, R3, RZ, P3, !PT ;  /* 0x0000000322227210 */ /* 0x004fe40001ffe4ff */
[----:B------:R-:W-:Y:S01]  /*29cf0*/  IADD3 R31, P4, R31, R252, RZ ;  /* 0x000000fc1f1f7210 */ /* 0x000fe20007f9e0ff */
[----:B------:R-:W-:Y:S01]  /*29d00*/  STL [R1+0x47c], R33 ;  /* 0x00047c2101007387 */ /* 0x000fe20000100800 */
[----:B------:R-:W-:-:S03]  /*29d10*/  IMAD.MOV.U32 R4, RZ, RZ, R33 ;  /* 0x000000ffff047224 */ /* 0x000fc600078e0021 */
[----:B------:R-:W-:Y:S01]  /*29d20*/  IMAD.X R32, R32, 0x1, R3, P4 ;  /* 0x0000000120207824 */ /* 0x000fe200020e0603 */
[----:B------:R1:W-:Y:S01]  /*29d30*/  STL [R1+0x478], R34 ;  /* 0x0004782201007387 */ /* 0x0003e20000100800 */
[----:B------:R-:W-:-:S03]  /*29d40*/  MOV R5, R34 ;  /* 0x0000002200057202 */ /* 0x000fc60000000f00 */
[----:B------:R-:W-:Y:S04]  /*29d50*/  STL [R1+0x4e4], R31 ;  /* 0x0004e41f01007387 */ /* 0x000fe80000100800 */
[----:B------:R2:W-:Y:S04]  /*29d60*/  STL [R1+0x4e0], R32 ;  /* 0x0004e02001007387 */ /* 0x0005e80000100800 */
[----:B-1----:R-:W4:Y:S04]  /*29d70*/  LDL.LU R34, [R1+0x568] ;  /* 0x0005680001227983 */ /* 0x002f280000300800 */
[----:B------:R-:W4:Y:S04]  /*29d80*/  LDL.LU R33, [R1+0x56c] ;  /* 0x00056c0001217983 */ /* 0x000f280000300800 */
[----:B------:R1:W-:Y:S02]  /*29d90*/  LDGSTS.E [R2+0x3380], [R4.64], P1 ;  /* 0x0338000004027fae */ /* 0x0003e40008921848 */
[----:B-1----:R-:W-:-:S02]  /*29da0*/  IMAD.MOV.U32 R5, RZ, RZ, R32 ;  /* 0x000000ffff057224 */ /* 0x002fc400078e0020 */
[----:B------:R-:W-:Y:S01]  /*29db0*/  IMAD.MOV.U32 R4, RZ, RZ, R31 ;  /* 0x000000ffff047224 */ /* 0x000fe200078e001f */
[----:B--2---:R-:W2:Y:S04]  /*29dc0*/  LDL.LU R32, [R1+0x570] ;  /* 0x0005700001207983 */ /* 0x004ea80000300800 */
[----:B------:R-:W2:Y:S04]  /*29dd0*/  LDL.LU R31, [R1+0x574] ;  /* 0x00057400011f7983 */ /* 0x000ea80000300800 */
[----:B------:R1:W-:Y:S01]  /*29de0*/  LDGSTS.E [R2+0x3a00], [R4.64], P2 ;  /* 0x03a0000004027fae */ /* 0x0003e20009121848 */
[----:B---3--:R-:W-:-:S04]  /*29df0*/  IADD3 R29, P1, R29, R252, RZ ;  /* 0x000000fc1d1d7210 */ /* 0x008fc80007f3e0ff */
        /* <DEDUP_REMOVED lines=12> */
[----:B---3--:R-:W-:-:S02]  /*29ec0*/  IMAD.MOV.U32 R5, RZ, RZ, R24 ;  /* 0x000000ffff057224 */ /* 0x008fc400078e0018 */
[----:B------:R-:W-:Y:S01]  /*29ed0*/  IMAD.MOV.U32 R4, RZ, RZ, R7 ;  /* 0x000000ffff047224 */ /* 0x000fe200078e0007 */
[----:B------:R-:W3:Y:S04]  /*29ee0*/  LDL.LU R24, [R1+0x5e0] ;  /* 0x0005e00001187983 */ /* 0x000ee80000300800 */
[----:B------:R-:W3:Y:S01]  /*29ef0*/  LDL.LU R7, [R1+0x5e4] ;  /* 0x0005e40001077983 */ /* 0x000ee20000300800 */
[----:B------:R-:W-:-:S03]  /*29f00*/  ISETP.GT.AND P1, PT, R0, 0x21, PT ;  /* 0x000000210000780c */ /* 0x000fc60003f24270 */
[----:B------:R1:W-:Y:S01]  /*29f10*/  LDGSTS.E [R2+0x3b00], [R4.64], P2 ;  /* 0x03b0000004027fae */ /* 0x0003e20009121848 */
[-C--:B------:R-:W-:Y:S02]  /*29f20*/  IADD3 R27, P3, R27, R252.reuse, RZ ;  /* 0x000000fc1b1b7210 */ /* 0x080fe40007f7e0ff */
[----:B-1----:R-:W-:Y:S02]  /*29f30*/  SEL R4, RZ, 0x4, !P1 ;  /* 0x00000004ff047807 */ /* 0x002fe40004800000 */
        /* <DEDUP_REMOVED lines=19> */
[----:B----4-:R-:W-:-:S04]  /*2a070*/  IADD3 R33, P2, R33, R252, RZ ;  /* 0x000000fc21217210 */ /* 0x010fc80007f5e0ff */
[----:B------:R-:W-:Y:S01]  /*2a080*/  IADD3.X R34, R34, R3, RZ, P2, !PT ;  /* 0x0000000322227210 */ /* 0x000fe200017fe4ff */
        /* <DEDUP_REMOVED lines=13> */
[----:B------:R-:W2:Y:S04]  /*2a160*/  LDL.LU R33, [R1+0x5fc] ;  /* 0x0005fc0001217983 */ /* 0x000ea80000300800 */
[----:B----4-:R-:W4:Y:S04]  /*2a170*/  LDL.LU R32, [R1+0x660] ;  /* 0x0006600001207983 */ /* 0x010f280000300800 */
[----:B------:R-:W4:Y:S04]  /*2a180*/  LDL.LU R31, [R1+0x664] ;  /* 0x00066400011f7983 */ /* 0x000f280000300800 */
[----:B------:R1:W-:Y:S02]  /*2a190*/  LDGSTS.E [R2+0x4300], [R4.64], P1 ;  /* 0x0430000004027fae */ /* 0x0003e40008921848 */
[----:B-1----:R-:W-:-:S04]  /*2a1a0*/  SEL R4, RZ, 0x4, !P2 ;  /* 0x00000004ff047807 */ /* 0x002fc80005000000 */
[----:B------:R-:W-:-:S04]  /*2a1b0*/  SEL R4, R4, RZ, !P0 ;  /* 0x000000ff04047207 */ /* 0x000fc80004000000 */
[----:B------:R-:W-:Y:S02]  /*2a1c0*/  ISETP.NE.U32.AND P2, PT, R4, RZ, PT ;  /* 0x000000ff0400720c */ /* 0x000fe40003f45070 */
[----:B------:R-:W-:-:S04]  /*2a1d0*/  IADD3 R29, P3, R29, R252, RZ ;  /* 0x000000fc1d1d7210 */ /* 0x000fc80007f7e0ff */
[----:B------:R-:W-:Y:S02]  /*2a1e0*/  IADD3.X R30, R30, R3, RZ, P3, !PT ;  /* 0x000000031e1e7210 */ /* 0x000fe40001ffe4ff */
        /* <DEDUP_REMOVED lines=13> */
[----:B---3--:R-:W3:Y:S04]  /*2a2c0*/  LDL.LU R24, [R1+0x670] ;  /* 0x0006700001187983 */ /* 0x008ee80000300800 */
[----:B------:R-:W3:Y:S04]  /*2a2d0*/  LDL.LU R7, [R1+0x674] ;  /* 0x0006740001077983 */ /* 0x000ee80000300800 */
[----:B------:R1:W-:Y:S01]  /*2a2e0*/  LDGSTS.E [R2+0x4a00], [R4.64], P2 ;  /* 0x04a0000004027fae */ /* 0x0003e20009121848 */
[----:B------:R-:W-:-:S04]  /*2a2f0*/  IADD3 R27, P1, R27, R252, RZ ;  /* 0x000000fc1b1b7210 */ /* 0x000fc80007f3e0ff */
[----:B------:R-:W-:Y:S02]  /*2a300*/  IADD3.X R28, R28, R3, RZ, P1, !PT ;  /* 0x000000031c1c7210 */ /* 0x000fe40000ffe4ff */
[----:B------:R-:W-:Y:S01]  /*2a310*/  IADD3 R25, P3, R25, R252, RZ ;  /* 0x000000fc19197210 */ /* 0x000fe20007f7e0ff */
[----:B------:R-:W-:Y:S01]  /*2a320*/  STL [R1+0x5ec], R27 ;  /* 0x0005ec1b01007387 */ /* 0x000fe20000100800 */
[----:B-1----:R-:W-:Y:S01]  /*2a330*/  IMAD.MOV.U32 R4, RZ, RZ, R27 ;  /* 0x000000ffff047224 */ /* 0x002fe200078e001b */
[----:B------:R-:W-:Y:S02]  /*2a340*/  MOV R5, R28 ;  /* 0x0000001c00057202 */ /* 0x000fe40000000f00 */
[----:B------:R-:W-:Y:S01]  /*2a350*/  IMAD.X R26, R26, 0x1, R3, P3 ;  /* 0x000000011a1a7824 */ /* 0x000fe200018e0603 */
[----:B------:R1:W-:Y:S04]  /*2a360*/  STL [R1+0x5e8], R28 ;  /* 0x0005e81c01007387 */ /* 0x0003e80000100800 */
[----:B------:R-:W-:Y:S04]  /*2a370*/  STL [R1+0x5f4], R25 ;  /* 0x0005f41901007387 */ /* 0x000fe80000100800 */
[----:B------:R1:W-:Y:S04]  /*2a380*/  STL [R1+0x5f0], R26 ;  /* 0x0005f01a01007387 */ /* 0x0003e80000100800 */
[----:B-1----:R-:W3:Y:S01]  /*2a390*/  LDL.LU R28, [R1+0x678] ;  /* 0x00067800011c7983 */ /* 0x002ee20000300800 */
[----:B------:R-:W-:-:S03]  /*2a3a0*/  ISETP.GT.AND P1, PT, R0, 0x29, PT ;  /* 0x000000290000780c */ /* 0x000fc60003f24270 */
[----:B------:R1:W-:Y:S04]  /*2a3b0*/  LDGSTS.E [R2+0x4a80], [R4.64], P2 ;  /* 0x04a8000004027fae */ /* 0x0003e80009121848 */
[----:B------:R-:W3:Y:S01]  /*2a3c0*/  LDL.LU R27, [R1+0x67c] ;  /* 0x00067c00011b7983 */ /* 0x000ee20000300800 */
[----:B-1----:R-:W-:Y:S01]  /*2a3d0*/  IMAD.MOV.U32 R4, RZ, RZ, R25 ;  /* 0x000000ffff047224 */ /* 0x002fe200078e0019 */
[----:B------:R-:W-:Y:S02]  /*2a3e0*/  MOV R5, R26 ;  /* 0x0000001a00057202 */ /* 0x000fe40000000f00 */
[----:B------:R-:W3:Y:S04]  /*2a3f0*/  LDL.LU R26, [R1+0x6e0] ;  /* 0x0006e000011a7983 */ /* 0x000ee80000300800 */
[----:B------:R-:W3:Y:S04]  /*2a400*/  LDL.LU R25, [R1+0x6e4] ;  /* 0x0006e40001197983 */ /* 0x000ee80000300800 */
[----:B------:R1:W-:Y:S02]  /*2a410*/  LDGSTS.E [R2+0x4b00], [R4.64], P2 ;  /* 0x04b0000004027fae */ /* 0x0003e40009121848 */
[----:B-1----:R-:W-:-:S04]  /*2a420*/  SEL R4, RZ, 0x4, !P1 ;  /* 0x00000004ff047807 */ /* 0x002fc80004800000 */
[----:B------:R-:W-:-:S04]  /*2a430*/  SEL R4, R4, RZ, !P0 ;  /* 0x000000ff04047207 */ /* 0x000fc80004000000 */
[----:B------:R-:W-:Y:S02]  /*2a440*/  ISETP.NE.U32.AND P1, PT, R4, RZ, PT ;  /* 0x000000ff0400720c */ /* 0x000fe40003f25070 */
[----:B--2---:R-:W-:-:S05]  /*2a450*/  IADD3 R33, P3, R33, R252, RZ ;  /* 0x000000fc21217210 */ /* 0x004fca0007f7e0ff */
[----:B------:R-:W-:Y:S01]  /*2a460*/  IMAD.X R34, R34, 0x1, R3, P3 ;  /* 0x0000000122227824 */ /* 0x000fe200018e0603 */
[----:B----4-:R-:W-:Y:S01]  /*2a470*/  IADD3 R31, P4, R31, R252, RZ ;  /* 0x000000fc1f1f7210 */ /* 0x010fe20007f9e0ff */
[----:B------:R-:W-:Y:S03]  /*2a480*/  STL [R1+0x5fc], R33 ;  /* 0x0005fc2101007387 */ /* 0x000fe60000100800 */
[----:B------:R-:W-:Y:S01]  /*2a490*/  IADD3.X R32, R32, R3, RZ, P4, !PT ;  /* 0x0000000320207210 */ /* 0x000fe200027fe4ff */
[----:B------:R1:W-:Y:S01]  /*2a4a0*/  STL [R1+0x5f8], R34 ;  /* 0x0005f82201007387 */ /* 0x0003e20000100800 */
[----:B------:R-:W-:Y:S01]  /*2a4b0*/  IMAD.MOV.U32 R4, RZ, RZ, R33 ;  /* 0x000000ffff047224 */ /* 0x000fe200078e0021 */
[----:B------:R-:W-:Y:S02]  /*2a4c0*/  MOV R5, R34 ;  /* 0x0000002200057202 */ /* 0x000fe40000000f00 */
[----:B------:R-:W-:Y:S04]  /*2a4d0*/  STL [R1+0x664], R31 ;  /* 0x0006641f01007387 */ /* 0x000fe80000100800 */
[----:B------:R2:W-:Y:S04]  /*2a4e0*/  STL [R1+0x660], R32 ;  /* 0x0006602001007387 */ /* 0x0005e80000100800 */
[----:B-1----:R-:W4:Y:S04]  /*2a4f0*/  LDL.LU R34, [R1+0x6e8] ;  /* 0x0006e80001227983 */ /* 0x002f280000300800 */
[----:B------:R-:W4:Y:S04]  /*2a500*/  LDL.LU R33, [R1+0x6ec] ;  /* 0x0006ec0001217983 */ /* 0x000f280000300800 */
[----:B------:R1:W-:Y:S02]  /*2a510*/  LDGSTS.E [R2+0x4b80], [R4.64], P2 ;  /* 0x04b8000004027fae */ /* 0x0003e40009121848 */
[----:B-1----:R-:W-:Y:S01]  /*2a520*/  MOV R5, R32 ;  /* 0x0000002000057202 */ /* 0x002fe20000000f00 */
[----:B------:R-:W-:Y:S01]  /*2a530*/  IMAD.MOV.U32 R4, RZ, RZ, R31 ;  /* 0x000000ffff047224 */ /* 0x000fe200078e001f */
[----:B--2---:R-:W2:Y:S04]  /*2a540*/  LDL.LU R32, [R1+0x6f0] ;  /* 0x0006f00001207983 */ /* 0x004ea80000300800 */
[----:B------:R-:W2:Y:S04]  /*2a550*/  LDL.LU R31, [R1+0x6f4] ;  /* 0x0006f400011f7983 */ /* 0x000ea80000300800 */
[----:B------:R1:W-:Y:S01]  /*2a560*/  LDGSTS.E [R2+0x5200], [R4.64], P1 ;  /* 0x0520000004027fae */ /* 0x0003e20008921848 */
[----:B------:R-:W-:-:S05]  /*2a570*/  IADD3 R29, P2, R29, R252, RZ ;  /* 0x000000fc1d1d7210 */ /* 0x000fca0007f5e0ff */
[----:B------:R-:W-:Y:S01]  /*2a580*/  IMAD.X R30, R30, 0x1, R3, P2 ;  /* 0x000000011e1e7824 */ /* 0x000fe200010e0603 */
[----:B------:R-:W-:Y:S01]  /*2a590*/  STL [R1+0x66c], R29 ;  /* 0x00066c1d01007387 */ /* 0x000fe20000100800 */
[----:B-1----:R-:W-:-:S03]  /*2a5a0*/  IMAD.MOV.U32 R4, RZ, RZ, R29 ;  /* 0x000000ffff047224 */ /* 0x002fc600078e001d */
[----:B------:R-:W-:Y:S01]  /*2a5b0*/  MOV R5, R30 ;  /* 0x0000001e00057202 */ /* 0x000fe20000000f00 */
[----:B------:R1:W-:Y:S04]  /*2a5c0*/  STL [R1+0x668], R30 ;  /* 0x0006681e01007387 */ /* 0x0003e80000100800 */
[----:B------:R1:W-:Y:S01]  /*2a5d0*/  LDGSTS.E [R2+0x5280], [R4.64], P1 ;  /* 0x0528000004027fae */ /* 0x0003e20008921848 */
[----:B---3--:R-:W-:-:S04]  /*2a5e0*/  IADD3 R7, P3, R7, R252, RZ ;  /* 0x000000fc07077210 */ /* 0x008fc80007f7e0ff */
[----:B------:R-:W-:Y:S01]  /*2a5f0*/  IADD3.X R24, R24, R3, RZ, P3, !PT ;  /* 0x0000000318187210 */ /* 0x000fe20001ffe4ff */
[----:B------:R-:W-:Y:S04]  /*2a600*/  STL [R1+0x674], R7 ;  /* 0x0006740701007387 */ /* 0x000fe80000100800 */
[----:B------:R3:W-:Y:S01]  /*2a610*/  STL [R1+0x670], R24 ;  /* 0x0006701801007387 */ /* 0x0007e20000100800 */
[----:B-1----:R-:W-:-:S03]  /*2a620*/  MOV R5, R24 ;  /* 0x0000001800057202 */ /* 0x002fc60000000f00 */
[----:B------:R-:W2:Y:S01]  /*2a630*/  LDL.LU R30, [R1+0x6f8] ;  /* 0x0006f800011e7983 */ /* 0x000ea20000300800 */
[----:B------:R-:W-:-:S03]  /*2a640*/  IMAD.MOV.U32 R4, RZ, RZ, R7 ;  /* 0x000000ffff047224 */ /* 0x000fc600078e0007 */
[----:B------:R-:W2:Y:S04]  /*2a650*/  LDL.LU R29, [R1+0x6fc] ;  /* 0x0006fc00011d7983 */ /* 0x000ea80000300800 */
[----:B---3--:R-:W2:Y:S04]  /*2a660*/  LDL.LU R24, [R1+0x760] ;  /* 0x0007600001187983 */ /* 0x008ea80000300800 */
[----:B------:R-:W2:Y:S01]  /*2a670*/  LDL.LU R7, [R1+0x764] ;  /* 0x0007640001077983 */ /* 0x000ea20000300800 */
[----:B------:R-:W-:-:S03]  /*2a680*/  ISETP.GT.AND P2, PT, R0, 0x2d, PT ;  /* 0x0000002d0000780c */ /* 0x000fc60003f44270 */
[----:B------:R1:W-:Y:S01]  /*2a690*/  LDGSTS.E [R2+0x5300], [R4.64], P1 ;  /* 0x0530000004027fae */ /* 0x0003e20008921848 */
[----:B------:R-:W-:Y:S02]  /*2a6a0*/  IADD3 R27, P3, R27, R252, RZ ;  /* 0x000000fc1b1b7210 */ /* 0x000fe40007f7e0ff */
[----:B-1----:R-:W-:-:S03]  /*2a6b0*/  SEL R4, RZ, 0x4, !P2 ;  /* 0x00000004ff047807 */ /* 0x002fc60005000000 */
[----:B------:R-:W-:Y:S01]  /*2a6c0*/  IMAD.X R28, R28, 0x1, R3, P3 ;  /* 0x000000011c1c7824 */ /* 0x000fe200018e0603 */
[----:B------:R-:W-:Y:S01]  /*2a6d0*/  SEL R4, R4, RZ, !P0 ;  /* 0x000000ff04047207 */ /* 0x000fe20004000000 */
[----:B------:R-:W-:Y:S01]  /*2a6e0*/  STL [R1+0x67c], R27 ;  /* 0x00067c1b01007387 */ /* 0x000fe20000100800 */
[----:B------:R-:W-:-:S03]  /*2a6f0*/  IADD3 R25, P4, R25, R252, RZ ;  /* 0x000000fc19197210 */ /* 0x000fc60007f9e0ff */
[----:B------:R1:W-:Y:S01]  /*2a700*/  STL [R1+0x678], R28 ;  /* 0x0006781c01007387 */ /* 0x0003e20000100800 */
[----:B------:R-:W-:-:S03]  /*2a710*/  IADD3.X R26, R26, R3, RZ, P4, !PT ;  /* 0x000000031a1a7210 */ /* 0x000fc600027fe4ff */
[----:B------:R-:W-:Y:S01]  /*2a720*/  STL [R1+0x6e4], R25 ;  /* 0x0006e41901007387 */ /* 0x000fe20000100800 */
[----:B------:R-:W-:Y:S01]  /*2a730*/  ISETP.NE.U32.AND P2, PT, R4, RZ, PT ;  /* 0x000000ff0400720c */ /* 0x000fe20003f45070 */
[----:B------:R-:W-:Y:S01]  /*2a740*/  IMAD.MOV.U32 R4, RZ, RZ, R27 ;  /* 0x000000ffff047224 */ /* 0x000fe200078e001b */
[----:B------:R-:W-:Y:S01]  /*2a750*/  MOV R5, R28 ;  /* 0x0000001c00057202 */ /* 0x000fe20000000f00 */
[----:B------:R1:W-:Y:S04]  /*2a760*/  STL [R1+0x6e0], R26 ;  /* 0x0006e01a01007387 */ /* 0x0003e80000100800 */
[----:B-1----:R-:W2:Y:S04]  /*2a770*/  LDL.LU R28, [R1+0x768] ;  /* 0x00076800011c7983 */ /* 0x002ea80000300800 */
[----:B------:R-:W2:Y:S04]  /*2a780*/  LDL.LU R27, [R1+0x76c] ;  /* 0x00076c00011b7983 */ /* 0x000ea80000300800 */
[----:B------:R1:W-:Y:S02]  /*2a790*/  LDGSTS.E [R2+0x5380], [R4.64], P1 ;  /* 0x0538000004027fae */ /* 0x0003e40008921848 */
[----:B-1----:R-:W-:Y:S01]  /*2a7a0*/  MOV R5, R26 ;  /* 0x0000001a00057202 */ /* 0x002fe20000000f00 */
[----:B------:R-:W-:Y:S01]  /*2a7b0*/  IMAD.MOV.U32 R4, RZ, RZ, R25 ;  /* 0x000000ffff047224 */ /* 0x000fe200078e0019 */
[----:B------:R-:W2:Y:S04]  /*2a7c0*/  LDL.LU R26, [R1+0x770] ;  /* 0x00077000011a7983 */ /* 0x000ea80000300800 */
[----:B------:R-:W2:Y:S04]  /*2a7d0*/  LDL.LU R25, [R1+0x774] ;  /* 0x0007740001197983 */ /* 0x000ea80000300800 */
[----:B------:R1:W-:Y:S01]  /*2a7e0*/  LDGSTS.E [R2+0x5a00], [R4.64], P2 ;  /* 0x05a0000004027fae */ /* 0x0003e20009121848 */
[----:B----4-:R-:W-:-:S05]  /*2a7f0*/  IADD3 R33, P1, R33, R252, RZ ;  /* 0x000000fc21217210 */ /* 0x010fca0007f3e0ff */
[----:B------:R-:W-:Y:S01]  /*2a800*/  IMAD.X R34, R34, 0x1, R3, P1 ;  /* 0x0000000122227824 */ /* 0x000fe200008e0603 */
[----:B------:R-:W-:Y:S01]  /*2a810*/  STL [R1+0x6ec], R33 ;  /* 0x0006ec2101007387 */ /* 0x000fe20000100800 */
[----:B-1----:R-:W-:-:S03]  /*2a820*/  IMAD.MOV.U32 R4, RZ, RZ, R33 ;  /* 0x000000ffff047224 */ /* 0x002fc600078e0021 */
[----:B------:R-:W-:Y:S01]  /*2a830*/  MOV R5, R34 ;  /* 0x0000002200057202 */ /* 0x000fe20000000f00 */
[----:B------:R1:W-:Y:S01]  /*2a840*/  STL [R1+0x6e8], R34 ;  /* 0x0006e82201007387 */ /* 0x0003e20000100800 */
[----:B--2---:R-:W-:-:S03]  /*2a850*/  IADD3 R31, P3, R31, R252, RZ ;  /* 0x000000fc1f1f7210 */ /* 0x004fc60007f7e0ff */
[----:B------:R2:W-:Y:S01]  /*2a860*/  LDGSTS.E [R2+0x5a80], [R4.64], P2 ;  /* 0x05a8000004027fae */ /* 0x0005e20009121848 */
[----:B------:R-:W-:-:S03]  /*2a870*/  IADD3.X R32, R32, R3, RZ, P3, !PT ;  /* 0x0000000320207210 */ /* 0x000fc60001ffe4ff */
[----:B------:R-:W-:Y:S04]  /*2a880*/  STL [R1+0x6f4], R31 ;  /* 0x0006f41f01007387 */ /* 0x000fe80000100800 */
[----:B------:R4:W-:Y:S01]  /*2a890*/  STL [R1+0x6f0], R32 ;  /* 0x0006f02001007387 */ /* 0x0009e20000100800 */
[----:B------:R-:W-:-:S03]  /*2a8a0*/  ISETP.GT.AND P1, PT, R0, 0x31, PT ;  /* 0x000000310000780c */ /* 0x000fc60003f24270 */
[----:B-1----:R-:W3:Y:S01]  /*2a8b0*/  LDL.LU R34, [R1+0x778] ;  /* 0x0007780001227983 */ /* 0x002ee20000300800 */
[----:B--2---:R-:W-:Y:S01]  /*2a8c0*/  IMAD.MOV.U32 R4, RZ, RZ, R31 ;  /* 0x000000ffff047224 */ /* 0x004fe200078e001f */
[----:B------:R-:W-:Y:S02]  /*2a8d0*/  MOV R5, R32 ;  /* 0x0000002000057202 */ /* 0x000fe40000000f00 */
[----:B------:R-:W2:Y:S04]  /*2a8e0*/  LDL.LU R33, [R1+0x77c] ;  /* 0x00077c0001217983 */ /* 0x000ea80000300800 */
[----:B----4-:R-:W3:Y:S04]  /*2a8f0*/  LDL.LU R32, [R1+0x7e0] ;  /* 0x0007e00001207983 */ /* 0x010ee80000300800 */
[----:B------:R-:W3:Y:S04]  /*2a900*/  LDL.LU R31, [R1+0x7e4] ;  /* 0x0007e400011f7983 */ /* 0x000ee80000300800 */
[----:B------:R1:W-:Y:S02]  /*2a910*/  LDGSTS.E [R2+0x5b00], [R4.64], P2 ;  /* 0x05b0000004027fae */ /* 0x0003e40009121848 */
[----:B-1----:R-:W-:-:S04]  /*2a920*/  SEL R4, RZ, 0x4, !P1 ;  /* 0x00000004ff047807 */ /* 0x002fc80004800000 */
[----:B------:R-:W-:-:S04]  /*2a930*/  SEL R4, R4, RZ, !P0 ;  /* 0x000000ff04047207 */ /* 0x000fc80004000000 */
[----:B------:R-:W-:Y:S02]  /*2a940*/  ISETP.NE.U32.AND P1, PT, R4, RZ, PT ;  /* 0x000000ff0400720c */ /* 0x000fe40003f25070 */
[----:B------:R-:W-:-:S05]  /*2a950*/  IADD3 R29, P3, R29, R252, RZ ;  /* 0x000000fc1d1d7210 */ /* 0x000fca0007f7e0ff */
[----:B------:R-:W-:Y:S01]  /*2a960*/  IMAD.X R30, R30, 0x1, R3, P3 ;  /* 0x000000011e1e7824 */ /* 0x000fe200018e0603 */
[----:B------:R-:W-:Y:S01]  /*2a970*/  IADD3 R7, P4, R7, R252, RZ ;  /* 0x000000fc07077210 */ /* 0x000fe20007f9e0ff */
[----:B------:R-:W-:Y:S03]  /*2a980*/  STL [R1+0x6fc], R29 ;  /* 0x0006fc1d01007387 */ /* 0x000fe60000100800 */
[----:B------:R-:W-:Y:S01]  /*2a990*/  IADD3.X R24, R24, R3, RZ, P4, !PT ;  /* 0x0000000318187210 */ /* 0x000fe200027fe4ff */
[----:B------:R1:W-:Y:S01]  /*2a9a0*/  STL [R1+0x6f8], R30 ;  /* 0x0006f81e01007387 */ /* 0x0003e20000100800 */
[----:B------:R-:W-:Y:S01]  /*2a9b0*/  MOV R5, R30 ;  /* 0x0000001e00057202 */ /* 0x000fe20000000f00 */
[----:B------:R-:W-:Y:S02]  /*2a9c0*/  IMAD.MOV.U32 R4, RZ, RZ, R29 ;  /* 0x000000ffff047224 */ /* 0x000fe400078e001d */
[----:B------:R-:W-:Y:S04]  /*2a9d0*/  STL [R1+0x764], R7 ;  /* 0x0007640701007387 */ /* 0x000fe80000100800 */
[----:B------:R1:W-:Y:S04]  /*2a9e0*/  STL [R1+0x760], R24 ;  /* 0x0007601801007387 */ /* 0x0003e80000100800 */
[----:B-1----:R-:W4:Y:S04]  /*2a9f0*/  LDL.LU R30, [R1+0x7e8] ;  /* 0x0007e800011e7983 */ /* 0x002f280000300800 */
[----:B------:R-:W4:Y:S04]  /*2aa00*/  LDL.LU R29, [R1+0x7ec] ;  /* 0x0007ec00011d7983 */ /* 0x000f280000300800 */
[----:B------:R1:W-:Y:S02]  /*2aa10*/  LDGSTS.E [R2+0x5b80], [R4.64], P2 ;  /* 0x05b8000004027fae */ /* 0x0003e40009121848 */
[----:B-1----:R-:W-:Y:S01]  /*2aa20*/  MOV R5, R24 ;  /* 0x0000001800057202 */ /* 0x002fe20000000f00 */
[----:B------:R-:W-:Y:S01]  /*2aa30*/  IMAD.MOV.U32 R4, RZ, RZ, R7 ;  /* 0x000000ffff047224 */ /* 0x000fe200078e0007 */
[----:B------:R-:W4:Y:S04]  /*2aa40*/  LDL.LU R24, [R1+0x7f0] ;  /* 0x0007f00001187983 */ /* 0x000f280000300800 */
[----:B------:R-:W4:Y:S04]  /*2aa50*/  LDL.LU R7, [R1+0x7f4] ;  /* 0x0007f40001077983 */ /* 0x000f280000300800 */
[----:B------:R1:W-:Y:S01]  /*2aa60*/  LDGSTS.E [R2+0x6200], [R4.64], P1 ;  /* 0x0620000004027fae */ /* 0x0003e20008921848 */
[----:B------:R-:W-:-:S05]  /*2aa70*/  IADD3 R27, P2, R27, R252, RZ ;  /* 0x000000fc1b1b7210 */ /* 0x000fca0007f5e0ff */
[----:B------:R-:W-:Y:S02]  /*2aa80*/  IMAD.X R28, R28, 0x1, R3, P2 ;  /* 0x000000011c1c7824 */ /* 0x000fe400010e0603 */
[----:B-1----:R-:W-:-:S03]  /*2aa90*/  IMAD.MOV.U32 R4, RZ, RZ, R27 ;  /* 0x000000ffff047224 */ /* 0x002fc600078e001b */
[----:B------:R-:W-:Y:S01]  /*2aaa0*/  MOV R5, R28 ;  /* 0x0000001c00057202 */ /* 0x000fe20000000f00 */
[----:B------:R-:W-:Y:S01]  /*2aab0*/  STL [R1+0x76c], R27 ;  /* 0x00076c1b01007387 */ /* 0x000fe20000100800 */
[----:B------:R-:W-:-:S03]  /*2aac0*/  ISETP.GT.AND P2, PT, R0, 0x35, PT ;  /* 0x000000350000780c */ /* 0x000fc60003f44270 */
[----:B------:R1:W-:Y:S04]  /*2aad0*/  STL [R1+0x768], R28 ;  /* 0x0007681c01007387 */ /* 0x0003e80000100800 */
[----:B------:R1:W-:Y:S01]  /*2aae0*/  LDGSTS.E [R2+0x6280], [R4.64], P1 ;  /* 0x0628000004027fae */ /* 0x0003e20008921848 */
[----:B------:R-:W-:-:S04]  /*2aaf0*/  IADD3 R25, P3, R25, R252, RZ ;  /* 0x000000fc19197210 */ /* 0x000fc80007f7e0ff */
[----:B------:R-:W-:Y:S01]  /*2ab00*/  IADD3.X R26, R26, R3, RZ, P3, !PT ;  /* 0x000000031a1a7210 */ /* 0x000fe20001ffe4ff */
[----:B------:R-:W-:Y:S01]  /*2ab10*/  STL [R1+0x774], R25 ;  /* 0x0007741901007387 */ /* 0x000fe20000100800 */
[----:B-1----:R-:W-:Y:S02]  /*2ab20*/  IMAD.MOV.U32 R4, RZ, RZ, R25 ;  /* 0x000000ffff047224 */ /* 0x002fe400078e0019 */
[----:B------:R-:W-:Y:S01]  /*2ab30*/  MOV R5, R26 ;  /* 0x0000001a00057202 */ /* 0x000fe20000000f00 */
[----:B------:R1:W-:Y:S04]  /*2ab40*/  STL [R1+0x770], R26 ;  /* 0x0007701a01007387 */ /* 0x0003e80000100800 */
[----:B------:R-:W4:Y:S04]  /*2ab50*/  LDL.LU R28, [R1+0x7f8] ;  /* 0x0007f800011c7983 */ /* 0x000f280000300800 */
[----:B------:R-:W4:Y:S04]  /*2ab60*/  LDL.LU R27, [R1+0x7fc] ;  /* 0x0007fc00011b7983 */ /* 0x000f280000300800 */
[----:B------:R1:W-:Y:S04]  /*2ab70*/  LDGSTS.E [R2+0x6300], [R4.64], P1 ;  /* 0x0630000004027fae */ /* 0x0003e80008921848 */
[----:B-1----:R-:W4:Y:S04]  /*2ab80*/  LDL.LU R26, [R1+0x860] ;  /* 0x00086000011a7983 */ /* 0x002f280000300800 */
[----:B------:R-:W4:Y:S01]  /*2ab90*/  LDL.LU R25, [R1+0x864] ;  /* 0x0008640001197983 */ /* 0x000f220000300800 */
[----:B------:R-:W-:-:S04]  /*2aba0*/  SEL R4, RZ, 0x4, !P2 ;  /* 0x00000004ff047807 */ /* 0x000fc80005000000 */
[----:B------:R-:W-:-:S04]  /*2abb0*/  SEL R4, R4, RZ, !P0 ;  /* 0x000000ff04047207 */ /* 0x000fc80004000000 */
[----:B------:R-:W-:Y:S02]  /*2abc0*/  ISETP.NE.U32.AND P2, PT, R4, RZ, PT ;  /* 0x000000ff0400720c */ /* 0x000fe40003f45070 */
[----:B--2---:R-:W-:-:S05]  /*2abd0*/  IADD3 R33, P3, R33, R252, RZ ;  /* 0x000000fc21217210 */ /* 0x004fca0007f7e0ff */
[----:B---3--:R-:W-:Y:S01]  /*2abe0*/  IMAD.X R34, R34, 0x1, R3, P3 ;  /* 0x0000000122227824 */ /* 0x008fe200018e0603 */
[----:B------:R-:W-:Y:S01]  /*2abf0*/  IADD3 R31, P4, R31, R252, RZ ;  /* 0x000000fc1f1f7210 */ /* 0x000fe20007f9e0ff */
[----:B------:R-:W-:Y:S03]  /*2ac00*/  STL [R1+0x77c], R33 ;  /* 0x00077c2101007387 */ /* 0x000fe60000100800 */
[----:B------:R-:W-:Y:S01]  /*2ac10*/  IADD3.X R32, R32, R3, RZ, P4, !PT ;  /* 0x0000000320207210 */ /* 0x000fe200027fe4ff */
[----:B------:R1:W-:Y:S01]  /*2ac20*/  STL [R1+0x778], R34 ;  /* 0x0007782201007387 */ /* 0x0003e20000100800 */
[----:B------:R-:W-:Y:S01]  /*2ac30*/  IMAD.MOV.U32 R4, RZ, RZ, R33 ;  /* 0x000000ffff047224 */ /* 0x000fe200078e0021 */
[----:B------:R-:W-:Y:S02]  /*2ac40*/  MOV R5, R34 ;  /* 0x0000002200057202 */ /* 0x000fe40000000f00 */
[----:B------:R-:W-:Y:S04]  /*2ac50*/  STL [R1+0x7e4], R31 ;  /* 0x0007e41f01007387 */ /* 0x000fe80000100800 */
[----:B------:R-:W-:Y:S04]  /*2ac60*/  STL [R1+0x7e0], R32 ;  /* 0x0007e02001007387 */ /* 0x000fe80000100800 */
[----:B------:R-:W2:Y:S04]  /*2ac70*/  LDL.LU R41, [R1+0x868] ;  /* 0x0008680001297983 */ /* 0x000ea80000300800 */
[----:B------:R-:W3:Y:S04]  /*2ac80*/  LDL.LU R35, [R1+0x86c] ;  /* 0x00086c0001237983 */ /* 0x000ee80000300800 */
[----:B------:R1:W-:Y:S04]  /*2ac90*/  LDGSTS.E [R2+0x6380], [R4.64], P1 ;  /* 0x0638000004027fae */ /* 0x0003e80008921848 */
[----:B-1----:R-:W2:Y:S04]  /*2aca0*/  LDL.LU R34, [R1+0x870] ;  /* 0x0008700001227983 */ /* 0x002ea80000300800 */
[----:B------:R-:W2:Y:S01]  /*2acb0*/  LDL.LU R33, [R1+0x874] ;  /* 0x0008740001217983 */ /* 0x000ea20000300800 */
[----:B------:R-:W-:Y:S01]  /*2acc0*/  IMAD.MOV.U32 R4, RZ, RZ, R31 ;  /* 0x000000ffff047224 */ /* 0x000fe200078e001f */
[----:B------:R-:W-:-:S05]  /*2acd0*/  MOV R5, R32 ;  /* 0x0000002000057202 */ /* 0x000fca0000000f00 */
[----:B------:R1:W-:Y:S01]  /*2ace0*/  LDGSTS.E [R2+0x6a00], [R4.64], P2 ;  /* 0x06a0000004027fae */ /* 0x0003e20009121848 */
[----:B----4-:R-:W-:-:S05]  /*2acf0*/  IADD3 R29, P1, R29, R252, RZ ;  /* 0x000000fc1d1d7210 */ /* 0x010fca0007f3e0ff */
[----:B------:R-:W-:Y:S02]  /*2ad00*/  IMAD.X R30, R30, 0x1, R3, P1 ;  /* 0x000000011e1e7824 */ /* 0x000fe400008e0603 */
[----:B-1----:R-:W-:-:S03]  /*2ad10*/  IMAD.MOV.U32 R4, RZ, RZ, R29 ;  /* 0x000000ffff047224 */ /* 0x002fc600078e001d */
[----:B------:R-:W-:Y:S01]  /*2ad20*/  MOV R5, R30 ;  /* 0x0000001e00057202 */ /* 0x000fe20000000f00 */
[----:B------:R-:W-:Y:S04]  /*2ad30*/  STL [R1+0x7ec], R29 ;  /* 0x0007ec1d01007387 */ /* 0x000fe80000100800 */
[----:B------:R-:W-:Y:S04]  /*2ad40*/  STL [R1+0x7e8], R30 ;  /* 0x0007e81e01007387 */ /* 0x000fe80000100800 */
[----:B------:R1:W-:Y:S01]  /*2ad50*/  LDGSTS.E [R2+0x6a80], [R4.64], P2 ;  /* 0x06a8000004027fae */ /* 0x0003e20009121848 */
[----:B------:R-:W-:-:S04]  /*2ad60*/  IADD3 R7, P3, R7, R252, RZ ;  /* 0x000000fc07077210 */ /* 0x000fc80007f7e0ff */
[----:B------:R-:W-:Y:S01]  /*2ad70*/  IADD3.X R24, R24, R3, RZ, P3, !PT ;  /* 0x0000000318187210 */ /* 0x000fe20001ffe4ff */
[----:B------:R-:W-:Y:S04]  /*2ad80*/  STL [R1+0x7f4], R7 ;  /* 0x0007f40701007387 */ /* 0x000fe80000100800 */
[----:B------:R4:W-:Y:S01]  /*2ad90*/  STL [R1+0x7f0], R24 ;  /* 0x0007f01801007387 */ /* 0x0009e20000100800 */
[----:B-1----:R-:W-:Y:S01]  /*2ada0*/  MOV R5, R24 ;  /* 0x0000001800057202 */ /* 0x002fe20000000f00 */
[----:B------:R-:W-:Y:S01]  /*2adb0*/  IMAD.MOV.U32 R4, RZ, RZ, R7 ;  /* 0x000000ffff047224 */ /* 0x000fe200078e0007 */
[----:B------:R-:W-:-:S04]  /*2adc0*/  ISETP.GT.AND P1, PT, R0, 0x39, PT ;  /* 0x000000390000780c */ /* 0x000fc80003f24270 */
[----:B------:R1:W-:Y:S04]  /*2add0*/  LDGSTS.E [R2+0x6b00], [R4.64], P2 ;  /* 0x06b0000004027fae */ /* 0x0003e80009121848 */
[----:B----4-:R-:W4:Y:S04]  /*2ade0*/  LDL.LU R24, [R1+0x878] ;  /* 0x0008780001187983 */ /* 0x010f280000300800 */
[----:B------:R-:W4:Y:S01]  /*2adf0*/  LDL.LU R7, [R1+0x87c] ;  /* 0x00087c0001077983 */ /* 0x000f220000300800 */
[----:B-1----:R-:W-:-:S03]  /*2ae00*/  SEL R4, RZ, 0x4, !P1 ;  /* 0x00000004ff047807 */ /* 0x002fc60004800000 */
[----:B------:R-:W4:Y:S04]  /*2ae10*/  LDL.LU R32, [R1+0x8e0] ;  /* 0x0008e00001207983 */ /* 0x000f280000300800 */
[----:B------:R-:W4:Y:S01]  /*2ae20*/  LDL.LU R31, [R1+0x8e4] ;  /* 0x0008e400011f7983 */ /* 0x000f220000300800 */
[----:B------:R-:W-:-:S03]  /*2ae30*/  SEL R4, R4, RZ, !P0 ;  /* 0x000000ff04047207 */ /* 0x000fc60004000000 */
[----:B------:R-:W4:Y:S04]  /*2ae40*/  LDL.LU R30, [R1+0x8e8] ;  /* 0x0008e800011e7983 */ /* 0x000f280000300800 */
[----:B------:R-:W4:Y:S01]  /*2ae50*/  LDL.LU R29, [R1+0x8ec] ;  /* 0x0008ec00011d7983 */ /* 0x000f220000300800 */
[----:B------:R-:W-:-:S05]  /*2ae60*/  IADD3 R27, P3, R27, R252, RZ ;  /* 0x000000fc1b1b7210 */ /* 0x000fca0007f7e0ff */
[----:B------:R-:W-:Y:S01]  /*2ae70*/  IMAD.X R28, R28, 0x1, R3, P3 ;  /* 0x000000011c1c7824 */ /* 0x000fe200018e0603 */
[----:B------:R-:W-:Y:S01]  /*2ae80*/  ISETP.NE.U32.AND P1, PT, R4, RZ, PT ;  /* 0x000000ff0400720c */ /* 0x000fe20003f25070 */
[----:B------:R-:W-:-:S03]  /*2ae90*/  IMAD.MOV.U32 R4, RZ, RZ, R27 ;  /* 0x000000ffff047224 */ /* 0x000fc600078e001b */
[----:B------:R-:W-:Y:S02]  /*2aea0*/  MOV R5, R28 ;  /* 0x0000001c00057202 */ /* 0x000fe40000000f00 */
[----:B------:R-:W-:-:S03]  /*2aeb0*/  IADD3 R25, P4, R25, R252, RZ ;  /* 0x000000fc19197210 */ /* 0x000fc60007f9e0ff */
[----:B------:R1:W-:Y:S01]  /*2aec0*/  LDGSTS.E [R2+0x6b80], [R4.64], P2 ;  /* 0x06b8000004027fae */ /* 0x0003e20009121848 */
[----:B------:R-:W-:-:S03]  /*2aed0*/  IADD3.X R26, R26, R3, RZ, P4, !PT ;  /* 0x000000031a1a7210 */ /* 0x000fc600027fe4ff */
[----:B------:R-:W-:Y:S04]  /*2aee0*/  STL [R1+0x7fc], R27 ;  /* 0x0007fc1b01007387 */ /* 0x000fe80000100800 */
[----:B------:R1:W-:Y:S02]  /*2aef0*/  STL [R1+0x7f8], R28 ;  /* 0x0007f81c01007387 */ /* 0x0003e40000100800 */
[----:B-1----:R-:W-:Y:S01]  /*2af00*/  IMAD.MOV.U32 R4, RZ, RZ, R25 ;  /* 0x000000ffff047224 */ /* 0x002fe200078e0019 */
[----:B------:R-:W-:Y:S01]  /*2af10*/  MOV R5, R26 ;  /* 0x0000001a00057202 */ /* 0x000fe20000000f00 */
[----:B------:R-:W-:Y:S04]  /*2af20*/  STL [R1+0x864], R25 ;  /* 0x0008641901007387 */ /* 0x000fe80000100800 */
[----:B------:R1:W-:Y:S04]  /*2af30*/  STL [R1+0x860], R26 ;  /* 0x0008601a01007387 */ /* 0x0003e80000100800 */
[----:B------:R-:W4:Y:S04]  /*2af40*/  LDL.LU R28, [R1+0x8f0] ;  /* 0x0008f000011c7983 */ /* 0x000f280000300800 */
[----:B------:R-:W4:Y:S04]  /*2af50*/  LDL.LU R27, [R1+0x8f4] ;  /* 0x0008f400011b7983 */ /* 0x000f280000300800 */
[----:B-1----:R-:W4:Y:S04]  /*2af60*/  LDL.LU R26, [R1+0x8f8] ;  /* 0x0008f800011a7983 */ /* 0x002f280000300800 */
[----:B------:R1:W-:Y:S04]  /*2af70*/  LDGSTS.E [R2+0x7200], [R4.64], P1 ;  /* 0x0720000004027fae */ /* 0x0003e80008921848 */
[----:B------:R-:W4:Y:S01]  /*2af80*/  LDL.LU R25, [R1+0x8fc] ;  /* 0x0008fc0001197983 */ /* 0x000f220000300800 */
[----:B---3--:R-:W-:-:S05]  /*2af90*/  IADD3 R35, P2, R35, R252, RZ ;  /* 0x000000fc23237210 */ /* 0x008fca0007f5e0ff */
[----:B--2---:R-:W-:Y:S02]  /*2afa0*/  IMAD.X R41, R41, 0x1, R3, P2 ;  /* 0x0000000129297824 */ /* 0x004fe400010e0603 */
[----:B-1----:R-:W-:-:S03]  /*2afb0*/  IMAD.MOV.U32 R4, RZ, RZ, R35 ;  /* 0x000000ffff047224 */ /* 0x002fc600078e0023 */
[----:B------:R-:W-:Y:S02]  /*2afc0*/  MOV R5, R41 ;  /* 0x0000002900057202 */ /* 0x000fe40000000f00 */
[----:B------:R-:W-:-:S03]  /*2afd0*/  IADD3 R33, P3, R33, R252, RZ ;  /* 0x000000fc21217210 */ /* 0x000fc60007f7e0ff */
[----:B------:R1:W-:Y:S01]  /*2afe0*/  LDGSTS.E [R2+0x7280], [R4.64], P1 ;  /* 0x0728000004027fae */ /* 0x0003e20008921848 */
[----:B------:R-:W-:Y:S02]  /*2aff0*/  IADD3.X R34, R34, R3, RZ, P3, !PT ;  /* 0x0000000322227210 */ /* 0x000fe40001ffe4ff */
[----:B------:R-:W-:Y:S01]  /*2b000*/  ISETP.GT.AND P2, PT, R0, 0x3d, PT ;  /* 0x0000003d0000780c */ /* 0x000fe20003f44270 */
[----:B-1----:R-:W-:Y:S01]  /*2b010*/  IMAD.MOV.U32 R4, RZ, RZ, R33 ;  /* 0x000000ffff047224 */ /* 0x002fe200078e0021 */
[----:B------:R-:W-:Y:S01]  /*2b020*/  MOV R5, R34 ;  /* 0x0000002200057202 */ /* 0x000fe20000000f00 */
        /* <DEDUP_REMOVED lines=8> */
[----:B----4-:R-:W-:-:S05]  /*2b0b0*/  IADD3 R7, P3, R7, R252, RZ ;  /* 0x000000fc07077210 */ /* 0x010fca0007f7e0ff */
[----:B------:R-:W-:Y:S01]  /*2b0c0*/  IMAD.X R24, R24, 0x1, R3, P3 ;  /* 0x0000000118187824 */ /* 0x000fe200018e0603 */
[----:B------:R-:W-:Y:S01]  /*2b0d0*/  STL [R1+0x87c], R7 ;  /* 0x00087c0701007387 */ /* 0x000fe20000100800 */
[----:B------:R-:W-:Y:S02]  /*2b0e0*/  MOV R4, R7 ;  /* 0x0000000700047202 */ /* 0x000fe40000000f00 */
[----:B------:R-:W-:Y:S01]  /*2b0f0*/  IMAD.MOV.U32 R5, RZ, RZ, R24 ;  /* 0x000000ffff057224 */ /* 0x000fe200078e0018 */
[----:B------:R1:W-:Y:S04]  /*2b100*/  STL [R1+0x878], R24 ;  /* 0x0008781801007387 */ /* 0x0003e80000100800 */
[----:B------:R2:W-:Y:S04]  /*2b110*/  LDGSTS.E [R2+0x7380], [R4.64], P1 ;  /* 0x0738000004027fae */ /* 0x0005e80008921848 */
[----:B-1----:R-:W3:Y:S04]  /*2b120*/  LDL.LU R24, [R1+0xf70] ;  /* 0x000f700001187983 */ /* 0x002ee80000300800 */
[----:B------:R-:W4:Y:S01]  /*2b130*/  LDL.LU R7, [R1+0xf7c] ;  /* 0x000f7c0001077983 */ /* 0x000f220000300800 */
[----:B------:R-:W-:-:S02]  /*2b140*/  IADD3 R31, P1, R31, R252, RZ ;  /* 0x000000fc1f1f7210 */ /* 0x000fc40007f3e0ff */
[----:B------:R-:W-:Y:S02]  /*2b150*/  IADD3 R29, P3, R29, R252, RZ ;  /* 0x000000fc1d1d7210 */ /* 0x000fe40007f7e0ff */
[----:B------:R-:W-:Y:S01]  /*2b160*/  IADD3.X R32, R32, R3, RZ, P1, !PT ;  /* 0x0000000320207210 */ /* 0x000fe20000ffe4ff */
[----:B------:R-:W-:Y:S02]  /*2b170*/  STL [R1+0x8e4], R31 ;  /* 0x0008e41f01007387 */ /* 0x000fe40000100800 */
[----:B------:R-:W-:Y:S01]  /*2b180*/  IMAD.X R30, R30, 0x1, R3, P3 ;  /* 0x000000011e1e7824 */ /* 0x000fe200018e0603 */
[----:B--2---:R-:W-:Y:S01]  /*2b190*/  MOV R4, R31 ;  /* 0x0000001f00047202 */ /* 0x004fe20000000f00 */
[----:B------:R-:W-:Y:S01]  /*2b1a0*/  IMAD.MOV.U32 R5, RZ, RZ, R32 ;  /* 0x000000ffff057224 */ /* 0x000fe200078e0020 */
[----:B------:R1:W-:Y:S04]  /*2b1b0*/  STL [R1+0x8e0], R32 ;  /* 0x0008e02001007387 */ /* 0x0003e80000100800 */
[----:B------:R-:W-:Y:S04]  /*2b1c0*/  STL [R1+0x8ec], R29 ;  /* 0x0008ec1d01007387 */ /* 0x000fe80000100800 */
[----:B------:R2:W-:Y:S04]  /*2b1d0*/  STL [R1+0x8e8], R30 ;  /* 0x0008e81e01007387 */ /* 0x0005e80000100800 */
[----:B-1----:R-:W3:Y:S04]  /*2b1e0*/  LDL.LU R32, [R1+0xf68] ;  /* 0x000f680001207983 */ /* 0x002ee80000300800 */
[----:B------:R1:W-:Y:S04]  /*2b1f0*/  LDGSTS.E [R2+0x7a00], [R4.64], P2 ;  /* 0x07a0000004027fae */ /* 0x0003e80009121848 */
[----:B------:R-:W3:Y:S01]  /*2b200*/  LDL.LU R31, [R1+0xf74] ;  /* 0x000f7400011f7983 */ /* 0x000ee20000300800 */
[----:B-1----:R-:W-:Y:S01]  /*2b210*/  IMAD.MOV.U32 R5, RZ, RZ, R30 ;  /* 0x000000ffff057224 */ /* 0x002fe200078e001e */
[----:B------:R-:W-:-:S02]  /*2b220*/  MOV R4, R29 ;  /* 0x0000001d00047202 */ /* 0x000fc40000000f00 */
[----:B--2---:R-:W2:Y:S04]  /*2b230*/  LDL.LU R30, [R1+0xf60] ;  /* 0x000f6000011e7983 */ /* 0x004ea80000300800 */
[----:B------:R-:W2:Y:S01]  /*2b240*/  LDL.LU R29, [R1+0xf6c] ;  /* 0x000f6c00011d7983 */ /* 0x000ea20000300800 */
[----:B------:R-:W-:-:S03]  /*2b250*/  IADD3 R27, P1, R27, R252, RZ ;  /* 0x000000fc1b1b7210 */ /* 0x000fc60007f3e0ff */
[----:B------:R1:W-:Y:S01]  /*2b260*/  LDGSTS.E [R2+0x7a80], [R4.64], P2 ;  /* 0x07a8000004027fae */ /* 0x0003e20009121848 */
[----:B------:R-:W-:Y:S02]  /*2b270*/  IADD3.X R28, R28, R3, RZ, P1, !PT ;  /* 0x000000031c1c7210 */ /* 0x000fe40000ffe4ff */
[----:B------:R-:W-:Y:S01]  /*2b280*/  IADD3 R25, P3, R25, R252, RZ ;  /* 0x000000fc19197210 */ /* 0x000fe20007f7e0ff */
[----:B------:R-:W-:Y:S04]  /*2b290*/  STL [R1+0x8f4], R27 ;  /* 0x0008f41b01007387 */ /* 0x000fe80000100800 */
[----:B------:R-:W-:Y:S01]  /*2b2a0*/  IMAD.X R26, R26, 0x1, R3, P3 ;  /* 0x000000011a1a7824 */ /* 0x000fe200018e0603 */
[----:B------:R1:W-:Y:S02]  /*2b2b0*/  STL [R1+0x8f0], R28 ;  /* 0x0008f01c01007387 */ /* 0x0003e40000100800 */
[----:B-1----:R-:W-:Y:S01]  /*2b2c0*/  MOV R4, R27 ;  /* 0x0000001b00047202 */ /* 0x002fe20000000f00 */
[----:B------:R-:W-:Y:S01]  /*2b2d0*/  IMAD.MOV.U32 R5, RZ, RZ, R28 ;  /* 0x000000ffff057224 */ /* 0x000fe200078e001c */
[----:B------:R-:W-:Y:S04]  /*2b2e0*/  STL [R1+0x8fc], R25 ;  /* 0x0008fc1901007387 */ /* 0x000fe80000100800 */
[----:B------:R1:W-:Y:S04]  /*2b2f0*/  STL [R1+0x8f8], R26 ;  /* 0x0008f81a01007387 */ /* 0x0003e80000100800 */
[----:B------:R-:W2:Y:S04]  /*2b300*/  LDL.LU R34, [R1+0xf58] ;  /* 0x000f580001227983 */ /* 0x000ea80000300800 */
[----:B------:R-:W2:Y:S04]  /*2b310*/  LDL.LU R33, [R1+0xf64] ;  /* 0x000f640001217983 */ /* 0x000ea80000300800 */
[----:B------:R-:W2:Y:S04]  /*2b320*/  LDL.LU R28, [R1+0xef0] ;  /* 0x000ef000011c7983 */ /* 0x000ea80000300800 */
[----:B------:R-:W2:Y:S04]  /*2b330*/  LDL.LU R27, [R1+0xf3c] ;  /* 0x000f3c00011b7983 */ /* 0x000ea80000300800 */
[----:B------:R1:W-:Y:S02]  /*2b340*/  LDGSTS.E [R2+0x7b00], [R4.64], P2 ;  /* 0x07b0000004027fae */ /* 0x0003e40009121848 */
[----:B-1----:R-:W-:Y:S01]  /*2b350*/  MOV R4, R25 ;  /* 0x0000001900047202 */ /* 0x002fe20000000f00 */
[----:B------:R-:W-:-:S05]  /*2b360*/  IMAD.MOV.U32 R5, RZ, RZ, R26 ;  /* 0x000000ffff057224 */ /* 0x000fca00078e001a */
[----:B------:R1:W-:Y:S01]  /*2b370*/  LDGSTS.E [R2+0x7b80], [R4.64], P2 ;  /* 0x07b8000004027fae */ /* 0x0003e20009121848 */
[----:B----4-:R-:W-:-:S04]  /*2b380*/  IADD3 R7, P2, R7, R252, RZ ;  /* 0x000000fc07077210 */ /* 0x010fc80007f5e0ff */
[----:B---3--:R-:W-:Y:S01]  /*2b390*/  IADD3.X R24, R24, R3, RZ, P2, !PT ;  /* 0x0000000318187210 */ /* 0x008fe200017fe4ff */
[----:B------:R-:W-:Y:S01]  /*2b3a0*/  STL [R1+0xf7c], R7 ;  /* 0x000f7c0701007387 */ /* 0x000fe20000100800 */
[----:B-1----:R-:W-:-:S03]  /*2b3b0*/  MOV R4, R7 ;  /* 0x0000000700047202 */ /* 0x002fc60000000f00 */
[----:B------:R1:W-:Y:S01]  /*2b3c0*/  STL [R1+0xf70], R24 ;  /* 0x000f701801007387 */ /* 0x0003e20000100800 */
[----:B------:R-:W-:-:S03]  /*2b3d0*/  IMAD.MOV.U32 R5, RZ, RZ, R24 ;  /* 0x000000ffff057224 */ /* 0x000fc600078e0018 */
[----:B------:R-:W3:Y:S04]  /*2b3e0*/  LDL.LU R26, [R1+0xee8] ;  /* 0x000ee800011a7983 */ /* 0x000ee80000300800 */
[----:B------:R-:W4:Y:S04]  /*2b3f0*/  LDL.LU R25, [R1+0xef4] ;  /* 0x000ef40001197983 */ /* 0x000f280000300800 */
        /* <DEDUP_REMOVED lines=9> */
[----:B------:R-:W-:-:S03]  /*2b490*/  IADD3 R31, P2, R31, R252, RZ ;  /* 0x000000fc1f1f7210 */ /* 0x000fc60007f5e0ff */
[----:B------:R-:W-:Y:S01]  /*2b4a0*/  IMAD R2, R2, 0x8000, R35 ;  /* 0x0000800002027824 */ /* 0x000fe200078e0223 */
[----:B--2---:R-:W-:Y:S02]  /*2b4b0*/  IADD3 R29, P3, R29, R252, RZ ;  /* 0x000000fc1d1d7210 */ /* 0x004fe40007f7e0ff */
[----:B------:R-:W-:Y:S01]  /*2b4c0*/  IADD3.X R32, R32, R3, RZ, P2, !PT ;  /* 0x0000000320207210 */ /* 0x000fe200017fe4ff */
[----:B------:R-:W-:Y:S02]  /*2b4d0*/  STL [R1+0xf74], R31 ;  /* 0x000f741f01007387 */ /* 0x000fe40000100800 */
[----:B------:R-:W-:Y:S02]  /*2b4e0*/  IMAD.X R30, R30, 0x1, R3, P3 ;  /* 0x000000011e1e7824 */ /* 0x000fe400018e0603 */
[----:B------:R1:W-:Y:S04]  /*2b4f0*/  LDGSTS.E [R2+0x400], [R4.64], P1 ;  /* 0x0040000004027fae */ /* 0x0003e80008921848 */
[----:B------:R2:W-:Y:S04]  /*2b500*/  STL [R1+0xf68], R32 ;  /* 0x000f682001007387 */ /* 0x0005e80000100800 */
[----:B------:R-:W-:Y:S01]  /*2b510*/  STL [R1+0xf6c], R29 ;  /* 0x000f6c1d01007387 */ /* 0x000fe20000100800 */
[----:B-1----:R-:W-:Y:S01]  /*2b520*/  MOV R4, R31 ;  /* 0x0000001f00047202 */ /* 0x002fe20000000f00 */
[----:B------:R-:W-:-:S02]  /*2b530*/  IMAD.MOV.U32 R5, RZ, RZ, R32 ;  /* 0x000000ffff057224 */ /* 0x000fc400078e0020 */
[----:B------:R1:W-:Y:S01]  /*2b540*/  STL [R1+0xf60], R30 ;  /* 0x000f601e01007387 */ /* 0x0003e20000100800 */
[----:B------:R-:W-:-:S03]  /*2b550*/  ISETP.GT.AND P2, PT, R0, 0x6, PT ;  /* 0x000000060000780c */ /* 0x000fc60003f44270 */
[----:B------:R1:W-:Y:S04]  /*2b560*/  LDGSTS.E [R2+0x480], [R4.64], P1 ;  /* 0x0048000004027fae */ /* 0x0003e80008921848 */
[----:B--2---:R-:W2:Y:S04]  /*2b570*/  LDL.LU R32, [R1+0xed8] ;  /* 0x000ed80001207983 */ /* 0x004ea80000300800 */
[----:B------:R-:W2:Y:S01]  /*2b580*/  LDL.LU R31, [R1+0xee4] ;  /* 0x000ee400011f7983 */ /* 0x000ea20000300800 */
[----:B-1----:R-:W-:Y:S01]  /*2b590*/  MOV R4, R29 ;  /* 0x0000001d00047202 */ /* 0x002fe20000000f00 */
[----:B------:R-:W-:-:S02]  /*2b5a0*/  IMAD.MOV.U32 R5, RZ, RZ, R30 ;  /* 0x000000ffff057224 */ /* 0x000fc400078e001e */
[----:B------:R-:W2:Y:S04]  /*2b5b0*/  LDL.LU R30, [R1+0xe70] ;  /* 0x000e7000011e7983 */ /* 0x000ea80000300800 */
[----:B------:R-:W2:Y:S01]  /*2b5c0*/  LDL.LU R29, [R1+0xebc] ;  /* 0x000ebc00011d7983 */ /* 0x000ea20000300800 */
[----:B------:R-:W-:-:S03]  /*2b5d0*/  IADD3 R33, P3, R33, R252, RZ ;  /* 0x000000fc21217210 */ /* 0x000fc60007f7e0ff */
[----:B------:R1:W-:Y:S01]  /*2b5e0*/  LDGSTS.E [R2+0x500], [R4.64], P1 ;  /* 0x0050000004027fae */ /* 0x0003e20008921848 */
[----:B------:R-:W-:Y:S02]  /*2b5f0*/  IADD3 R27, P4, R27, R252, RZ ;  /* 0x000000fc1b1b7210 */ /* 0x000fe40007f9e0ff */
[----:B------:R-:W-:Y:S02]  /*2b600*/  IADD3.X R34, R34, R3, RZ, P3, !PT ;  /* 0x0000000322227210 */ /* 0x000fe40001ffe4ff */
[----:B-1----:R-:W-:Y:S01]  /*2b610*/  SEL R4, RZ, 0x4, !P2 ;  /* 0x00000004ff047807 */ /* 0x002fe20005000000 */
[----:B------:R-:W-:-:S03]  /*2b620*/  IMAD.X R28, R28, 0x1, R3, P4 ;  /* 0x000000011c1c7824 */ /* 0x000fc600020e0603 */
[----:B------:R-:W-:Y:S01]  /*2b630*/  SEL R4, R4, RZ, !P0 ;  /* 0x000000ff04047207 */ /* 0x000fe20004000000 */
[----:B------:R-:W-:Y:S01]  /*2b640*/  STL [R1+0xf64], R33 ;  /* 0x000f642101007387 */ /* 0x000fe20000100800 */
[----:B------:R-:W-:Y:S02]  /*2b650*/  IMAD.MOV.U32 R5, RZ, RZ, R34 ;  /* 0x000000ffff057224 */ /* 0x000fe400078e0022 */
[----:B------:R-:W-:Y:S01]  /*2b660*/  ISETP.NE.U32.AND P2, PT, R4, RZ, PT ;  /* 0x000000ff0400720c */ /* 0x000fe20003f45070 */
[----:B------:R1:W-:Y:S01]  /*2b670*/  STL [R1+0xf58], R34 ;  /* 0x000f582201007387 */ /* 0x0003e20000100800 */
[----:B------:R-:W-:-:S03]  /*2b680*/  MOV R4, R33 ;  /* 0x0000002100047202 */ /* 0x000fc60000000f00 */
[----:B------:R-:W-:Y:S04]  /*2b690*/  STL [R1+0xf3c], R27 ;  /* 0x000f3c1b01007387 */ /* 0x000fe80000100800 */
[----:B------:R1:W-:Y:S04]  /*2b6a0*/  STL [R1+0xef0], R28 ;  /* 0x000ef01c01007387 */ /* 0x0003e80000100800 */
[----:B-1----:R-:W2:Y:S04]  /*2b6b0*/  LDL.LU R34, [R1+0xe68] ;  /* 0x000e680001227983 */ /* 0x002ea80000300800 */
[----:B------:R1:W-:Y:S04]  /*2b6c0*/  LDGSTS.E [R2+0x580], [R4.64], P1 ;  /* 0x0058000004027fae */ /* 0x0003e80008921848 */
[----:B------:R-:W2:Y:S01]  /*2b6d0*/  LDL.LU R33, [R1+0xe74] ;  /* 0x000e740001217983 */ /* 0x000ea20000300800 */
[----:B-1----:R-:W-:Y:S01]  /*2b6e0*/  IMAD.MOV.U32 R5, RZ, RZ, R28 ;  /* 0x000000ffff057224 */ /* 0x002fe200078e001c */
[----:B------:R-:W-:-:S02]  /*2b6f0*/  MOV R4, R27 ;  /* 0x0000001b00047202 */ /* 0x000fc40000000f00 */
[----:B------:R-:W2:Y:S04]  /*2b700*/  LDL.LU R28, [R1+0xe60] ;  /* 0x000e6000011c7983 */ /* 0x000ea80000300800 */
[----:B------:R-:W2:Y:S04]  /*2b710*/  LDL.LU R27, [R1+0xe6c] ;  /* 0x000e6c00011b7983 */ /* 0x000ea80000300800 */
[----:B------:R1:W-:Y:S01]  /*2b720*/  LDGSTS.E [R2+0xc00], [R4.64], P2 ;  /* 0x00c0000004027fae */ /* 0x0003e20009121848 */
[----:B----4-:R-:W-:-:S04]  /*2b730*/  IADD3 R25, P1, R25, R252, RZ ;  /* 0x000000fc19197210 */ /* 0x010fc80007f3e0ff */
[----:B---3--:R-:W-:Y:S02]  /*2b740*/  IADD3.X R26, R26, R3, RZ, P1, !PT ;  /* 0x000000031a1a7210 */ /* 0x008fe40000ffe4ff */
[----:B------:R-:W-:Y:S01]  /*2b750*/  IADD3 R7, P3, R7, R252, RZ ;  /* 0x000000fc07077210 */ /* 0x000fe20007f7e0ff */
[----:B------:R-:W-:Y:S01]  /*2b760*/  STL [R1+0xef4], R25 ;  /* 0x000ef41901007387 */ /* 0x000fe20000100800 */
[----:B-1----:R-:W-:Y:S01]  /*2b770*/  MOV R4, R25 ;  /* 0x0000001900047202 */ /* 0x002fe20000000f00 */
[----:B------:R-:W-:Y:S02]  /*2b780*/  IMAD.MOV.U32 R5, RZ, RZ, R26 ;  /* 0x000000ffff057224 */ /* 0x000fe400078e001a */
[----:B------:R-:W-:Y:S01]  /*2b790*/  IMAD.X R24, R24, 0x1, R3, P3 ;  /* 0x0000000118187824 */ /* 0x000fe200018e0603 */
[----:B------:R1:W-:Y:S04]  /*2b7a0*/  STL [R1+0xee8], R26 ;  /* 0x000ee81a01007387 */ /* 0x0003e80000100800 */
[----:B------:R-:W-:Y:S04]  /*2b7b0*/  STL [R1+0xeec], R7 ;  /* 0x000eec0701007387 */ /* 0x000fe80000100800 */
[----:B------:R3:W-:Y:S04]  /*2b7c0*/  STL [R1+0xee0], R24 ;  /* 0x000ee01801007387 */ /* 0x0007e80000100800 */
[----:B-1----:R-:W4:Y:S04]  /*2b7d0*/  LDL.LU R26, [R1+0xe58] ;  /* 0x000e5800011a7983 */ /* 0x002f280000300800 */
[----:B------:R1:W-:Y:S04]  /*2b7e0*/  LDGSTS.E [R2+0xc80], [R4.64], P2 ;  /* 0x00c8000004027fae */ /* 0x0003e80009121848 */
[----:B------:R-:W4:Y:S01]  /*2b7f0*/  LDL.LU R25, [R1+0xe64] ;  /* 0x000e640001197983 */ /* 0x000f220000300800 */
[----:B-1----:R-:W-:Y:S01]  /*2b800*/  IMAD.MOV.U32 R5, RZ, RZ, R24 ;  /* 0x000000ffff057224 */ /* 0x002fe200078e0018 */
[----:B------:R-:W-:-:S02]  /*2b810*/  MOV R4, R7 ;  /* 0x0000000700047202 */ /* 0x000fc40000000f00 */
[----:B---3--:R-:W3:Y:S04]  /*2b820*/  LDL.LU R24, [R1+0xe1c] ;  /* 0x000e1c0001187983 */ /* 0x008ee80000300800 */
[----:B------:R-:W3:Y:S01]  /*2b830*/  LDL.LU R7, [R1+0xe20] ;  /* 0x000e200001077983 */ /* 0x000ee20000300800 */
[----:B------:R-:W-:-:S03]  /*2b840*/  ISETP.GT.AND P1, PT, R0, 0xa, PT ;  /* 0x0000000a0000780c */ /* 0x000fc60003f24270 */
[----:B------:R1:W-:Y:S01]  /*2b850*/  LDGSTS.E [R2+0xd00], [R4.64], P2 ;  /* 0x00d0000004027fae */ /* 0x0003e20009121848 */
[-C--:B--2---:R-:W-:Y:S02]  /*2b860*/  IADD3 R31, P3, R31, R252.reuse, RZ ;  /* 0x000000fc1f1f7210 */ /* 0x084fe40007f7e0ff */
[----:B-1----:R-:W-:Y:S02]  /*2b870*/  SEL R4, RZ, 0x4, !P1 ;  /* 0x00000004ff047807 */ /* 0x002fe40004800000 */
[----:B------:R-:W-:Y:S02]  /*2b880*/  IADD3.X R32, R32, R3, RZ, P3, !PT ;  /* 0x0000000320207210 */ /* 0x000fe40001ffe4ff */
[----:B------:R-:W-:Y:S02]  /*2b890*/  SEL R4, R4, RZ, !P0 ;  /* 0x000000ff04047207 */ /* 0x000fe40004000000 */
[----:B------:R-:W-:Y:S01]  /*2b8a0*/  IADD3 R29, P4, R29, R252, RZ ;  /* 0x000000fc1d1d7210 */ /* 0x000fe20007f9e0ff */
[----:B------:R-:W-:Y:S01]  /*2b8b0*/  STL [R1+0xee4], R31 ;  /* 0x000ee41f01007387 */ /* 0x000fe20000100800 */
[----:B------:R-:W-:Y:S01]  /*2b8c0*/  ISETP.NE.U32.AND P1, PT, R4, RZ, PT ;  /* 0x000000ff0400720c */ /* 0x000fe20003f25070 */
[----:B------:R-:W-:-:S02]  /*2b8d0*/  IMAD.MOV.U32 R5, RZ, RZ, R32 ;  /* 0x000000ffff057224 */ /* 0x000fc400078e0020 */
[----:B------:R-:W-:Y:S01]  /*2b8e0*/  IMAD.X R30, R30, 0x1, R3, P4 ;  /* 0x000000011e1e7824 */ /* 0x000fe200020e0603 */
[----:B------:R-:W-:Y:S01]  /*2b8f0*/  MOV R4, R31 ;  /* 0x0000001f00047202 */ /* 0x000fe20000000f00 */
        /* <DEDUP_REMOVED lines=8> */
[----:B--2---:R-:W3:Y:S04]  /*2b980*/  LDL.LU R30, [R1+0xe2c] ;  /* 0x000e2c00011e7983 */ /* 0x004ee80000300800 */
[----:B------:R-:W3:Y:S01]  /*2b990*/  LDL.LU R29, [R1+0xe30] ;  /* 0x000e3000011d7983 */ /* 0x000ee20000300800 */
[----:B------:R-:W-:-:S03]  /*2b9a0*/  IADD3 R33, P2, R33, R252, RZ ;  /* 0x000000fc21217210 */ /* 0x000fc60007f5e0ff */
[----:B------:R1:W-:Y:S01]  /*2b9b0*/  LDGSTS.E [R2+0x1400], [R4.64], P1 ;  /* 0x0140000004027fae */ /* 0x0003e20008921848 */
[----:B------:R-:W-:-:S03]  /*2b9c0*/  IADD3.X R34, R34, R3, RZ, P2, !PT ;  /* 0x0000000322227210 */ /* 0x000fc600017fe4ff */
[----:B------:R-:W-:Y:S01]  /*2b9d0*/  STL [R1+0xe74], R33 ;  /* 0x000e742101007387 */ /* 0x000fe20000100800 */
[----:B------:R-:W-:Y:S01]  /*2b9e0*/  IADD3 R27, P3, R27, R252, RZ ;  /* 0x000000fc1b1b7210 */ /* 0x000fe20007f7e0ff */
[----:B-1----:R-:W-:Y:S01]  /*2b9f0*/  IMAD.MOV.U32 R5, RZ, RZ, R34 ;  /* 0x000000ffff057224 */ /* 0x002fe200078e0022 */
[----:B------:R-:W-:-:S03]  /*2ba00*/  MOV R4, R33 ;  /* 0x0000002100047202 */ /* 0x000fc60000000f00 */
[----:B------:R-:W-:Y:S01]  /*2ba10*/  IMAD.X R28, R28, 0x1, R3, P3 ;  /* 0x000000011c1c7824 */ /* 0x000fe200018e0603 */
[----:B------:R1:W-:Y:S04]  /*2ba20*/  STL [R1+0xe68], R34 ;  /* 0x000e682201007387 */ /* 0x0003e80000100800 */
[----:B------:R-:W-:Y:S04]  /*2ba30*/  STL [R1+0xe6c], R27 ;  /* 0x000e6c1b01007387 */ /* 0x000fe80000100800 */
[----:B------:R1:W-:Y:S01]  /*2ba40*/  STL [R1+0xe60], R28 ;  /* 0x000e601c01007387 */ /* 0x0003e20000100800 */
[----:B------:R-:W-:-:S03]  /*2ba50*/  ISETP.GT.AND P2, PT, R0, 0xe, PT ;  /* 0x0000000e0000780c */ /* 0x000fc60003f44270 */
[----:B------:R1:W-:Y:S04]  /*2ba60*/  LDGSTS.E [R2+0x1480], [R4.64], P1 ;  /* 0x0148000004027fae */ /* 0x0003e80008921848 */
[----:B-1----:R-:W3:Y:S04]  /*2ba70*/  LDL.LU R34, [R1+0xe34] ;  /* 0x000e340001227983 */ /* 0x002ee80000300800 */
[----:B------:R-:W3:Y:S01]  /*2ba80*/  LDL.LU R33, [R1+0xe38] ;  /* 0x000e380001217983 */ /* 0x000ee20000300800 */
[----:B------:R-:W-:Y:S01]  /*2ba90*/  MOV R4, R27 ;  /* 0x0000001b00047202 */ /* 0x000fe20000000f00 */
[----:B------:R-:W-:-:S02]  /*2baa0*/  IMAD.MOV.U32 R5, RZ, RZ, R28 ;  /* 0x000000ffff057224 */ /* 0x000fc400078e001c */
        /* <DEDUP_REMOVED lines=8> */
[----:B------:R-:W-:Y:S01]  /*2bb30*/  STL [R1+0xe64], R25 ;  /* 0x000e641901007387 */ /* 0x000fe20000100800 */
[----:B------:R-:W-:Y:S02]  /*2bb40*/  MOV R4, R25 ;  /* 0x0000001900047202 */ /* 0x000fe40000000f00 */
[----:B---3--:R-:W-:Y:S01]  /*2bb50*/  IADD3 R7, P4, R7, R252, RZ ;  /* 0x000000fc07077210 */ /* 0x008fe20007f9e0ff */
[----:B------:R-:W-:Y:S01]  /*2bb60*/  IMAD.MOV.U32 R5, RZ, RZ, R26 ;  /* 0x000000ffff057224 */ /* 0x000fe200078e001a */
[----:B------:R1:W-:Y:S03]  /*2bb70*/  STL [R1+0xe58], R26 ;  /* 0x000e581a01007387 */ /* 0x0003e60000100800 */
[----:B------:R-:W-:Y:S01]  /*2bb80*/  IMAD.X R24, R24, 0x1, R3, P4 ;  /* 0x0000000118187824 */ /* 0x000fe200020e0603 */
[----:B------:R-:W-:Y:S04]  /*2bb90*/  STL [R1+0xe20], R7 ;  /* 0x000e200701007387 */ /* 0x000fe80000100800 */
[----:B------:R3:W-:Y:S04]  /*2bba0*/  STL [R1+0xe1c], R24 ;  /* 0x000e1c1801007387 */ /* 0x0007e80000100800 */
[----:B------:R4:W-:Y:S04]  /*2bbb0*/  LDGSTS.E [R2+0x1580], [R4.64], P1 ;  /* 0x0158000004027fae */ /* 0x0009e80008921848 */
[----:B-1----:R-:W2:Y:S04]  /*2bbc0*/  LDL.LU R26, [R1+0xda4] ;  /* 0x000da400011a7983 */ /* 0x002ea80000300800 */
[----:B------:R-:W2:Y:S01]  /*2bbd0*/  LDL.LU R25, [R1+0xda8] ;  /* 0x000da80001197983 */ /* 0x000ea20000300800 */
[----:B----4-:R-:W-:Y:S01]  /*2bbe0*/  IMAD.MOV.U32 R5, RZ, RZ, R24 ;  /* 0x000000ffff057224 */ /* 0x010fe200078e0018 */
[----:B------:R-:W-:-:S02]  /*2bbf0*/  MOV R4, R7 ;  /* 0x0000000700047202 */ /* 0x000fc40000000f00 */
[----:B---3--:R-:W3:Y:S04]  /*2bc00*/  LDL.LU R24, [R1+0xdac] ;  /* 0x000dac0001187983 */ /* 0x008ee80000300800 */
[----:B------:R-:W4:Y:S04]  /*2bc10*/  LDL.LU R7, [R1+0xdb0] ;  /* 0x000db00001077983 */ /* 0x000f280000300800 */
[----:B------:R1:W-:Y:S01]  /*2bc20*/  LDGSTS.E [R2+0x1c00], [R4.64], P2 ;  /* 0x01c0000004027fae */ /* 0x0003e20009121848 */
[----:B------:R-:W-:-:S04]  /*2bc30*/  IADD3 R31, P1, R31, R252, RZ ;  /* 0x000000fc1f1f7210 */ /* 0x000fc80007f3e0ff */
[----:B------:R-:W-:Y:S01]  /*2bc40*/  IADD3.X R32, R32, R3, RZ, P1, !PT ;  /* 0x0000000320207210 */ /* 0x000fe20000ffe4ff */
[----:B------:R-:W-:Y:S01]  /*2bc50*/  STL [R1+0xe28], R31 ;  /* 0x000e281f01007387 */ /* 0x000fe20000100800 */
[----:B-1----:R-:W-:Y:S02]  /*2bc60*/  MOV R4, R31 ;  /* 0x0000001f00047202 */ /* 0x002fe40000000f00 */
[----:B------:R-:W-:Y:S01]  /*2bc70*/  IADD3 R29, P3, R29, R252, RZ ;  /* 0x000000fc1d1d7210 */ /* 0x000fe20007f7e0ff */
[----:B------:R-:W-:Y:S01]  /*2bc80*/  IMAD.MOV.U32 R5, RZ, RZ, R32 ;  /* 0x000000ffff057224 */ /* 0x000fe200078e0020 */
[----:B------:R1:W-:Y:S03]  /*2bc90*/  STL [R1+0xe24], R32 ;  /* 0x000e242001007387 */ /* 0x0003e60000100800 */
[----:B------:R-:W-:Y:S01]  /*2bca0*/  IMAD.X R30, R30, 0x1, R3, P3 ;  /* 0x000000011e1e7824 */ /* 0x000fe200018e0603 */
        /* <DEDUP_REMOVED lines=10> */
[----:B------:R1:W-:Y:S01]  /*2bd50*/  LDGSTS.E [R2+0x1d00], [R4.64], P2 ;  /* 0x01d0000004027fae */ /* 0x0003e20009121848 */
[----:B------:R-:W-:Y:S02]  /*2bd60*/  IADD3 R33, P3, R33, R252, RZ ;  /* 0x000000fc21217210 */ /* 0x000fe40007f7e0ff */
[----:B-1----:R-:W-:-:S02]  /*2bd70*/  SEL R4, RZ, 0x4, !P1 ;  /* 0x00000004ff047807 */ /* 0x002fc40004800000 */
[----:B------:R-:W-:Y:S02]  /*2bd80*/  IADD3.X R34, R34, R3, RZ, P3, !PT ;  /* 0x0000000322227210 */ /* 0x000fe40001ffe4ff */
[----:B------:R-:W-:Y:S02]  /*2bd90*/  SEL R4, R4, RZ, !P0 ;  /* 0x000000ff04047207 */ /* 0x000fe40004000000 */
[----:B------:R-:W-:Y:S01]  /*2bda0*/  IADD3 R27, P4, R27, R252, RZ ;  /* 0x000000fc1b1b7210 */ /* 0x000fe20007f9e0ff */
[----:B------:R-:W-:Y:S01]  /*2bdb0*/  STL [R1+0xe38], R33 ;  /* 0x000e382101007387 */ /* 0x000fe20000100800 */
[----:B------:R-:W-:Y:S01]  /*2bdc0*/  ISETP.NE.U32.AND P1, PT, R4, RZ, PT ;  /* 0x000000ff0400720c */ /* 0x000fe20003f25070 */
[----:B------:R-:W-:Y:S02]  /*2bdd0*/  IMAD.MOV.U32 R5, RZ, RZ, R34 ;  /* 0x000000ffff057224 */ /* 0x000fe400078e0022 */
        /* <DEDUP_REMOVED lines=10> */
[----:B------:R-:W3:Y:S04]  /*2be80*/  LDL.LU R28, [R1+0x410] ;  /* 0x00041000011c7983 */ /* 0x000ee80000300800 */
[----:B------:R-:W3:Y:S04]  /*2be90*/  LDL.LU R27, [R1+0x414] ;  /* 0x00041400011b7983 */ /* 0x000ee80000300800 */
[----:B------:R1:W-:Y:S01]  /*2bea0*/  LDGSTS.E [R2+0x2400], [R4.64], P1 ;  /* 0x0240000004027fae */ /* 0x0003e20008921848 */
[----:B--2---:R-:W-:-:S04]  /*2beb0*/  IADD3 R25, P2, R25, R252, RZ ;  /* 0x000000fc19197210 */ /* 0x004fc80007f5e0ff */
[----:B------:R-:W-:Y:S02]  /*2bec0*/  IADD3.X R26, R26, R3, RZ, P2, !PT ;  /* 0x000000031a1a7210 */ /* 0x000fe400017fe4ff */
[----:B----4-:R-:W-:Y:S01]  /*2bed0*/  IADD3 R7, P3, R7, R252, RZ ;  /* 0x000000fc07077210 */ /* 0x010fe20007f7e0ff */
[----:B------:R-:W-:Y:S01]  /*2bee0*/  STL [R1+0xda8], R25 ;  /* 0x000da81901007387 */ /* 0x000fe20000100800 */
[----:B-1----:R-:W-:Y:S01]  /*2bef0*/  MOV R4, R25 ;  /* 0x0000001900047202 */ /* 0x002fe20000000f00 */
[----:B------:R-:W-:Y:S02]  /*2bf00*/  IMAD.MOV.U32 R5, RZ, RZ, R26 ;  /* 0x000000ffff057224 */ /* 0x000fe400078e001a */
[----:B---3--:R-:W-:Y:S01]  /*2bf10*/  IMAD.X R24, R24, 0x1, R3, P3 ;  /* 0x0000000118187824 */ /* 0x008fe200018e0603 */
[----:B------:R1:W-:Y:S04]  /*2bf20*/  STL [R1+0xda4], R26 ;  /* 0x000da41a01007387 */ /* 0x0003e80000100800 */
[----:B------:R-:W-:Y:S04]  /*2bf30*/  STL [R1+0xdb0], R7 ;  /* 0x000db00701007387 */ /* 0x000fe80000100800 */
[----:B------:R2:W-:Y:S04]  /*2bf40*/  STL [R1+0xdac], R24 ;  /* 0x000dac1801007387 */ /* 0x0005e80000100800 */
[----:B-1----:R-:W3:Y:S04]  /*2bf50*/  LDL.LU R26, [R1+0x418] ;  /* 0x00041800011a7983 */ /* 0x002ee80000300800 */
[----:B------:R1:W-:Y:S04]  /*2bf60*/  LDGSTS.E [R2+0x2480], [R4.64], P1 ;  /* 0x0248000004027fae */ /* 0x0003e80008921848 */
[----:B------:R-:W4:Y:S01]  /*2bf70*/  LDL.LU R25, [R1+0x41c] ;  /* 0x00041c0001197983 */ /* 0x000f220000300800 */
[----:B-1----:R-:W-:Y:S01]  /*2bf80*/  IMAD.MOV.U32 R5, RZ, RZ, R24 ;  /* 0x000000ffff057224 */ /* 0x002fe200078e0018 */
[----:B------:R-:W-:-:S02]  /*2bf90*/  MOV R4, R7 ;  /* 0x0000000700047202 */ /* 0x000fc40000000f00 */
[----:B--2---:R-:W2:Y:S04]  /*2bfa0*/  LDL.LU R24, [R1+0x480] ;  /* 0x0004800001187983 */ /* 0x004ea80000300800 */
[----:B------:R-:W2:Y:S01]  /*2bfb0*/  LDL.LU R7, [R1+0x484] ;  /* 0x0004840001077983 */ /* 0x000ea20000300800 */
        /* <DEDUP_REMOVED lines=11> */
[----:B------:R-:W-:Y:S01]  /*2c070*/  MOV R4, R31 ;  /* 0x0000001f00047202 */ /* 0x000fe20000000f00 */
[----:B------:R-:W-:Y:S02]  /*2c080*/  IMAD.MOV.U32 R5, RZ, RZ, R32 ;  /* 0x000000ffff057224 */ /* 0x000fe400078e0020 */
[----:B------:R-:W-:Y:S04]  /*2c090*/  STL [R1+0x404], R29 ;  /* 0x0004041d01007387 */ /* 0x000fe80000100800 */
[----:B------:R1:W-:Y:S04]  /*2c0a0*/  STL [R1+0x400], R30 ;  /* 0x0004001e01007387 */ /* 0x0003e80000100800 */
[----:B-1----:R-:W2:Y:S04]  /*2c0b0*/  LDL.LU R32, [R1+0x488] ;  /* 0x0004880001207983 */ /* 0x002ea80000300800 */
[----:B------:R-:W2:Y:S04]  /*2c0c0*/  LDL.LU R31, [R1+0x48c] ;  /* 0x00048c00011f7983 */ /* 0x000ea80000300800 */
[----:B------:R1:W-:Y:S02]  /*2c0d0*/  LDGSTS.E [R2+0x2580], [R4.64], P1 ;  /* 0x0258000004027fae */ /* 0x0003e40008921848 */
[----:B-1----:R-:W-:Y:S01]  /*2c0e0*/  IMAD.MOV.U32 R5, RZ, RZ, R30 ;  /* 0x000000ffff057224 */ /* 0x002fe200078e001e */
[----:B------:R-:W-:Y:S01]  /*2c0f0*/  MOV R4, R29 ;  /* 0x0000001d00047202 */ /* 0x000fe20000000f00 */
[----:B------:R-:W2:Y:S04]  /*2c100*/  LDL.LU R30, [R1+0x490] ;  /* 0x00049000011e7983 */ /* 0x000ea80000300800 */
[----:B------:R-:W2:Y:S04]  /*2c110*/  LDL.LU R29, [R1+0x494] ;  /* 0x00049400011d7983 */ /* 0x000ea80000300800 */
[----:B------:R1:W-:Y:S01]  /*2c120*/  LDGSTS.E [R2+0x2c00], [R4.64], P2 ;  /* 0x02c0000004027fae */ /* 0x0003e20009121848 */
[----:B------:R-:W-:-:S04]  /*2c130*/  IADD3 R33, P1, R33, R252, RZ ;  /* 0x000000fc21217210 */ /* 0x000fc80007f3e0ff */
[----:B------:R-:W-:Y:S01]  /*2c140*/  IADD3.X R34, R34, R3, RZ, P1, !PT ;  /* 0x0000000322227210 */ /* 0x000fe20000ffe4ff */
[----:B------:R-:W-:Y:S01]  /*2c150*/  STL [R1+0x40c], R33 ;  /* 0x00040c2101007387 */ /* 0x000fe20000100800 */
[----:B------:R-:W-:-:S03]  /*2c160*/  IADD3 R27, P3, R27, R252, RZ ;  /* 0x000000fc1b1b7210 */ /* 0x000fc60007f7e0ff */
[----:B-1----:R-:W-:Y:S01]  /*2c170*/  IMAD.MOV.U32 R5, RZ, RZ, R34 ;  /* 0x000000ffff057224 */ /* 0x002fe200078e0022 */
[----:B------:R-:W-:Y:S01]  /*2c180*/  MOV R4, R33 ;  /* 0x0000002100047202 */ /* 0x000fe20000000f00 */
        /* <DEDUP_REMOVED lines=8> */
[----:B------:R-:W-:Y:S01]  /*2c210*/  MOV R4, R27 ;  /* 0x0000001b00047202 */ /* 0x000fe20000000f00 */
[----:B------:R-:W-:-:S02]  /*2c220*/  IMAD.MOV.U32 R5, RZ, RZ, R28 ;  /* 0x000000ffff057224 */ /* 0x000fc400078e001c */
[----:B------:R-:W2:Y:S04]  /*2c230*/  LDL.LU R28, [R1+0x500] ;  /* 0x00050000011c7983 */ /* 0x000ea80000300800 */
[----:B------:R-:W2:Y:S04]  /*2c240*/  LDL.LU R27, [R1+0x504] ;  /* 0x00050400011b7983 */ /* 0x000ea80000300800 */
[----:B------:R1:W-:Y:S02]  /*2c250*/  LDGSTS.E [R2+0x2d00], [R4.64], P2 ;  /* 0x02d0000004027fae */ /* 0x0003e40009121848 */
[----:B-1----:R-:W-:-:S04]  /*2c260*/  SEL R4, RZ, 0x4, !P1 ;  /* 0x00000004ff047807 */ /* 0x002fc80004800000 */
[----:B------:R-:W-:-:S04]  /*2c270*/  SEL R4, R4, RZ, !P0 ;  /* 0x000000ff04047207 */ /* 0x000fc80004000000 */
[----:B------:R-:W-:Y:S02]  /*2c280*/  ISETP.NE.U32.AND P1, PT, R4, RZ, PT ;  /* 0x000000ff0400720c */ /* 0x000fe40003f25070 */
[----:B----4-:R-:W-:-:S04]  /*2c290*/  IADD3 R25, P3, R25, R252, RZ ;  /* 0x000000fc19197210 */ /* 0x010fc80007f7e0ff */
[----:B---3--:R-:W-:Y:S01]  /*2c2a0*/  IADD3.X R26, R26, R3, RZ, P3, !PT ;  /* 0x000000031a1a7210 */ /* 0x008fe20001ffe4ff */
[----:B------:R-:W-:Y:S01]  /*2c2b0*/  STL [R1+0x41c], R25 ;  /* 0x00041c1901007387 */ /* 0x000fe20000100800 */
[----:B------:R-:W-:Y:S02]  /*2c2c0*/  MOV R4, R25 ;  /* 0x0000001900047202 */ /* 0x000fe40000000f00 */
[----:B--2---:R-:W-:Y:S01]  /*2c2d0*/  IADD3 R7, P4, R7, R252, RZ ;  /* 0x000000fc07077210 */ /* 0x004fe20007f9e0ff */
[----:B------:R-:W-:Y:S01]  /*2c2e0*/  IMAD.MOV.U32 R5, RZ, RZ, R26 ;  /* 0x000000ffff057224 */ /* 0x000fe200078e001a */
[----:B------:R1:W-:Y:S03]  /*2c2f0*/  STL [R1+0x418], R26 ;  /* 0x0004181a01007387 */ /* 0x0003e60000100800 */
[----:B------:R-:W-:Y:S01]  /*2c300*/  IMAD.X R24, R24, 0x1, R3, P4 ;  /* 0x0000000118187824 */ /* 0x000fe200020e0603 */
[----:B------:R-:W-:Y:S04]  /*2c310*/  STL [R1+0x484], R7 ;  /* 0x0004840701007387 */ /* 0x000fe80000100800 */
[----:B------:R2:W-:Y:S04]  /*2c320*/  STL [R1+0x480], R24 ;  /* 0x0004801801007387 */ /* 0x0005e80000100800 */
[----:B------:R3:W-:Y:S04]  /*2c330*/  LDGSTS.E [R2+0x2d80], [R4.64], P2 ;  /* 0x02d8000004027fae */ /* 0x0007e80009121848 */
[----:B-1----:R-:W4:Y:S04]  /*2c340*/  LDL.LU R26, [R1+0x508] ;  /* 0x00050800011a7983 */ /* 0x002f280000300800 */
[----:B------:R-:W4:Y:S01]  /*2c350*/  LDL.LU R25, [R1+0x50c] ;  /* 0x00050c0001197983 */ /* 0x000f220000300800 */
[----:B---3--:R-:W-:Y:S01]  /*2c360*/  IMAD.MOV.U32 R5, RZ, RZ, R24 ;  /* 0x000000ffff057224 */ /* 0x008fe200078e0018 */
[----:B------:R-:W-:-:S02]  /*2c370*/  MOV R4, R7 ;  /* 0x0000000700047202 */ /* 0x000fc40000000f00 */
[----:B--2---:R-:W2:Y:S04]  /*2c380*/  LDL.LU R24, [R1+0x510] ;  /* 0x0005100001187983 */ /* 0x004ea80000300800 */
[----:B------:R-:W3:Y:S04]  /*2c390*/  LDL.LU R7, [R1+0x514] ;  /* 0x0005140001077983 */ /* 0x000ee80000300800 */
[----:B------:R1:W-:Y:S01]  /*2c3a0*/  LDGSTS.E [R2+0x3400], [R4.64], P1 ;  /* 0x0340000004027fae */ /* 0x0003e20008921848 */
[----:B------:R-:W-:-:S04]  /*2c3b0*/  IADD3 R31, P2, R31, R252, RZ ;  /* 0x000000fc1f1f7210 */ /* 0x000fc80007f5e0ff */
[----:B------:R-:W-:Y:S02]  /*2c3c0*/  IADD3.X R32, R32, R3, RZ, P2, !PT ;  /* 0x0000000320207210 */ /* 0x000fe400017fe4ff */
[----:B-1----:R-:W-:Y:S01]  /*2c3d0*/  MOV R4, R31 ;  /* 0x0000001f00047202 */ /* 0x002fe20000000f00 */
[----:B------:R-:W-:Y:S02]  /*2c3e0*/  STL [R1+0x48c], R31 ;  /* 0x00048c1f01007387 */ /* 0x000fe40000100800 */
[----:B------:R-:W-:Y:S02]  /*2c3f0*/  IMAD.MOV.U32 R5, RZ, RZ, R32 ;  /* 0x000000ffff057224 */ /* 0x000fe400078e0020 */
[----:B------:R1:W-:Y:S01]  /*2c400*/  STL [R1+0x488], R32 ;  /* 0x0004882001007387 */ /* 0x0003e20000100800 */
[----:B------:R-:W-:-:S03]  /*2c410*/  IADD3 R29, P3, R29, R252, RZ ;  /* 0x000000fc1d1d7210 */ /* 0x000fc60007f7e0ff */
[----:B------:R1:W-:Y:S02]  /*2c420*/  LDGSTS.E [R2+0x3480], [R4.64], P1 ;  /* 0x0348000004027fae */ /* 0x0003e40008921848 */
[----:B------:R-:W-:Y:S02]  /*2c430*/  IMAD.X R30, R30, 0x1, R3, P3 ;  /* 0x000000011e1e7824 */ /* 0x000fe400018e0603 */
[----:B------:R-:W-:Y:S01]  /*2c440*/  STL [R1+0x494], R29 ;  /* 0x0004941d01007387 */ /* 0x000fe20000100800 */
[----:B------:R-:W-:-:S03]  /*2c450*/  ISETP.GT.AND P2, PT, R0, 0x1e, PT ;  /* 0x0000001e0000780c */ /* 0x000fc60003f44270 */
[----:B------:R1:W-:Y:S02]  /*2c460*/  STL [R1+0x490], R30 ;  /* 0x0004901e01007387 */ /* 0x0003e40000100800 */
[----:B-1----:R-:W-:Y:S01]  /*2c470*/  MOV R4, R29 ;  /* 0x0000001d00047202 */ /* 0x002fe20000000f00 */
[----:B------:R-:W-:Y:S01]  /*2c480*/  IMAD.MOV.U32 R5, RZ, RZ, R30 ;  /* 0x000000ffff057224 */ /* 0x000fe200078e001e */
[----:B------:R-:W2:Y:S04]  /*2c490*/  LDL.LU R32, [R1+0x518] ;  /* 0x0005180001207983 */ /* 0x000ea80000300800 */
        /* <DEDUP_REMOVED lines=26> */
[----:B------:R-:W-:Y:S02]  /*2c640*/  IADD3.X R26, R26, R3, RZ, P1, !PT ;  /* 0x000000031a1a7210 */ /* 0x000fe40000ffe4ff */
[----:B---3--:R-:W-:Y:S01]  /*2c650*/  IADD3 R7, P3, R7, R252, RZ ;  /* 0x000000fc07077210 */ /* 0x008fe20007f7e0ff */
[----:B------:R-:W-:Y:S01]  /*2c660*/  STL [R1+0x50c], R25 ;  /* 0x00050c1901007387 */ /* 0x000fe20000100800 */
[----:B-1----:R-:W-:Y:S01]  /*2c670*/  MOV R4, R25 ;  /* 0x0000001900047202 */ /* 0x002fe20000000f00 */
[----:B------:R-:W-:Y:S02]  /*2c680*/  IMAD.MOV.U32 R5, RZ, RZ, R26 ;  /* 0x000000ffff057224 */ /* 0x000fe400078e001a */
[----:B--2---:R-:W-:Y:S01]  /*2c690*/  IMAD.X R24, R24, 0x1, R3, P3 ;  /* 0x0000000118187824 */ /* 0x004fe200018e0603 */
        /* <DEDUP_REMOVED lines=16> */
[-C--:B------:R-:W-:Y:S01]  /*2c7a0*/  IADD3 R29, P4, R29, R252.reuse, RZ ;  /* 0x000000fc1d1d7210 */ /* 0x080fe20007f9e0ff */
[----:B------:R-:W-:Y:S04]  /*2c7b0*/  STL [R1+0x51c], R31 ;  /* 0x00051c1f01007387 */ /* 0x000fe80000100800 */
[----:B------:R-:W-:Y:S01]  /*2c7c0*/  IMAD.X R30, R30, 0x1, R3, P4 ;  /* 0x000000011e1e7824 */ /* 0x000fe200020e0603 */
[----:B------:R1:W-:Y:S01]  /*2c7d0*/  STL [R1+0x518], R32 ;  /* 0x0005182001007387 */ /* 0x0003e20000100800 */
[----:B------:R-:W-:Y:S01]  /*2c7e0*/  ISETP.NE.U32.AND P1, PT, R4, RZ, PT ;  /* 0x000000ff0400720c */ /* 0x000fe20003f25070 */
[----:B------:R-:W-:Y:S01]  /*2c7f0*/  IMAD.MOV.U32 R5, RZ, RZ, R32 ;  /* 0x000000ffff057224 */ /* 0x000fe200078e0020 */
[----:B------:R-:W-:Y:S01]  /*2c800*/  MOV R4, R31 ;  /* 0x0000001f00047202 */ /* 0x000fe20000000f00 */
        /* <DEDUP_REMOVED lines=52> */
[----:B-1----:R-:W-:-:S03]  /*2cb50*/  MOV R4, R31 ;  /* 0x0000001f00047202 */ /* 0x002fc60000000f00 */
[----:B------:R-:W-:Y:S01]  /*2cb60*/  IMAD.MOV.U32 R5, RZ, RZ, R32 ;  /* 0x000000ffff057224 */ /* 0x000fe200078e0020 */
[----:B------:R-:W-:Y:S01]  /*2cb70*/  STL [R1+0x60c], R31 ;  /* 0x00060c1f01007387 */ /* 0x000fe20000100800 */
[----:B------:R-:W-:-:S03]  /*2cb80*/  ISETP.GT.AND P1, PT, R0, 0x2a, PT ;  /* 0x0000002a0000780c */ /* 0x000fc60003f24270 */
[----:B------:R1:W-:Y:S01]  /*2cb90*/  LDGSTS.E [R2+0x4c80], [R4.64], P2 ;  /* 0x04c8000004027fae */ /* 0x0003e20009121848 */
[----:B------:R-:W-:-:S03]  /*2cba0*/  IADD3 R29, P3, R29, R252, RZ ;  /* 0x000000fc1d1d7210 */ /* 0x000fc60007f7e0ff */
[----:B------:R1:W-:Y:S02]  /*2cbb0*/  STL [R1+0x608], R32 ;  /* 0x0006082001007387 */ /* 0x0003e40000100800 */
[----:B------:R-:W-:Y:S01]  /*2cbc0*/  IMAD.X R30, R30, 0x1, R3, P3 ;  /* 0x000000011e1e7824 */ /* 0x000fe200018e0603 */
[----:B-1----:R-:W-:Y:S01]  /*2cbd0*/  MOV R4, R29 ;  /* 0x0000001d00047202 */ /* 0x002fe20000000f00 */
[----:B------:R-:W-:Y:S02]  /*2cbe0*/  STL [R1+0x614], R29 ;  /* 0x0006141d01007387 */ /* 0x000fe40000100800 */
[----:B------:R-:W-:Y:S02]  /*2cbf0*/  IMAD.MOV.U32 R5, RZ, RZ, R30 ;  /* 0x000000ffff057224 */ /* 0x000fe400078e001e */
[----:B------:R1:W-:Y:S04]  /*2cc00*/  STL [R1+0x610], R30 ;  /* 0x0006101e01007387 */ /* 0x0003e80000100800 */
[----:B------:R-:W2:Y:S04]  /*2cc10*/  LDL.LU R32, [R1+0x698] ;  /* 0x0006980001207983 */ /* 0x000ea80000300800 */
[----:B------:R-:W2:Y:S04]  /*2cc20*/  LDL.LU R31, [R1+0x69c] ;  /* 0x00069c00011f7983 */ /* 0x000ea80000300800 */
[----:B------:R1:W-:Y:S04]  /*2cc30*/  LDGSTS.E [R2+0x4d00], [R4.64], P2 ;  /* 0x04d0000004027fae */ /* 0x0003e80009121848 */
[----:B-1----:R-:W2:Y:S04]  /*2cc40*/  LDL.LU R30, [R1+0x700] ;  /* 0x00070000011e7983 */ /* 0x002ea80000300800 */
[----:B------:R-:W2:Y:S01]  /*2cc50*/  LDL.LU R29, [R1+0x704] ;  /* 0x00070400011d7983 */ /* 0x000ea20000300800 */
[----:B------:R-:W-:-:S04]  /*2cc60*/  SEL R4, RZ, 0x4, !P1 ;  /* 0x00000004ff047807 */ /* 0x000fc80004800000 */
        /* <DEDUP_REMOVED lines=40> */
[----:B------:R-:W-:Y:S02]  /*2cef0*/  IADD3 R31, P3, R31, R252, RZ ;  /* 0x000000fc1f1f7210 */ /* 0x000fe40007f7e0ff */
[----:B------:R-:W-:Y:S02]  /*2cf00*/  SEL R4, R4, RZ, !P0 ;  /* 0x000000ff04047207 */ /* 0x000fe40004000000 */
[----:B------:R-:W-:Y:S02]  /*2cf10*/  IADD3.X R32, R32, R3, RZ, P3, !PT ;  /* 0x0000000320207210 */ /* 0x000fe40001ffe4ff */
[----:B------:R-:W-:-:S02]  /*2cf20*/  ISETP.NE.U32.AND P2, PT, R4, RZ, PT ;  /* 0x000000ff0400720c */ /* 0x000fc40003f45070 */
[----:B------:R-:W-:Y:S01]  /*2cf30*/  IADD3 R29, P4, R29, R252, RZ ;  /* 0x000000fc1d1d7210 */ /* 0x000fe20007f9e0ff */
[----:B------:R-:W-:Y:S01]  /*2cf40*/  IMAD.MOV.U32 R5, RZ, RZ, R32 ;  /* 0x000000ffff057224 */ /* 0x000fe200078e0020 */
[----:B------:R-:W-:Y:S01]  /*2cf50*/  MOV R4, R31 ;  /* 0x0000001f00047202 */ /* 0x000fe20000000f00 */
[----:B------:R-:W-:Y:S02]  /*2cf60*/  STL [R1+0x69c], R31 ;  /* 0x00069c1f01007387 */ /* 0x000fe40000100800 */
[----:B------:R-:W-:Y:S02]  /*2cf70*/  IMAD.X R30, R30, 0x1, R3, P4 ;  /* 0x000000011e1e7824 */ /* 0x000fe400020e0603 */
[----:B------:R1:W-:Y:S04]  /*2cf80*/  STL [R1+0x698], R32 ;  /* 0x0006982001007387 */ /* 0x0003e80000100800 */
[----:B------:R-:W-:Y:S04]  /*2cf90*/  STL [R1+0x704], R29 ;  /* 0x0007041d01007387 */ /* 0x000fe80000100800 */
[----:B------:R1:W-:Y:S04]  /*2cfa0*/  LDGSTS.E [R2+0x5580], [R4.64], P1 ;  /* 0x0558000004027fae */ /* 0x0003e80008921848 */
[----:B------:R1:W-:Y:S04]  /*2cfb0*/  STL [R1+0x700], R30 ;  /* 0x0007001e01007387 */ /* 0x0003e80000100800 */
[----:B-1----:R-:W2:Y:S01]  /*2cfc0*/  LDL.LU R32, [R1+0x788] ;  /* 0x0007880001207983 */ /* 0x002ea20000300800 */
[----:B------:R-:W-:-:S03]  /*2cfd0*/  IMAD.MOV.U32 R5, RZ, RZ, R30 ;  /* 0x000000ffff057224 */ /* 0x000fc600078e001e */
[----:B------:R-:W2:Y:S01]  /*2cfe0*/  LDL.LU R31, [R1+0x78c] ;  /* 0x00078c00011f7983 */ /* 0x000ea20000300800 */
[----:B------:R-:W-:-:S03]  /*2cff0*/  MOV R4, R29 ;  /* 0x0000001d00047202 */ /* 0x000fc60000000f00 */
[----:B------:R-:W2:Y:S04]  /*2d000*/  LDL.LU R30, [R1+0x790] ;  /* 0x00079000011e7983 */ /* 0x000ea80000300800 */
[----:B------:R-:W2:Y:S04]  /*2d010*/  LDL.LU R29, [R1+0x794] ;  /* 0x00079400011d7983 */ /* 0x000ea80000300800 */
        /* <DEDUP_REMOVED lines=51> */
[----:B-1----:R-:W2:Y:S01]  /*2d350*/  LDL.LU R32, [R1+0x818] ;  /* 0x0008180001207983 */ /* 0x002ea20000300800 */
[----:B------:R-:W-:-:S03]  /*2d360*/  ISETP.GT.AND P2, PT, R0, 0x36, PT ;  /* 0x000000360000780c */ /* 0x000fc60003f44270 */
[----:B------:R1:W-:Y:S04]  /*2d370*/  LDGSTS.E [R2+0x6480], [R4.64], P1 ;  /* 0x0648000004027fae */ /* 0x0003e80008921848 */
[----:B------:R-:W2:Y:S01]  /*2d380*/  LDL.LU R31, [R1+0x81c] ;  /* 0x00081c00011f7983 */ /* 0x000ea20000300800 */
[----:B-1----:R-:W-:Y:S01]  /*2d390*/  MOV R4, R29 ;  /* 0x0000001d00047202 */ /* 0x002fe20000000f00 */
[----:B------:R-:W-:Y:S02]  /*2d3a0*/  IMAD.MOV.U32 R5, RZ, RZ, R30 ;  /* 0x000000ffff057224 */ /* 0x000fe400078e001e */
[----:B------:R-:W2:Y:S04]  /*2d3b0*/  LDL.LU R30, [R1+0x880] ;  /* 0x00088000011e7983 */ /* 0x000ea80000300800 */
[----:B------:R1:W-:Y:S04]  /*2d3c0*/  LDGSTS.E [R2+0x6500], [R4.64], P1 ;  /* 0x0650000004027fae */ /* 0x0003e80008921848 */
[----:B------:R-:W2:Y:S01]  /*2d3d0*/  LDL.LU R29, [R1+0x884] ;  /* 0x00088400011d7983 */ /* 0x000ea20000300800 */
[----:B------:R-:W-:-:S02]  /*2d3e0*/  IADD3 R33, P3, R33, R252, RZ ;  /* 0x000000fc21217210 */ /* 0x000fc40007f7e0ff */
[----:B-1----:R-:W-:Y:S02]  /*2d3f0*/  SEL R4, RZ, 0x4, !P2 ;  /* 0x00000004ff047807 */ /* 0x002fe40005000000 */
[----:B------:R-:W-:Y:S02]  /*2d400*/  IADD3.X R34, R34, R3, RZ, P3, !PT ;  /* 0x0000000322227210 */ /* 0x000fe40001ffe4ff */
[----:B------:R-:W-:Y:S01]  /*2d410*/  IADD3 R27, P4, R27, R252, RZ ;  /* 0x000000fc1b1b7210 */ /* 0x000fe20007f9e0ff */
[----:B------:R-:W-:Y:S01]  /*2d420*/  STL [R1+0x79c], R33 ;  /* 0x00079c2101007387 */ /* 0x000fe20000100800 */
[----:B------:R-:W-:-:S03]  /*2d430*/  SEL R4, R4, RZ, !P0 ;  /* 0x000000ff04047207 */ /* 0x000fc60004000000 */
[----:B------:R-:W-:Y:S01]  /*2d440*/  IMAD.X R28, R28, 0x1, R3, P4 ;  /* 0x000000011c1c7824 */ /* 0x000fe200020e0603 */
[----:B------:R1:W-:Y:S01]  /*2d450*/  STL [R1+0x798], R34 ;  /* 0x0007982201007387 */ /* 0x0003e20000100800 */
[----:B------:R-:W-:-:S03]  /*2d460*/  ISETP.NE.U32.AND P2, PT, R4, RZ, PT ;  /* 0x000000ff0400720c */ /* 0x000fc60003f45070 */
[----:B------:R-:W-:Y:S01]  /*2d470*/  STL [R1+0x804], R27 ;  /* 0x0008041b01007387 */ /* 0x000fe20000100800 */
[----:B------:R-:W-:-:S03]  /*2d480*/  MOV R4, R33 ;  /* 0x0000002100047202 */ /* 0x000fc60000000f00 */
[----:B------:R1:W-:Y:S01]  /*2d490*/  STL [R1+0x800], R28 ;  /* 0x0008001c01007387 */ /* 0x0003e20000100800 */
[----:B------:R-:W-:-:S03]  /*2d4a0*/  IMAD.MOV.U32 R5, RZ, RZ, R34 ;  /* 0x000000ffff057224 */ /* 0x000fc600078e0022 */
[----:B------:R-:W2:Y:S04]  /*2d4b0*/  LDL.LU R42, [R1+0x888] ;  /* 0x00088800012a7983 */ /* 0x000ea80000300800 */
[----:B------:R-:W2:Y:S04]  /*2d4c0*/  LDL.LU R41, [R1+0x88c] ;  /* 0x00088c0001297983 */ /* 0x000ea80000300800 */
[----:B-1----:R-:W2:Y:S04]  /*2d4d0*/  LDL.LU R34, [R1+0x890] ;  /* 0x0008900001227983 */ /* 0x002ea80000300800 */
[----:B------:R1:W-:Y:S04]  /*2d4e0*/  LDGSTS.E [R2+0x6580], [R4.64], P1 ;  /* 0x0658000004027fae */ /* 0x0003e80008921848 */
[----:B------:R-:W2:Y:S01]  /*2d4f0*/  LDL.LU R33, [R1+0x894] ;  /* 0x0008940001217983 */ /* 0x000ea20000300800 */
[----:B-1----:R-:W-:Y:S01]  /*2d500*/  MOV R4, R27 ;  /* 0x0000001b00047202 */ /* 0x002fe20000000f00 */
[----:B------:R-:W-:-:S05]  /*2d510*/  IMAD.MOV.U32 R5, RZ, RZ, R28 ;  /* 0x000000ffff057224 */ /* 0x000fca00078e001c */
[----:B------:R1:W-:Y:S01]  /*2d520*/  LDGSTS.E [R2+0x6c00], [R4.64], P2 ;  /* 0x06c0000004027fae */ /* 0x0003e20009121848 */
[----:B----4-:R-:W-:-:S04]  /*2d530*/  IADD3 R25, P1, R25, R252, RZ ;  /* 0x000000fc19197210 */ /* 0x010fc80007f3e0ff */
[----:B------:R-:W-:Y:S02]  /*2d540*/  IADD3.X R26, R26, R3, RZ, P1, !PT ;  /* 0x000000031a1a7210 */ /* 0x000fe40000ffe4ff */
[----:B---3--:R-:W-:Y:S01]  /*2d550*/  IADD3 R7, P3, R7, R252, RZ ;  /* 0x000000fc07077210 */ /* 0x008fe20007f7e0ff */
[----:B------:R-:W-:Y:S04]  /*2d560*/  STL [R1+0x80c], R25 ;  /* 0x00080c1901007387 */ /* 0x000fe80000100800 */
[----:B--2---:R-:W-:Y:S01]  /*2d570*/  IMAD.X R24, R24, 0x1, R3, P3 ;  /* 0x0000000118187824 */ /* 0x004fe200018e0603 */
[----:B------:R2:W-:Y:S01]  /*2d580*/  STL [R1+0x808], R26 ;  /* 0x0008081a01007387 */ /* 0x0005e20000100800 */
[----:B-1----:R-:W-:-:S03]  /*2d590*/  IMAD.MOV.U32 R5, RZ, RZ, R26 ;  /* 0x000000ffff057224 */ /* 0x002fc600078e001a */
[----:B------:R-:W-:Y:S04]  /*2d5a0*/  STL [R1+0x814], R7 ;  /* 0x0008140701007387 */ /* 0x000fe80000100800 */
[----:B------:R1:W-:Y:S04]  /*2d5b0*/  STL [R1+0x810], R24 ;  /* 0x0008101801007387 */ /* 0x0003e80000100800 */
[----:B------:R-:W3:Y:S04]  /*2d5c0*/  LDL.LU R28, [R1+0x898] ;  /* 0x00089800011c7983 */ /* 0x000ee80000300800 */
[----:B--2---:R-:W2:Y:S01]  /*2d5d0*/  LDL.LU R26, [R1+0x89c] ;  /* 0x00089c00011a7983 */ /* 0x004ea20000300800 */
[----:B------:R-:W-:-:S03]  /*2d5e0*/  MOV R4, R25 ;  /* 0x0000001900047202 */ /* 0x000fc60000000f00 */
[----:B------:R-:W4:Y:S04]  /*2d5f0*/  LDL.LU R27, [R1+0x900] ;  /* 0x00090000011b7983 */ /* 0x000f280000300800 */
[----:B------:R1:W-:Y:S04]  /*2d600*/  LDGSTS.E [R2+0x6c80], [R4.64], P2 ;  /* 0x06c8000004027fae */ /* 0x0003e80009121848 */
[----:B------:R-:W4:Y:S01]  /*2d610*/  LDL.LU R25, [R1+0x904] ;  /* 0x0009040001197983 */ /* 0x000f220000300800 */
[----:B-1----:R-:W-:Y:S01]  /*2d620*/  IMAD.MOV.U32 R5, RZ, RZ, R24 ;  /* 0x000000ffff057224 */ /* 0x002fe200078e0018 */
[----:B------:R-:W-:-:S02]  /*2d630*/  MOV R4, R7 ;  /* 0x0000000700047202 */ /* 0x000fc40000000f00 */
[----:B------:R-:W4:Y:S04]  /*2d640*/  LDL.LU R24, [R1+0x908] ;  /* 0x0009080001187983 */ /* 0x000f280000300800 */
[----:B------:R-:W4:Y:S01]  /*2d650*/  LDL.LU R7, [R1+0x90c] ;  /* 0x00090c0001077983 */ /* 0x000f220000300800 */
[----:B------:R-:W-:-:S03]  /*2d660*/  ISETP.GT.AND P1, PT, R0, 0x3a, PT ;  /* 0x0000003a0000780c */ /* 0x000fc60003f24270 */
[----:B------:R1:W-:Y:S01]  /*2d670*/  LDGSTS.E [R2+0x6d00], [R4.64], P2 ;  /* 0x06d0000004027fae */ /* 0x0003e20009121848 */
[----:B------:R-:W-:Y:S02]  /*2d680*/  IADD3 R31, P3, R31, R252, RZ ;  /* 0x000000fc1f1f7210 */ /* 0x000fe40007f7e0ff */
[----:B-1----:R-:W-:Y:S02]  /*2d690*/  SEL R4, RZ, 0x4, !P1 ;  /* 0x00000004ff047807 */ /* 0x002fe40004800000 */
[----:B------:R-:W-:Y:S02]  /*2d6a0*/  IADD3.X R32, R32, R3, RZ, P3, !PT ;  /* 0x0000000320207210 */ /* 0x000fe40001ffe4ff */
[----:B------:R-:W-:-:S03]  /*2d6b0*/  SEL R4, R4, RZ, !P0 ;  /* 0x000000ff04047207 */ /* 0x000fc60004000000 */
[----:B------:R-:W-:Y:S01]  /*2d6c0*/  IMAD.MOV.U32 R5, RZ, RZ, R32 ;  /* 0x000000ffff057224 */ /* 0x000fe200078e0020 */
[----:B------:R-:W-:Y:S02]  /*2d6d0*/  ISETP.NE.U32.AND P1, PT, R4, RZ, PT ;  /* 0x000000ff0400720c */ /* 0x000fe40003f25070 */
[----:B------:R-:W-:Y:S02]  /*2d6e0*/  MOV R4, R31 ;  /* 0x0000001f00047202 */ /* 0x000fe40000000f00 */
[----:B------:R-:W-:-:S03]  /*2d6f0*/  IADD3 R29, P4, R29, R252, RZ ;  /* 0x000000fc1d1d7210 */ /* 0x000fc60007f9e0ff */
[----:B------:R1:W-:Y:S02]  /*2d700*/  LDGSTS.E [R2+0x6d80], [R4.64], P2 ;  /* 0x06d8000004027fae */ /* 0x0003e40009121848 */
[----:B------:R-:W-:Y:S02]  /*2d710*/  IMAD.X R30, R30, 0x1, R3, P4 ;  /* 0x000000011e1e7824 */ /* 0x000fe400020e0603 */
[----:B------:R-:W-:Y:S04]  /*2d720*/  STL [R1+0x81c], R31 ;  /* 0x00081c1f01007387 */ /* 0x000fe80000100800 */
[----:B------:R1:W-:Y:S02]  /*2d730*/  STL [R1+0x818], R32 ;  /* 0x0008182001007387 */ /* 0x0003e40000100800 */
[----:B-1----:R-:W-:Y:S01]  /*2d740*/  MOV R4, R29 ;  /* 0x0000001d00047202 */ /* 0x002fe20000000f00 */
[----:B------:R-:W-:Y:S01]  /*2d750*/  IMAD.MOV.U32 R5, RZ, RZ, R30 ;  /* 0x000000ffff057224 */ /* 0x000fe200078e001e */
[----:B------:R-:W-:Y:S04]  /*2d760*/  STL [R1+0x884], R29 ;  /* 0x0008841d01007387 */ /* 0x000fe80000100800 */
[----:B------:R1:W-:Y:S04]  /*2d770*/  STL [R1+0x880], R30 ;  /* 0x0008801e01007387 */ /* 0x0003e80000100800 */
[----:B------:R-:W4:Y:S04]  /*2d780*/  LDL.LU R32, [R1+0x910] ;  /* 0x0009100001207983 */ /* 0x000f280000300800 */
[----:B------:R1:W-:Y:S04]  /*2d790*/  LDGSTS.E [R2+0x7400], [R4.64], P1 ;  /* 0x0740000004027fae */ /* 0x0003e80008921848 */
[----:B------:R-:W4:Y:S04]  /*2d7a0*/  LDL.LU R31, [R1+0x914] ;  /* 0x00091400011f7983 */ /* 0x000f280000300800 */
[----:B-1----:R-:W4:Y:S04]  /*2d7b0*/  LDL.LU R30, [R1+0x918] ;  /* 0x00091800011e7983 */ /* 0x002f280000300800 */
[----:B------:R-:W4:Y:S01]  /*2d7c0*/  LDL.LU R29, [R1+0x91c] ;  /* 0x00091c00011d7983 */ /* 0x000f220000300800 */
[----:B------:R-:W-:-:S04]  /*2d7d0*/  IADD3 R41, P2, R41, R252, RZ ;  /* 0x000000fc29297210 */ /* 0x000fc80007f5e0ff */
[----:B------:R-:W-:Y:S02]  /*2d7e0*/  IADD3.X R42, R42, R3, RZ, P2, !PT ;  /* 0x000000032a2a7210 */ /* 0x000fe400017fe4ff */
[----:B------:R-:W-:-:S03]  /*2d7f0*/  MOV R4, R41 ;  /* 0x0000002900047202 */ /* 0x000fc60000000f00 */
[----:B------:R-:W-:Y:S01]  /*2d800*/  IMAD.MOV.U32 R5, RZ, RZ, R42 ;  /* 0x000000ffff057224 */ /* 0x000fe200078e002a */
[----:B------:R-:W-:-:S04]  /*2d810*/  IADD3 R33, P3, R33, R252, RZ ;  /* 0x000000fc21217210 */ /* 0x000fc80007f7e0ff */
[----:B------:R1:W-:Y:S01]  /*2d820*/  LDGSTS.E [R2+0x7480], [R4.64], P1 ;  /* 0x0748000004027fae */ /* 0x0003e20008921848 */
[----:B------:R-:W-:Y:S01]  /*2d830*/  IMAD.X R34, R34, 0x1, R3, P3 ;  /* 0x0000000122227824 */ /* 0x000fe200018e0603 */
[----:B------:R-:W-:Y:S02]  /*2d840*/  ISETP.GT.AND P2, PT, R0, 0x3e, PT ;  /* 0x0000003e0000780c */ /* 0x000fe40003f44270 */
[----:B-1----:R-:W-:Y:S01]  /*2d850*/  MOV R4, R33 ;  /* 0x0000002100047202 */ /* 0x002fe20000000f00 */
        /* <DEDUP_REMOVED lines=9> */
[----:B--2---:R-:W-:-:S04]  /*2d8f0*/  IADD3 R26, P3, R26, R252, RZ ;  /* 0x000000fc1a1a7210 */ /* 0x004fc80007f7e0ff */
[----:B---3--:R-:W-:Y:S01]  /*2d900*/  IADD3.X R28, R28, R3, RZ, P3, !PT ;  /* 0x000000031c1c7210 */ /* 0x008fe20001ffe4ff */
[----:B------:R-:W-:Y:S01]  /*2d910*/  STL [R1+0x89c], R26 ;  /* 0x00089c1a01007387 */ /* 0x000fe20000100800 */
[----:B------:R-:W-:Y:S02]  /*2d920*/  IMAD.MOV.U32 R4, RZ, RZ, R26 ;  /* 0x000000ffff047224 */ /* 0x000fe400078e001a */
[----:B------:R-:W-:Y:S01]  /*2d930*/  MOV R5, R28 ;  /* 0x0000001c00057202 */ /* 0x000fe20000000f00 */
[----:B------:R1:W-:Y:S04]  /*2d940*/  STL [R1+0x898], R28 ;  /* 0x0008981c01007387 */ /* 0x0003e80000100800 */
[----:B------:R2:W-:Y:S04]  /*2d950*/  LDGSTS.E [R2+0x7580], [R4.64], P1 ;  /* 0x0758000004027fae */ /* 0x0005e80008921848 */
[----:B-1----:R-:W3:Y:S04]  /*2d960*/  LDL.LU R28, [R1+0xf50] ;  /* 0x000f5000011c7983 */ /* 0x002ee80000300800 */
[----:B------:R-:W3:Y:S01]  /*2d970*/  LDL.LU R26, [R1+0xf5c] ;  /* 0x000f5c00011a7983 */ /* 0x000ee20000300800 */
[----:B----4-:R-:W-:-:S02]  /*2d980*/  IADD3 R25, P1, R25, R252, RZ ;  /* 0x000000fc19197210 */ /* 0x010fc40007f3e0ff */
[----:B------:R-:W-:-:S03]  /*2d990*/  IADD3 R7, P3, R7, R252, RZ ;  /* 0x000000fc07077210 */ /* 0x000fc60007f7e0ff */
[----:B------:R-:W-:Y:S01]  /*2d9a0*/  IMAD.X R27, R27, 0x1, R3, P1 ;  /* 0x000000011b1b7824 */ /* 0x000fe200008e0603 */
[----:B------:R-:W-:Y:S01]  /*2d9b0*/  IADD3.X R24, R24, R3, RZ, P3, !PT ;  /* 0x0000000318187210 */ /* 0x000fe20001ffe4ff */
[----:B------:R-:W-:Y:S01]  /*2d9c0*/  STL [R1+0x904], R25 ;  /* 0x0009041901007387 */ /* 0x000fe20000100800 */
[----:B--2---:R-:W-:Y:S02]  /*2d9d0*/  IMAD.MOV.U32 R4, RZ, RZ, R25 ;  /* 0x000000ffff047224 */ /* 0x004fe400078e0019 */
[----:B------:R-:W-:Y:S01]  /*2d9e0*/  MOV R5, R27 ;  /* 0x0000001b00057202 */ /* 0x000fe20000000f00 */
[----:B------:R1:W-:Y:S04]  /*2d9f0*/  STL [R1+0x900], R27 ;  /* 0x0009001b01007387 */ /* 0x0003e80000100800 */
        /* <DEDUP_REMOVED lines=12> */
[----:B------:R-:W-:Y:S01]  /*2dac0*/  IADD3 R29, P3, R29, R252, RZ ;  /* 0x000000fc1d1d7210 */ /* 0x000fe20007f7e0ff */
[----:B------:R-:W-:Y:S03]  /*2dad0*/  STL [R1+0x914], R31 ;  /* 0x0009141f01007387 */ /* 0x000fe60000100800 */
[----:B------:R-:W-:Y:S01]  /*2dae0*/  IADD3.X R30, R30, R3, RZ, P3, !PT ;  /* 0x000000031e1e7210 */ /* 0x000fe20001ffe4ff */
[----:B------:R1:W-:Y:S02]  /*2daf0*/  STL [R1+0x910], R32 ;  /* 0x0009102001007387 */ /* 0x0003e40000100800 */
[----:B-1----:R-:W-:Y:S01]  /*2db00*/  IMAD.MOV.U32 R4, RZ, RZ, R31 ;  /* 0x000000ffff047224 */ /* 0x002fe200078e001f */
[----:B------:R-:W-:Y:S01]  /*2db10*/  MOV R5, R32 ;  /* 0x0000002000057202 */ /* 0x000fe20000000f00 */
[----:B------:R-:W-:Y:S04]  /*2db20*/  STL [R1+0x91c], R29 ;  /* 0x00091c1d01007387 */ /* 0x000fe80000100800 */
[----:B------:R1:W-:Y:S04]  /*2db30*/  STL [R1+0x918], R30 ;  /* 0x0009181e01007387 */ /* 0x0003e80000100800 */
[----:B------:R-:W2:Y:S04]  /*2db40*/  LDL.LU R41, [R1+0xef8] ;  /* 0x000ef80001297983 */ /* 0x000ea80000300800 */
[----:B------:R-:W2:Y:S04]  /*2db50*/  LDL.LU R33, [R1+0xf44] ;  /* 0x000f440001217983 */ /* 0x000ea80000300800 */
[----:B------:R1:W-:Y:S04]  /*2db60*/  LDGSTS.E [R2+0x7d00], [R4.64], P2 ;  /* 0x07d0000004027fae */ /* 0x0003e80009121848 */
[----:B------:R-:W2:Y:S04]  /*2db70*/  LDL.LU R32, [R1+0xed0] ;  /* 0x000ed00001207983 */ /* 0x000ea80000300800 */
[----:B------:R-:W2:Y:S01]  /*2db80*/  LDL.LU R31, [R1+0xedc] ;  /* 0x000edc00011f7983 */ /* 0x000ea20000300800 */
[----:B-1----:R-:W-:Y:S01]  /*2db90*/  IMAD.MOV.U32 R4, RZ, RZ, R29 ;  /* 0x000000ffff047224 */ /* 0x002fe200078e001d */
[----:B------:R-:W-:-:S05]  /*2dba0*/  MOV R5, R30 ;  /* 0x0000001e00057202 */ /* 0x000fca0000000f00 */
[----:B------:R1:W-:Y:S01]  /*2dbb0*/  LDGSTS.E [R2+0x7d80], [R4.64], P2 ;  /* 0x07d8000004027fae */ /* 0x0003e20009121848 */
[----:B------:R-:W-:Y:S01]  /*2dbc0*/  ISETP.GT.AND P1, PT, R0, 0x3, PT ;  /* 0x000000030000780c */ /* 0x000fe20003f24270 */
[----:B------:R-:W-:-:S03]  /*2dbd0*/  IMAD.SHL.U32 R81, R89, 0x4, RZ ;  /* 0x0000000459517824 */ /* 0x000fc600078e00ff */
[----:B-1----:R-:W-:-:S04]  /*2dbe0*/  SEL R2, RZ, 0x4, !P1 ;  /* 0x00000004ff027807 */ /* 0x002fc80004800000 */
[----:B------:R-:W-:-:S04]  /*2dbf0*/  SEL R2, R2, RZ, !P0 ;  /* 0x000000ff02027207 */ /* 0x000fc80004000000 */
[----:B------:R-:W-:Y:S02]  /*2dc00*/  ISETP.NE.U32.AND P1, PT, R2, RZ, PT ;  /* 0x000000ff0200720c */ /* 0x000fe40003f25070 */
[----:B------:R-:W-:Y:S02]  /*2dc10*/  LOP3.LUT R34, R81, 0x60, RZ, 0x3c, !PT ;  /* 0x0000006051227812 */ /* 0x000fe400078e3cff */
[----:B------:R-:W-:-:S04]  /*2dc20*/  MOV R2, UR5 ;  /* 0x0000000500027c02 */ /* 0x000fc80008000f00 */
[----:B------:R-:W-:Y:S02]  /*2dc30*/  LEA R2, R2, R34, 0xf ;  /* 0x0000002202027211 */ /* 0x000fe400078e78ff */
[----:B---3--:R-:W-:-:S05]  /*2dc40*/  IADD3 R26, P2, R26, R252, RZ ;  /* 0x000000fc1a1a7210 */ /* 0x008fca0007f5e0ff */
[----:B------:R-:W-:Y:S01]  /*2dc50*/  IMAD.X R28, R28, 0x1, R3, P2 ;  /* 0x000000011c1c7824 */ /* 0x000fe200010e0603 */
[----:B------:R-:W-:Y:S04]  /*2dc60*/  STL [R1+0xf5c], R26 ;  /* 0x000f5c1a01007387 */ /* 0x000fe80000100800 */
[----:B------:R1:W-:Y:S01]  /*2dc70*/  STL [R1+0xf50], R28 ;  /* 0x000f501c01007387 */ /* 0x0003e20000100800 */
[----:B------:R-:W-:-:S03]  /*2dc80*/  MOV R5, R28 ;  /* 0x0000001c00057202 */ /* 0x000fc60000000f00 */
[----:B------:R-:W3:Y:S01]  /*2dc90*/  LDL.LU R30, [R1+0xec8] ;  /* 0x000ec800011e7983 */ /* 0x000ee20000300800 */
[----:B------:R-:W-:-:S03]  /*2dca0*/  IMAD.MOV.U32 R4, RZ, RZ, R26 ;  /* 0x000000ffff047224 */ /* 0x000fc600078e001a */
[----:B------:R-:W3:Y:S04]  /*2dcb0*/  LDL.LU R29, [R1+0xed4] ;  /* 0x000ed400011d7983 */ /* 0x000ee80000300800 */
[----:B-1----:R-:W3:Y:S04]  /*2dcc0*/  LDL.LU R28, [R1+0xec0] ;  /* 0x000ec000011c7983 */ /* 0x002ee80000300800 */
[----:B------:R-:W3:Y:S01]  /*2dcd0*/  LDL.LU R26, [R1+0xecc] ;  /* 0x000ecc00011a7983 */ /* 0x000ee20000300800 */
[----:B----4-:R-:W-:-:S03]  /*2dce0*/  IADD3 R25, P2, R25, R252, RZ ;  /* 0x000000fc19197210 */ /* 0x010fc60007f5e0ff */
[----:B------:R1:W-:Y:S02]  /*2dcf0*/  LDGSTS.E [R2+0x600], [R4.64], P1 ;  /* 0x0060000004027fae */ /* 0x0003e40008921848 */
[----:B------:R-:W-:Y:S02]  /*2dd00*/  IMAD.X R27, R27, 0x1, R3, P2 ;  /* 0x000000011b1b7824 */ /* 0x000fe400010e0603 */
[----:B------:R-:W-:Y:S04]  /*2dd10*/  STL [R1+0xf54], R25 ;  /* 0x000f541901007387 */ /* 0x000fe80000100800 */
[----:B------:R4:W-:Y:S01]  /*2dd20*/  STL [R1+0xf48], R27 ;  /* 0x000f481b01007387 */ /* 0x0009e20000100800 */
[----:B-1----:R-:W-:Y:S01]  /*2dd30*/  IMAD.MOV.U32 R4, RZ, RZ, R25 ;  /* 0x000000ffff047224 */ /* 0x002fe200078e0019 */
[----:B------:R-:W-:-:S05]  /*2dd40*/  MOV R5, R27 ;  /* 0x0000001b00057202 */ /* 0x000fca0000000f00 */
[----:B------:R1:W-:Y:S01]  /*2dd50*/  LDGSTS.E [R2+0x680], [R4.64], P1 ;  /* 0x0068000004027fae */ /* 0x0003e20008921848 */
[----:B--2---:R-:W-:-:S04]  /*2dd60*/  IADD3 R7, P3, R7, R252, RZ ;  /* 0x000000fc07077210 */ /* 0x004fc80007f7e0ff */
[----:B------:R-:W-:Y:S01]  /*2dd70*/  IADD3.X R24, R24, R3, RZ, P3, !PT ;  /* 0x0000000318187210 */ /* 0x000fe20001ffe4ff */
[----:B------:R-:W-:Y:S04]  /*2dd80*/  STL [R1+0xf4c], R7 ;  /* 0x000f4c0701007387 */ /* 0x000fe80000100800 */
[----:B------:R2:W-:Y:S01]  /*2dd90*/  STL [R1+0xf40], R24 ;  /* 0x000f401801007387 */ /* 0x0005e20000100800 */
[----:B-1----:R-:W-:-:S03]  /*2dda0*/  MOV R5, R24 ;  /* 0x0000001800057202 */ /* 0x002fc60000000f00 */
[----:B----4-:R-:W4:Y:S01]  /*2ddb0*/  LDL.LU R27, [R1+0xe78] ;  /* 0x000e7800011b7983 */ /* 0x010f220000300800 */
[----:B------:R-:W-:-:S03]  /*2ddc0*/  IMAD.MOV.U32 R4, RZ, RZ, R7 ;  /* 0x000000ffff047224 */ /* 0x000fc600078e0007 */
[----:B------:R-:W4:Y:S04]  /*2ddd0*/  LDL.LU R25, [R1+0xec4] ;  /* 0x000ec40001197983 */ /* 0x000f280000300800 */
[----:B--2---:R-:W4:Y:S04]  /*2dde0*/  LDL.LU R24, [R1+0xe50] ;  /* 0x000e500001187983 */ /* 0x004f280000300800 */
[----:B------:R-:W4:Y:S01]  /*2ddf0*/  LDL.LU R7, [R1+0xe5c] ;  /* 0x000e5c0001077983 */ /* 0x000f220000300800 */
[----:B------:R-:W-:-:S03]  /*2de00*/  ISETP.GT.AND P2, PT, R0, 0x7, PT ;  /* 0x000000070000780c */ /* 0x000fc60003f44270 */
[----:B------:R1:W-:Y:S02]  /*2de10*/  LDGSTS.E [R2+0x700], [R4.64], P1 ;  /* 0x0070000004027fae */ /* 0x0003e40008921848 */
[----:B-1----:R-:W-:Y:S02]  /*2de20*/  SEL R4, RZ, 0x4, !P2 ;  /* 0x00000004ff047807 */ /* 0x002fe40005000000 */
[----:B------:R-:W-:Y:S02]  /*2de30*/  IADD3 R33, P3, R33, R252, RZ ;  /* 0x000000fc21217210 */ /* 0x000fe40007f7e0ff */
[----:B------:R-:W-:-:S03]  /*2de40*/  SEL R4, R4, RZ, !P0 ;  /* 0x000000ff04047207 */ /* 0x000fc60004000000 */
[----:B------:R-:W-:Y:S01]  /*2de50*/  IMAD.X R41, R41, 0x1, R3, P3 ;  /* 0x0000000129297824 */ /* 0x000fe200018e0603 */
[----:B------:R-:W-:Y:S02]  /*2de60*/  ISETP.NE.U32.AND P2, PT, R4, RZ, PT ;  /* 0x000000ff0400720c */ /* 0x000fe40003f45070 */
[----:B------:R-:W-:Y:S01]  /*2de70*/  IADD3 R31, P4, R31, R252, RZ ;  /* 0x000000fc1f1f7210 */ /* 0x000fe20007f9e0ff */
[----:B------:R-:W-:Y:S03]  /*2de80*/  STL [R1+0xf44], R33 ;  /* 0x000f442101007387 */ /* 0x000fe60000100800 */
[----:B------:R-:W-:Y:S01]  /*2de90*/  IADD3.X R32, R32, R3, RZ, P4, !PT ;  /* 0x0000000320207210 */ /* 0x000fe200027fe4ff */
[----:B------:R1:W-:Y:S01]  /*2dea0*/  STL [R1+0xef8], R41 ;  /* 0x000ef82901007387 */ /* 0x0003e20000100800 */
[----:B------:R-:W-:Y:S01]  /*2deb0*/  IMAD.MOV.U32 R4, RZ, RZ, R33 ;  /* 0x000000ffff047224 */ /* 0x000fe200078e0021 */
[----:B------:R-:W-:-:S02]  /*2dec0*/  MOV R5, R41 ;  /* 0x0000002900057202 */ /* 0x000fc40000000f00 */
        /* <DEDUP_REMOVED lines=10> */
[----:B---3--:R-:W-:-:S05]  /*2df70*/  IADD3 R29, P1, R29, R252, RZ ;  /* 0x000000fc1d1d7210 */ /* 0x008fca0007f3e0ff */
[----:B------:R-:W-:Y:S01]  /*2df80*/  IMAD.X R30, R30, 0x1, R3, P1 ;  /* 0x000000011e1e7824 */ /* 0x000fe200008e0603 */
[----:B------:R-:W-:Y:S01]  /*2df90*/  IADD3 R26, P3, R26, R252, RZ ;  /* 0x000000fc1a1a7210 */ /* 0x000fe20007f7e0ff */
[----:B------:R-:W-:Y:S01]  /*2dfa0*/  STL [R1+0xed4], R29 ;  /* 0x000ed41d01007387 */ /* 0x000fe20000100800 */
[----:B-1----:R-:W-:Y:S02]  /*2dfb0*/  IMAD.MOV.U32 R4, RZ, RZ, R29 ;  /* 0x000000ffff047224 */ /* 0x002fe400078e001d */
[----:B------:R-:W-:Y:S01]  /*2dfc0*/  IADD3.X R28, R28, R3, RZ, P3, !PT ;  /* 0x000000031c1c7210 */ /* 0x000fe20001ffe4ff */
[----:B------:R1:W-:Y:S01]  /*2dfd0*/  STL [R1+0xec8], R30 ;  /* 0x000ec81e01007387 */ /* 0x0003e20000100800 */
[----:B------:R-:W-:-:S03]  /*2dfe0*/  MOV R5, R30 ;  /* 0x0000001e00057202 */ /* 0x000fc60000000f00 */
[----:B------:R-:W-:Y:S04]  /*2dff0*/  STL [R1+0xecc], R26 ;  /* 0x000ecc1a01007387 */ /* 0x000fe80000100800 */
[----:B------:R3:W-:Y:S04]  /*2e000*/  STL [R1+0xec0], R28 ;  /* 0x000ec01c01007387 */ /* 0x0007e80000100800 */
[----:B-1----:R-:W2:Y:S04]  /*2e010*/  LDL.LU R30, [R1+0xdd8] ;  /* 0x000dd800011e7983 */ /* 0x002ea80000300800 */
[----:B------:R1:W-:Y:S04]  /*2e020*/  LDGSTS.E [R2+0xe80], [R4.64], P2 ;  /* 0x00e8000004027fae */ /* 0x0003e80009121848 */
[----:B------:R-:W2:Y:S01]  /*2e030*/  LDL.LU R29, [R1+0xe44] ;  /* 0x000e4400011d7983 */ /* 0x000ea20000300800 */
[----:B-1----:R-:W-:Y:S01]  /*2e040*/  MOV R5, R28 ;  /* 0x0000001c00057202 */ /* 0x002fe20000000f00 */
[----:B------:R-:W-:-:S02]  /*2e050*/  IMAD.MOV.U32 R4, RZ, RZ, R26 ;  /* 0x000000ffff047224 */ /* 0x000fc400078e001a */
[----:B---3--:R-:W3:Y:S04]  /*2e060*/  LDL.LU R28, [R1+0xdd0] ;  /* 0x000dd000011c7983 */ /* 0x008ee80000300800 */
[----:B------:R-:W3:Y:S01]  /*2e070*/  LDL.LU R26, [R1+0xe3c] ;  /* 0x000e3c00011a7983 */ /* 0x000ee20000300800 */
[----:B------:R-:W-:Y:S02]  /*2e080*/  ISETP.GT.AND P1, PT, R0, 0xb, PT ;  /* 0x0000000b0000780c */ /* 0x000fe40003f24270 */
[-C--:B----4-:R-:W-:Y:S01]  /*2e090*/  IADD3 R25, P3, R25, R252.reuse, RZ ;  /* 0x000000fc19197210 */ /* 0x090fe20007f7e0ff */
[----:B------:R1:W-:Y:S04]  /*2e0a0*/  LDGSTS.E [R2+0xf00], [R4.64], P2 ;  /* 0x00f0000004027fae */ /* 0x0003e80009121848 */
[----:B------:R-:W-:Y:S01]  /*2e0b0*/  IMAD.X R27, R27, 0x1, R3, P3 ;  /* 0x000000011b1b7824 */ /* 0x000fe200018e0603 */
[----:B------:R-:W-:-:S02]  /*2e0c0*/  IADD3 R7, P4, R7, R252, RZ ;  /* 0x000000fc07077210 */ /* 0x000fc40007f9e0ff */
[----:B-1----:R-:W-:Y:S02]  /*2e0d0*/  SEL R4, RZ, 0x4, !P1 ;  /* 0x00000004ff047807 */ /* 0x002fe40004800000 */
[----:B------:R-:W-:Y:S02]  /*2e0e0*/  IADD3.X R24, R24, R3, RZ, P4, !PT ;  /* 0x0000000318187210 */ /* 0x000fe400027fe4ff */
[----:B------:R-:W-:Y:S01]  /*2e0f0*/  SEL R4, R4, RZ, !P0 ;  /* 0x000000ff04047207 */ /* 0x000fe20004000000 */
[----:B------:R-:W-:Y:S01]  /*2e100*/  STL [R1+0xec4], R25 ;  /* 0x000ec41901007387 */ /* 0x000fe20000100800 */
[----:B------:R-:W-:Y:S02]  /*2e110*/  MOV R5, R27 ;  /* 0x0000001b00057202 */ /* 0x000fe40000000f00 */
[----:B------:R-:W-:Y:S01]  /*2e120*/  ISETP.NE.U32.AND P1, PT, R4, RZ, PT ;  /* 0x000000ff0400720c */ /* 0x000fe20003f25070 */
[----:B------:R1:W-:Y:S01]  /*2e130*/  STL [R1+0xe78], R27 ;  /* 0x000e781b01007387 */ /* 0x0003e20000100800 */
[----:B------:R-:W-:-:S03]  /*2e140*/  IMAD.MOV.U32 R4, RZ, RZ, R25 ;  /* 0x000000ffff047224 */ /* 0x000fc600078e0019 */
[----:B------:R-:W-:Y:S04]  /*2e150*/  STL [R1+0xe5c], R7 ;  /* 0x000e5c0701007387 */ /* 0x000fe80000100800 */
[----:B------:R4:W-:Y:S04]  /*2e160*/  STL [R1+0xe50], R24 ;  /* 0x000e501801007387 */ /* 0x0009e80000100800 */
[----:B-1----:R-:W3:Y:S04]  /*2e170*/  LDL.LU R27, [R1+0xdc8] ;  /* 0x000dc800011b7983 */ /* 0x002ee80000300800 */
[----:B------:R-:W3:Y:S04]  /*2e180*/  LDL.LU R25, [R1+0xdd4] ;  /* 0x000dd40001197983 */ /* 0x000ee80000300800 */
[----:B------:R1:W-:Y:S02]  /*2e190*/  LDGSTS.E [R2+0xf80], [R4.64], P2 ;  /* 0x00f8000004027fae */ /* 0x0003e40009121848 */
[----:B-1----:R-:W-:Y:S01]  /*2e1a0*/  MOV R5, R24 ;  /* 0x0000001800057202 */ /* 0x002fe20000000f00 */
[----:B------:R-:W-:Y:S01]  /*2e1b0*/  IMAD.MOV.U32 R4, RZ, RZ, R7 ;  /* 0x000000ffff047224 */ /* 0x000fe200078e0007 */
[----:B----4-:R-:W4:Y:S04]  /*2e1c0*/  LDL.LU R24, [R1+0xdc0] ;  /* 0x000dc00001187983 */ /* 0x010f280000300800 */
[----:B------:R-:W4:Y:S01]  /*2e1d0*/  LDL.LU R7, [R1+0xdcc] ;  /* 0x000dcc0001077983 */ /* 0x000f220000300800 */
[----:B------:R-:W-:-:S03]  /*2e1e0*/  IADD3 R33, P2, R33, R252, RZ ;  /* 0x000000fc21217210 */ /* 0x000fc60007f5e0ff */
[----:B------:R1:W-:Y:S02]  /*2e1f0*/  LDGSTS.E [R2+0x1600], [R4.64], P1 ;  /* 0x0160000004027fae */ /* 0x0003e40008921848 */
[----:B------:R-:W-:Y:S02]  /*2e200*/  IMAD.X R41, R41, 0x1, R3, P2 ;  /* 0x0000000129297824 */ /* 0x000fe400010e0603 */
[----:B------:R-:W-:Y:S04]  /*2e210*/  STL [R1+0xe54], R33 ;  /* 0x000e542101007387 */ /* 0x000fe80000100800 */
[----:B------:R1:W-:Y:S01]  /*2e220*/  STL [R1+0xe48], R41 ;  /* 0x000e482901007387 */ /* 0x0003e20000100800 */
[----:B------:R-:W-:Y:S01]  /*2e230*/  IADD3 R31, P3, R31, R252, RZ ;  /* 0x000000fc1f1f7210 */ /* 0x000fe20007f7e0ff */
[----:B-1----:R-:W-:Y:S01]  /*2e240*/  IMAD.MOV.U32 R4, RZ, RZ, R33 ;  /* 0x000000ffff047224 */ /* 0x002fe200078e0021 */
[----:B------:R-:W-:-:S02]  /*2e250*/  MOV R5, R41 ;  /* 0x0000002900057202 */ /* 0x000fc40000000f00 */
[----:B------:R-:W-:Y:S01]  /*2e260*/  IADD3.X R32, R32, R3, RZ, P3, !PT ;  /* 0x0000000320207210 */ /* 0x000fe20001ffe4ff */
[----:B------:R-:W-:Y:S04]  /*2e270*/  STL [R1+0xe4c], R31 ;  /* 0x000e4c1f01007387 */ /* 0x000fe80000100800 */
[----:B------:R1:W-:Y:S04]  /*2e280*/  STL [R1+0xe40], R32 ;  /* 0x000e402001007387 */ /* 0x0003e80000100800 */
[----:B------:R-:W4:Y:S01]  /*2e290*/  LDL.LU R41, [R1+0xd58] ;  /* 0x000d580001297983 */ /* 0x000f220000300800 */
[----:B------:R-:W-:-:S03]  /*2e2a0*/  ISETP.GT.AND P2, PT, R0, 0xf, PT ;  /* 0x0000000f0000780c */ /* 0x000fc60003f44270 */
[----:B------:R1:W-:Y:S04]  /*2e2b0*/  LDGSTS.E [R2+0x1680], [R4.64], P1 ;  /* 0x0168000004027fae */ /* 0x0003e80008921848 */
[----:B------:R-:W4:Y:S01]  /*2e2c0*/  LDL.LU R33, [R1+0xdc4] ;  /* 0x000dc40001217983 */ /* 0x000f220000300800 */
[----:B-1----:R-:W-:Y:S01]  /*2e2d0*/  IMAD.MOV.U32 R4, RZ, RZ, R31 ;  /* 0x000000ffff047224 */ /* 0x002fe200078e001f */
[----:B------:R-:W-:Y:S02]  /*2e2e0*/  MOV R5, R32 ;  /* 0x0000002000057202 */ /* 0x000fe40000000f00 */
[----:B------:R-:W4:Y:S04]  /*2e2f0*/  LDL.LU R32, [R1+0xd50] ;  /* 0x000d500001207983 */ /* 0x000f280000300800 */
[----:B------:R-:W4:Y:S04]  /*2e300*/  LDL.LU R31, [R1+0xdbc] ;  /* 0x000dbc00011f7983 */ /* 0x000f280000300800 */
[----:B------:R1:W-:Y:S02]  /*2e310*/  LDGSTS.E [R2+0x1700], [R4.64], P1 ;  /* 0x0170000004027fae */ /* 0x0003e40008921848 */
[----:B-1----:R-:W-:-:S04]  /*2e320*/  SEL R4, RZ, 0x4, !P2 ;  /* 0x00000004ff047807 */ /* 0x002fc80005000000 */
[----:B------:R-:W-:-:S04]  /*2e330*/  SEL R4, R4, RZ, !P0 ;  /* 0x000000ff04047207 */ /* 0x000fc80004000000 */
[----:B------:R-:W-:Y:S02]  /*2e340*/  ISETP.NE.U32.AND P2, PT, R4, RZ, PT ;  /* 0x000000ff0400720c */ /* 0x000fe40003f45070 */
[----:B--2---:R-:W-:-:S05]  /*2e350*/  IADD3 R29, P3, R29, R252, RZ ;  /* 0x000000fc1d1d7210 */ /* 0x004fca0007f7e0ff */
[----:B------:R-:W-:Y:S01]  /*2e360*/  IMAD.X R30, R30, 0x1, R3, P3 ;  /* 0x000000011e1e7824 */ /* 0x000fe200018e0603 */
[----:B------:R-:W-:Y:S01]  /*2e370*/  STL [R1+0xe44], R29 ;  /* 0x000e441d01007387 */ /* 0x000fe20000100800 */
[----:B------:R-:W-:Y:S01]  /*2e380*/  IMAD.MOV.U32 R4, RZ, RZ, R29 ;  /* 0x000000ffff047224 */ /* 0x000fe200078e001d */
[----:B---3--:R-:W-:Y:S02]  /*2e390*/  IADD3 R26, P4, R26, R252, RZ ;  /* 0x000000fc1a1a7210 */ /* 0x008fe40007f9e0ff */
[----:B------:R1:W-:Y:S02]  /*2e3a0*/  STL [R1+0xdd8], R30 ;  /* 0x000dd81e01007387 */ /* 0x0003e40000100800 */
[----:B------:R-:W-:Y:S02]  /*2e3b0*/  IADD3.X R28, R28, R3, RZ, P4, !PT ;  /* 0x000000031c1c7210 */ /* 0x000fe400027fe4ff */
[----:B------:R-:W-:Y:S01]  /*2e3c0*/  STL [R1+0xe3c], R26 ;  /* 0x000e3c1a01007387 */ /* 0x000fe20000100800 */
[----:B------:R-:W-:-:S03]  /*2e3d0*/  MOV R5, R30 ;  /* 0x0000001e00057202 */ /* 0x000fc60000000f00 */
[----:B------:R2:W-:Y:S04]  /*2e3e0*/  STL [R1+0xdd0], R28 ;  /* 0x000dd01c01007387 */ /* 0x0005e80000100800 */
[----:B-1----:R-:W3:Y:S04]  /*2e3f0*/  LDL.LU R30, [R1+0xd48] ;  /* 0x000d4800011e7983 */ /* 0x002ee80000300800 */
[----:B------:R-:W3:Y:S04]  /*2e400*/  LDL.LU R29, [R1+0xd54] ;  /* 0x000d5400011d7983 */ /* 0x000ee80000300800 */
[----:B------:R1:W-:Y:S02]  /*2e410*/  LDGSTS.E [R2+0x1780], [R4.64], P1 ;  /* 0x0178000004027fae */ /* 0x0003e40008921848 */
[----:B-1----:R-:W-:Y:S01]  /*2e420*/  MOV R5, R28 ;  /* 0x0000001c00057202 */ /* 0x002fe20000000f00 */
[----:B------:R-:W-:Y:S01]  /*2e430*/  IMAD.MOV.U32 R4, RZ, RZ, R26 ;  /* 0x000000ffff047224 */ /* 0x000fe200078e001a */
[----:B--2---:R-:W2:Y:S04]  /*2e440*/  LDL.LU R28, [R1+0xd40] ;  /* 0x000d4000011c7983 */ /* 0x004ea80000300800 */
[----:B------:R-:W2:Y:S01]  /*2e450*/  LDL.LU R26, [R1+0xd4c] ;  /* 0x000d4c00011a7983 */ /* 0x000ea20000300800 */
[----:B------:R-:W-:-:S03]  /*2e460*/  IADD3 R25, P1, R25, R252, RZ ;  /* 0x000000fc19197210 */ /* 0x000fc60007f3e0ff */
[----:B------:R1:W-:Y:S02]  /*2e470*/  LDGSTS.E [R2+0x1e00], [R4.64], P2 ;  /* 0x01e0000004027fae */ /* 0x0003e40009121848 */
[----:B------:R-:W-:Y:S02]  /*2e480*/  IMAD.X R27, R27, 0x1, R3, P1 ;  /* 0x000000011b1b7824 */ /* 0x000fe400008e0603 */
[----:B------:R-:W-:Y:S04]  /*2e490*/  STL [R1+0xdd4], R25 ;  /* 0x000dd41901007387 */ /* 0x000fe80000100800 */
[----:B------:R4:W-:Y:S01]  /*2e4a0*/  STL [R1+0xdc8], R27 ;  /* 0x000dc81b01007387 */ /* 0x0009e20000100800 */
[----:B-1----:R-:W-:Y:S01]  /*2e4b0*/  IMAD.MOV.U32 R4, RZ, RZ, R25 ;  /* 0x000000ffff047224 */ /* 0x002fe200078e0019 */
[----:B------:R-:W-:-:S05]  /*2e4c0*/  MOV R5, R27 ;  /* 0x0000001b00057202 */ /* 0x000fca0000000f00 */
[----:B------:R1:W-:Y:S01]  /*2e4d0*/  LDGSTS.E [R2+0x1e80], [R4.64], P2 ;  /* 0x01e8000004027fae */ /* 0x0003e20009121848 */
[----:B----4-:R-:W-:-:S04]  /*2e4e0*/  IADD3 R7, P3, R7, R252, RZ ;  /* 0x000000fc07077210 */ /* 0x010fc80007f7e0ff */
[----:B------:R-:W-:Y:S01]  /*2e4f0*/  IADD3.X R24, R24, R3, RZ, P3, !PT ;  /* 0x0000000318187210 */ /* 0x000fe20001ffe4ff */
[----:B------:R-:W-:Y:S04]  /*2e500*/  STL [R1+0xdcc], R7 ;  /* 0x000dcc0701007387 */ /* 0x000fe80000100800 */
[----:B------:R4:W-:Y:S01]  /*2e510*/  STL [R1+0xdc0], R24 ;  /* 0x000dc01801007387 */ /* 0x0009e20000100800 */
[----:B-1----:R-:W-:-:S03]  /*2e520*/  MOV R5, R24 ;  /* 0x0000001800057202 */ /* 0x002fc60000000f00 */
[----:B------:R-:W2:Y:S01]  /*2e530*/  LDL.LU R27, [R1+0x3bc] ;  /* 0x0003bc00011b7983 */ /* 0x000ea20000300800 */
[----:B------:R-:W-:-:S03]  /*2e540*/  IMAD.MOV.U32 R4, RZ, RZ, R7 ;  /* 0x000000ffff047224 */ /* 0x000fc600078e0007 */
[----:B------:R-:W2:Y:S04]  /*2e550*/  LDL.LU R25, [R1+0xd44] ;  /* 0x000d440001197983 */ /* 0x000ea80000300800 */
[----:B----4-:R-:W4:Y:S04]  /*2e560*/  LDL.LU R24, [R1+0x420] ;  /* 0x0004200001187983 */ /* 0x010f280000300800 */
[----:B------:R-:W4:Y:S01]  /*2e570*/  LDL.LU R7, [R1+0x424] ;  /* 0x0004240001077983 */ /* 0x000f220000300800 */
        /* <DEDUP_REMOVED lines=9> */
[----:B------:R-:W-:Y:S02]  /*2e610*/  ISETP.NE.U32.AND P1, PT, R4, RZ, PT ;  /* 0x000000ff0400720c */ /* 0x000fe40003f25070 */
[----:B------:R-:W-:Y:S01]  /*2e620*/  IADD3.X R32, R32, R3, RZ, P4, !PT ;  /* 0x0000000320207210 */ /* 0x000fe200027fe4ff */
[----:B------:R-:W-:Y:S01]  /*2e630*/  IMAD.MOV.U32 R4, RZ, RZ, R33 ;  /* 0x000000ffff047224 */ /* 0x000fe200078e0021 */
[----:B------:R-:W-:Y:S01]  /*2e640*/  MOV R5, R41 ;  /* 0x0000002900057202 */ /* 0x000fe20000000f00 */
        /* <DEDUP_REMOVED lines=12> */
[----:B------:R-:W-:Y:S01]  /*2e710*/  STL [R1+0xd54], R29 ;  /* 0x000d541d01007387 */ /* 0x000fe20000100800 */
[----:B-1----:R-:W-:-:S03]  /*2e720*/  IMAD.MOV.U32 R4, RZ, RZ, R29 ;  /* 0x000000ffff047224 */ /* 0x002fc600078e001d */
[----:B------:R-:W-:Y:S01]  /*2e730*/  MOV R5, R30 ;  /* 0x0000001e00057202 */ /* 0x000fe20000000f00 */
[----:B------:R1:W-:Y:S04]  /*2e740*/  STL [R1+0xd48], R30 ;  /* 0x000d481e01007387 */ /* 0x0003e80000100800 */
[----:B------:R3:W-:Y:S01]  /*2e750*/  LDGSTS.E [R2+0x2680], [R4.64], P1 ;  /* 0x0268000004027fae */ /* 0x0007e20008921848 */
[----:B--2---:R-:W-:-:S04]  /*2e760*/  IADD3 R26, P3, R26, R252, RZ ;  /* 0x000000fc1a1a7210 */ /* 0x004fc80007f7e0ff */
[----:B------:R-:W-:Y:S01]  /*2e770*/  IADD3.X R28, R28, R3, RZ, P3, !PT ;  /* 0x000000031c1c7210 */ /* 0x000fe20001ffe4ff */
[----:B------:R-:W-:Y:S04]  /*2e780*/  STL [R1+0xd4c], R26 ;  /* 0x000d4c1a01007387 */ /* 0x000fe80000100800 */
[----:B------:R2:W-:Y:S01]  /*2e790*/  STL [R1+0xd40], R28 ;  /* 0x000d401c01007387 */ /* 0x0005e20000100800 */
[----:B---3--:R-:W-:-:S03]  /*2e7a0*/  MOV R5, R28 ;  /* 0x0000001c00057202 */ /* 0x008fc60000000f00 */
[----:B-1----:R-:W3:Y:S01]  /*2e7b0*/  LDL.LU R30, [R1+0x438] ;  /* 0x00043800011e7983 */ /* 0x002ee20000300800 */
[----:B------:R-:W-:-:S03]  /*2e7c0*/  IMAD.MOV.U32 R4, RZ, RZ, R26 ;  /* 0x000000ffff047224 */ /* 0x000fc600078e001a */
[----:B------:R-:W3:Y:S04]  /*2e7d0*/  LDL.LU R29, [R1+0x43c] ;  /* 0x00043c00011d7983 */ /* 0x000ee80000300800 */
[----:B--2---:R-:W2:Y:S04]  /*2e7e0*/  LDL.LU R28, [R1+0x4a0] ;  /* 0x0004a000011c7983 */ /* 0x004ea80000300800 */
[----:B------:R-:W2:Y:S01]  /*2e7f0*/  LDL.LU R26, [R1+0x4a4] ;  /* 0x0004a400011a7983 */ /* 0x000ea20000300800 */
[----:B------:R-:W-:-:S03]  /*2e800*/  ISETP.GT.AND P2, PT, R0, 0x17, PT ;  /* 0x000000170000780c */ /* 0x000fc60003f44270 */
[----:B------:R1:W-:Y:S01]  /*2e810*/  LDGSTS.E [R2+0x2700], [R4.64], P1 ;  /* 0x0270000004027fae */ /* 0x0003e20008921848 */
[----:B------:R-:W-:Y:S02]  /*2e820*/  IADD3 R25, P3, R25, R252, RZ ;  /* 0x000000fc19197210 */ /* 0x000fe40007f7e0ff */
[----:B-1----:R-:W-:-:S03]  /*2e830*/  SEL R4, RZ, 0x4, !P2 ;  /* 0x00000004ff047807 */ /* 0x002fc60005000000 */
[----:B------:R-:W-:Y:S01]  /*2e840*/  IMAD.X R27, R27, 0x1, R3, P3 ;  /* 0x000000011b1b7824 */ /* 0x000fe200018e0603 */
[----:B------:R-:W-:Y:S02]  /*2e850*/  SEL R4, R4, RZ, !P0 ;  /* 0x000000ff04047207 */ /* 0x000fe40004000000 */
[----:B----4-:R-:W-:Y:S01]  /*2e860*/  IADD3 R7, P4, R7, R252, RZ ;  /* 0x000000fc07077210 */ /* 0x010fe20007f9e0ff */
[----:B------:R-:W-:Y:S01]  /*2e870*/  STL [R1+0xd44], R25 ;  /* 0x000d441901007387 */ /* 0x000fe20000100800 */
[----:B------:R-:W-:Y:S02]  /*2e880*/  ISETP.NE.U32.AND P2, PT, R4, RZ, PT ;  /* 0x000000ff0400720c */ /* 0x000fe40003f45070 */
[----:B------:R-:W-:Y:S01]  /*2e890*/  IADD3.X R24, R24, R3, RZ, P4, !PT ;  /* 0x0000000318187210 */ /* 0x000fe200027fe4ff */
        /* <DEDUP_REMOVED lines=8> */
[----:B-1----:R-:W-:Y:S01]  /*2e920*/  MOV R5, R24 ;  /* 0x0000001800057202 */ /* 0x002fe20000000f00 */
[----:B------:R-:W-:Y:S01]  /*2e930*/  IMAD.MOV.U32 R4, RZ, RZ, R7 ;  /* 0x000000ffff047224 */ /* 0x000fe200078e0007 */
[----:B----4-:R-:W4:Y:S04]  /*2e940*/  LDL.LU R24, [R1+0x4b0] ;  /* 0x0004b00001187983 */ /* 0x010f280000300800 */
[----:B------:R-:W4:Y:S04]  /*2e950*/  LDL.LU R7, [R1+0x4b4] ;  /* 0x0004b40001077983 */ /* 0x000f280000300800 */
[----:B------:R1:W-:Y:S01]  /*2e960*/  LDGSTS.E [R2+0x2e00], [R4.64], P2 ;  /* 0x02e0000004027fae */ /* 0x0003e20009121848 */
[----:B------:R-:W-:-:S05]  /*2e970*/  IADD3 R33, P1, R33, R252, RZ ;  /* 0x000000fc21217210 */ /* 0x000fca0007f3e0ff */
[----:B------:R-:W-:Y:S01]  /*2e980*/  IMAD.X R41, R41, 0x1, R3, P1 ;  /* 0x0000000129297824 */ /* 0x000fe200008e0603 */
[----:B------:R-:W-:Y:S01]  /*2e990*/  STL [R1+0x42c], R33 ;  /* 0x00042c2101007387 */ /* 0x000fe20000100800 */
[----:B-1----:R-:W-:-:S03]  /*2e9a0*/  IMAD.MOV.U32 R4, RZ, RZ, R33 ;  /* 0x000000ffff047224 */ /* 0x002fc600078e0021 */
[----:B------:R-:W-:Y:S01]  /*2e9b0*/  MOV R5, R41 ;  /* 0x0000002900057202 */ /* 0x000fe20000000f00 */
[----:B------:R1:W-:Y:S01]  /*2e9c0*/  STL [R1+0x428], R41 ;  /* 0x0004282901007387 */ /* 0x0003e20000100800 */
[----:B------:R-:W-:-:S03]  /*2e9d0*/  IADD3 R31, P3, R31, R252, RZ ;  /* 0x000000fc1f1f7210 */ /* 0x000fc60007f7e0ff */
[----:B------:R1:W-:Y:S01]  /*2e9e0*/  LDGSTS.E [R2+0x2e80], [R4.64], P2 ;  /* 0x02e8000004027fae */ /* 0x0003e20009121848 */
[----:B------:R-:W-:-:S03]  /*2e9f0*/  IADD3.X R32, R32, R3, RZ, P3, !PT ;  /* 0x0000000320207210 */ /* 0x000fc60001ffe4ff */
[----:B------:R-:W-:Y:S04]  /*2ea00*/  STL [R1+0x434], R31 ;  /* 0x0004341f01007387 */ /* 0x000fe80000100800 */
[----:B------:R1:W-:Y:S04]  /*2ea10*/  STL [R1+0x430], R32 ;  /* 0x0004302001007387 */ /* 0x0003e80000100800 */
[----:B-1----:R-:W4:Y:S01]  /*2ea20*/  LDL.LU R41, [R1+0x4b8] ;  /* 0x0004b80001297983 */ /* 0x002f220000300800 */
[----:B------:R-:W-:Y:S01]  /*2ea30*/  IMAD.MOV.U32 R4, RZ, RZ, R31 ;  /* 0x000000ffff047224 */ /* 0x000fe200078e001f */
[----:B------:R-:W-:-:S02]  /*2ea40*/  MOV R5, R32 ;  /* 0x0000002000057202 */ /* 0x000fc40000000f00 */
[----:B------:R-:W4:Y:S01]  /*2ea50*/  LDL.LU R33, [R1+0x4bc] ;  /* 0x0004bc0001217983 */ /* 0x000f220000300800 */
[----:B------:R-:W-:-:S03]  /*2ea60*/  ISETP.GT.AND P1, PT, R0, 0x1b, PT ;  /* 0x0000001b0000780c */ /* 0x000fc60003f24270 */
[----:B------:R-:W4:Y:S04]  /*2ea70*/  LDL.LU R32, [R1+0x520] ;  /* 0x0005200001207983 */ /* 0x000f280000300800 */
[----:B------:R-:W4:Y:S04]  /*2ea80*/  LDL.LU R31, [R1+0x524] ;  /* 0x00052400011f7983 */ /* 0x000f280000300800 */
[----:B------:R1:W-:Y:S02]  /*2ea90*/  LDGSTS.E [R2+0x2f00], [R4.64], P2 ;  /* 0x02f0000004027fae */ /* 0x0003e40009121848 */
[----:B-1----:R-:W-:-:S04]  /*2eaa0*/  SEL R4, RZ, 0x4, !P1 ;  /* 0x00000004ff047807 */ /* 0x002fc80004800000 */
[----:B------:R-:W-:-:S04]  /*2eab0*/  SEL R4, R4, RZ, !P0 ;  /* 0x000000ff04047207 */ /* 0x000fc80004000000 */
[----:B------:R-:W-:Y:S02]  /*2eac0*/  ISETP.NE.U32.AND P1, PT, R4, RZ, PT ;  /* 0x000000ff0400720c */ /* 0x000fe40003f25070 */
[----:B---3--:R-:W-:-:S05]  /*2ead0*/  IADD3 R29, P3, R29, R252, RZ ;  /* 0x000000fc1d1d7210 */ /* 0x008fca0007f7e0ff */
[----:B------:R-:W-:Y:S01]  /*2eae0*/  IMAD.X R30, R30, 0x1, R3, P3 ;  /* 0x000000011e1e7824 */ /* 0x000fe200018e0603 */
[----:B--2---:R-:W-:Y:S01]  /*2eaf0*/  IADD3 R26, P4, R26, R252, RZ ;  /* 0x000000fc1a1a7210 */ /* 0x004fe20007f9e0ff */
[----:B------:R-:W-:Y:S03]  /*2eb00*/  STL [R1+0x43c], R29 ;  /* 0x00043c1d01007387 */ /* 0x000fe60000100800 */
[----:B------:R-:W-:Y:S01]  /*2eb10*/  IADD3.X R28, R28, R3, RZ, P4, !PT ;  /* 0x000000031c1c7210 */ /* 0x000fe200027fe4ff */
        /* <DEDUP_REMOVED lines=31> */
[----:B------:R1:W-:Y:S02]  /*2ed10*/  LDGSTS.E [R2+0x3700], [R4.64], P1 ;  /* 0x0370000004027fae */ /* 0x0003e40008921848 */
[----:B-1----:R-:W-:Y:S02]  /*2ed20*/  SEL R4, RZ, 0x4, !P2 ;  /* 0x00000004ff047807 */ /* 0x002fe40005000000 */
[----:B------:R-:W-:Y:S02]  /*2ed30*/  IADD3 R33, P3, R33, R252, RZ ;  /* 0x000000fc21217210 */ /* 0x000fe40007f7e0ff */
[----:B------:R-:W-:-:S03]  /*2ed40*/  SEL R4, R4, RZ, !P0 ;  /* 0x000000ff04047207 */ /* 0x000fc60004000000 */
[----:B------:R-:W-:Y:S01]  /*2ed50*/  IMAD.X R41, R41, 0x1, R3, P3 ;  /* 0x0000000129297824 */ /* 0x000fe200018e0603 */
[----:B------:R-:W-:Y:S01]  /*2ed60*/  IADD3 R31, P4, R31, R252, RZ ;  /* 0x000000fc1f1f7210 */ /* 0x000fe20007f9e0ff */
[----:B------:R-:W-:Y:S03]  /*2ed70*/  STL [R1+0x4bc], R33 ;  /* 0x0004bc2101007387 */ /* 0x000fe60000100800 */
[----:B------:R-:W-:Y:S01]  /*2ed80*/  IADD3.X R32, R32, R3, RZ, P4, !PT ;  /* 0x0000000320207210 */ /* 0x000fe200027fe4ff */
[----:B------:R1:W-:Y:S01]  /*2ed90*/  STL [R1+0x4b8], R41 ;  /* 0x0004b82901007387 */ /* 0x0003e20000100800 */
[----:B------:R-:W-:Y:S01]  /*2eda0*/  ISETP.NE.U32.AND P2, PT, R4, RZ, PT ;  /* 0x000000ff0400720c */ /* 0x000fe20003f45070 */
        /* <DEDUP_REMOVED lines=62> */
[----:B------:R1:W-:Y:S01]  /*2f190*/  STL [R1+0x5b0], R32 ;  /* 0x0005b02001007387 */ /* 0x0003e20000100800 */
[----:B------:R-:W-:-:S03]  /*2f1a0*/  ISETP.GT.AND P2, PT, R0, 0x27, PT ;  /* 0x000000270000780c */ /* 0x000fc60003f44270 */
[----:B-1----:R-:W4:Y:S01]  /*2f1b0*/  LDL.LU R41, [R1+0x638] ;  /* 0x0006380001297983 */ /* 0x002f220000300800 */
[----:B------:R-:W-:Y:S01]  /*2f1c0*/  IMAD.MOV.U32 R4, RZ, RZ, R31 ;  /* 0x000000ffff047224 */ /* 0x000fe200078e001f */
[----:B------:R-:W-:Y:S02]  /*2f1d0*/  MOV R5, R32 ;  /* 0x0000002000057202 */ /* 0x000fe40000000f00 */
[----:B------:R-:W4:Y:S04]  /*2f1e0*/  LDL.LU R33, [R1+0x63c] ;  /* 0x00063c0001217983 */ /* 0x000f280000300800 */
        /* <DEDUP_REMOVED lines=48> */
[----:B------:R-:W-:Y:S01]  /*2f4f0*/  STL [R1+0x63c], R33 ;  /* 0x00063c2101007387 */ /* 0x000fe20000100800 */
[----:B------:R-:W-:Y:S02]  /*2f500*/  ISETP.NE.U32.AND P1, PT, R4, RZ, PT ;  /* 0x000000ff0400720c */ /* 0x000fe40003f25070 */
        /* <DEDUP_REMOVED lines=61> */
[----:B------:R-:W-:-:S04]  /*2f8e0*/  IADD3 R31, P3, R31, R252, RZ ;  /* 0x000000fc1f1f7210 */ /* 0x000fc80007f7e0ff */
[----:B------:R-:W-:Y:S01]  /*2f8f0*/  IADD3.X R32, R32, R3, RZ, P3, !PT ;  /* 0x0000000320207210 */ /* 0x000fe20001ffe4ff */
[----:B------:R-:W-:Y:S04]  /*2f900*/  STL [R1+0x734], R31 ;  /* 0x0007341f01007387 */ /* 0x000fe80000100800 */
[----:B------:R1:W-:Y:S02]  /*2f910*/  STL [R1+0x730], R32 ;  /* 0x0007302001007387 */ /* 0x0003e40000100800 */
[----:B-1----:R-:W-:Y:S02]  /*2f920*/  MOV R5, R32 ;  /* 0x0000002000057202 */ /* 0x002fe40000000f00 */
[----:B------:R-:W4:Y:S01]  /*2f930*/  LDL.LU R41, [R1+0x7b8] ;  /* 0x0007b80001297983 */ /* 0x000f220000300800 */
[----:B------:R-:W-:-:S03]  /*2f940*/  IMAD.MOV.U32 R4, RZ, RZ, R31 ;  /* 0x000000ffff047224 */ /* 0x000fc600078e001f */
        /* <DEDUP_REMOVED lines=41> */
[----:B----4-:R-:W2:Y:S04]  /*2fbe0*/  LDL.LU R24, [R1+0x8a0] ;  /* 0x0008a00001187983 */ /* 0x010ea80000300800 */
[----:B------:R-:W2:Y:S01]  /*2fbf0*/  LDL.LU R7, [R1+0x8a4] ;  /* 0x0008a40001077983 */ /* 0x000ea20000300800 */
        /* <DEDUP_REMOVED lines=11> */
[----:B------:R-:W-:Y:S02]  /*2fcb0*/  IMAD.MOV.U32 R4, RZ, RZ, R33 ;  /* 0x000000ffff047224 */ /* 0x000fe400078e0021 */
[----:B------:R-:W-:Y:S01]  /*2fcc0*/  STL [R1+0x824], R31 ;  /* 0x0008241f01007387 */ /* 0x000fe20000100800 */
[----:B------:R-:W-:-:S03]  /*2fcd0*/  MOV R5, R41 ;  /* 0x0000002900057202 */ /* 0x000fc60000000f00 */
[----:B------:R-:W-:Y:S04]  /*2fce0*/  STL [R1+0x820], R32 ;  /* 0x0008202001007387 */ /* 0x000fe80000100800 */
[----:B------:R-:W2:Y:S04]  /*2fcf0*/  LDL.LU R43, [R1+0x8a8] ;  /* 0x0008a800012b7983 */ /* 0x000ea80000300800 */
[----:B------:R-:W2:Y:S04]  /*2fd00*/  LDL.LU R42, [R1+0x8ac] ;  /* 0x0008ac00012a7983 */ /* 0x000ea80000300800 */
[----:B------:R1:W-:Y:S04]  /*2fd10*/  LDGSTS.E [R2+0x6780], [R4.64], P1 ;  /* 0x0678000004027fae */ /* 0x0003e80008921848 */
[----:B-1----:R-:W2:Y:S04]  /*2fd20*/  LDL.LU R41, [R1+0x8b0] ;  /* 0x0008b00001297983 */ /* 0x002ea80000300800 */
[----:B------:R-:W2:Y:S01]  /*2fd30*/  LDL.LU R33, [R1+0x8b4] ;  /* 0x0008b40001217983 */ /* 0x000ea20000300800 */
[----:B------:R-:W-:Y:S01]  /*2fd40*/  IMAD.MOV.U32 R4, RZ, RZ, R31 ;  /* 0x000000ffff047224 */ /* 0x000fe200078e001f */
[----:B------:R-:W-:-:S05]  /*2fd50*/  MOV R5, R32 ;  /* 0x0000002000057202 */ /* 0x000fca0000000f00 */
[----:B------:R1:W-:Y:S01]  /*2fd60*/  LDGSTS.E [R2+0x6e00], [R4.64], P2 ;  /* 0x06e0000004027fae */ /* 0x0003e20009121848 */
[----:B---3--:R-:W-:-:S05]  /*2fd70*/  IADD3 R29, P1, R29, R252, RZ ;  /* 0x000000fc1d1d7210 */ /* 0x008fca0007f3e0ff */
[----:B------:R-:W-:Y:S02]  /*2fd80*/  IMAD.X R30, R30, 0x1, R3, P1 ;  /* 0x000000011e1e7824 */ /* 0x000fe400008e0603 */
[----:B-1----:R-:W-:Y:S01]  /*2fd90*/  IMAD.MOV.U32 R4, RZ, RZ, R29 ;  /* 0x000000ffff047224 */ /* 0x002fe200078e001d */
[----:B------:R-:W-:Y:S02]  /*2fda0*/  STL [R1+0x82c], R29 ;  /* 0x00082c1d01007387 */ /* 0x000fe40000100800 */
[----:B------:R-:W-:Y:S02]  /*2fdb0*/  MOV R5, R30 ;  /* 0x0000001e00057202 */ /* 0x000fe40000000f00 */
[----:B------:R1:W-:Y:S04]  /*2fdc0*/  STL [R1+0x828], R30 ;  /* 0x0008281e01007387 */ /* 0x0003e80000100800 */
[----:B------:R3:W-:Y:S01]  /*2fdd0*/  LDGSTS.E [R2+0x6e80], [R4.64], P2 ;  /* 0x06e8000004027fae */ /* 0x0007e20009121848 */
[----:B--2---:R-:W-:-:S04]  /*2fde0*/  IADD3 R26, P3, R26, R252, RZ ;  /* 0x000000fc1a1a7210 */ /* 0x004fc80007f7e0ff */
[----:B------:R-:W-:Y:S01]  /*2fdf0*/  IADD3.X R28, R28, R3, RZ, P3, !PT ;  /* 0x000000031c1c7210 */ /* 0x000fe20001ffe4ff */
[----:B------:R2:W-:Y:S01]  /*2fe00*/  STL [R1+0x834], R26 ;  /* 0x0008341a01007387 */ /* 0x0005e20000100800 */
[----:B---3--:R-:W-:-:S03]  /*2fe10*/  IMAD.MOV.U32 R4, RZ, RZ, R26 ;  /* 0x000000ffff047224 */ /* 0x008fc600078e001a */
[----:B------:R3:W-:Y:S04]  /*2fe20*/  STL [R1+0x830], R28 ;  /* 0x0008301c01007387 */ /* 0x0007e80000100800 */
[----:B-1----:R-:W4:Y:S04]  /*2fe30*/  LDL.LU R30, [R1+0x8b8] ;  /* 0x0008b800011e7983 */ /* 0x002f280000300800 */
[----:B--2---:R-:W2:Y:S01]  /*2fe40*/  LDL.LU R26, [R1+0x8bc] ;  /* 0x0008bc00011a7983 */ /* 0x004ea20000300800 */
[----:B------:R-:W-:Y:S02]  /*2fe50*/  MOV R5, R28 ;  /* 0x0000001c00057202 */ /* 0x000fe40000000f00 */
[----:B------:R-:W-:Y:S01]  /*2fe60*/  ISETP.GT.AND P1, PT, R0, 0x3b, PT ;  /* 0x0000003b0000780c */ /* 0x000fe20003f24270 */
[----:B------:R-:W4:Y:S04]  /*2fe70*/  LDL.LU R32, [R1+0x920] ;  /* 0x0009200001207983 */ /* 0x000f280000300800 */
[----:B------:R1:W-:Y:S04]  /*2fe80*/  LDGSTS.E [R2+0x6f00], [R4.64], P2 ;  /* 0x06f0000004027fae */ /* 0x0003e80009121848 */
[----:B------:R-:W4:Y:S04]  /*2fe90*/  LDL.LU R31, [R1+0x924] ;  /* 0x00092400011f7983 */ /* 0x000f280000300800 */
[----:B------:R-:W4:Y:S01]  /*2fea0*/  LDL.LU R29, [R1+0x928] ;  /* 0x00092800011d7983 */ /* 0x000f220000300800 */
[----:B-1----:R-:W-:-:S03]  /*2feb0*/  SEL R4, RZ, 0x4, !P1 ;  /* 0x00000004ff047807 */ /* 0x002fc60004800000 */
[----:B---3--:R-:W3:Y:S01]  /*2fec0*/  LDL.LU R28, [R1+0x92c] ;  /* 0x00092c00011c7983 */ /* 0x008ee20000300800 */
        /* <DEDUP_REMOVED lines=12> */
[----:B-1----:R-:W3:Y:S04]  /*2ff90*/  LDL.LU R27, [R1+0x930] ;  /* 0x00093000011b7983 */ /* 0x002ee80000300800 */
[----:B------:R-:W3:Y:S04]  /*2ffa0*/  LDL.LU R25, [R1+0x934] ;  /* 0x0009340001197983 */ /* 0x000ee80000300800 */
[----:B------:R1:W-:Y:S02]  /*2ffb0*/  LDGSTS.E [R2+0x6f80], [R4.64], P2 ;  /* 0x06f8000004027fae */ /* 0x0003e40009121848 */
[----:B-1----:R-:W-:Y:S01]  /*2ffc0*/  MOV R5, R24 ;  /* 0x0000001800057202 */ /* 0x002fe20000000f00 */
[----:B------:R-:W-:Y:S01]  /*2ffd0*/  IMAD.MOV.U32 R4, RZ, RZ, R7 ;  /* 0x000000ffff047224 */ /* 0x000fe200078e0007 */
[----:B------:R-:W3:Y:S04]  /*2ffe0*/  LDL.LU R24, [R1+0x938] ;  /* 0x0009380001187983 */ /* 0x000ee80000300800 */
[----:B------:R-:W3:Y:S04]  /*2fff0*/  LDL.LU R7, [R1+0x93c] ;  /* 0x00093c0001077983 */ /* 0x000ee80000300800 */
[----:B------:R1:W-:Y:S01]  /*30000*/  LDGSTS.E [R2+0x7600], [R4.64], P1 ;  /* 0x0760000004027fae */ /* 0x0003e20008921848 */
[----:B------:R-:W-:-:S05]  /*30010*/  IADD3 R42, P2, R42, R252, RZ ;  /* 0x000000fc2a2a7210 */ /* 0x000fca0007f5e0ff */
[----:B------:R-:W-:Y:S02]  /*30020*/  IMAD.X R43, R43, 0x1, R3, P2 ;  /* 0x000000012b2b7824 */ /* 0x000fe400010e0603 */
[----:B-1----:R-:W-:-:S03]  /*30030*/  IMAD.MOV.U32 R4, RZ, RZ, R42 ;  /* 0x000000ffff047224 */ /* 0x002fc600078e002a */
[----:B------:R-:W-:Y:S02]  /*30040*/  MOV R5, R43 ;  /* 0x0000002b00057202 */ /* 0x000fe40000000f00 */
[----:B------:R-:W-:-:S03]  /*30050*/  IADD3 R33, P3, R33, R252, RZ ;  /* 0x000000fc21217210 */ /* 0x000fc60007f7e0ff */
[----:B------:R1:W-:Y:S01]  /*30060*/  LDGSTS.E [R2+0x7680], [R4.64], P1 ;  /* 0x0768000004027fae */ /* 0x0003e20008921848 */
[----:B------:R-:W-:Y:S02]  /*30070*/  IADD3.X R41, R41, R3, RZ, P3, !PT ;  /* 0x0000000329297210 */ /* 0x000fe40001ffe4ff */
[----:B------:R-:W-:Y:S01]  /*30080*/  ISETP.GT.AND P2, PT, R0, 0x3f, PT ;  /* 0x0000003f0000780c */ /* 0x000fe20003f44270 */
[----:B-1----:R-:W-:Y:S01]  /*30090*/  IMAD.MOV.U32 R4, RZ, RZ, R33 ;  /* 0x000000ffff047224 */ /* 0x002fe200078e0021 */
[----:B------:R-:W-:-:S05]  /*300a0*/  MOV R5, R41 ;  /* 0x0000002900057202 */ /* 0x000fca0000000f00 */
[----:B------:R1:W-:Y:S02]  /*300b0*/  LDGSTS.E [R2+0x7700], [R4.64], P1 ;  /* 0x0770000004027fae */ /* 0x0003e40008921848 */
[----:B-1----:R-:W-:-:S04]  /*300c0*/  SEL R4, RZ, 0x4, !P2 ;  /* 0x00000004ff047807 */ /* 0x002fc80005000000 */
[----:B------:R-:W-:-:S04]  /*300d0*/  SEL R4, R4, RZ, !P0 ;  /* 0x000000ff04047207 */ /* 0x000fc80004000000 */
[----:B------:R-:W-:Y:S01]  /*300e0*/  ISETP.NE.U32.AND P2, PT, R4, RZ, PT ;  /* 0x000000ff0400720c */ /* 0x000fe20003f45070 */
[----:B------:R-:W-:Y:S04]  /*300f0*/  STL [R1+0x8ac], R42 ;  /* 0x0008ac2a01007387 */ /* 0x000fe80000100800 */
[----:B------:R-:W-:Y:S04]  /*30100*/  STL [R1+0x8a8], R43 ;  /* 0x0008a82b01007387 */ /* 0x000fe80000100800 */
[----:B------:R-:W-:Y:S04]  /*30110*/  STL [R1+0x8b4], R33 ;  /* 0x0008b42101007387 */ /* 0x000fe80000100800 */
[----:B------:R-:W-:Y:S01]  /*30120*/  STL [R1+0x8b0], R41 ;  /* 0x0008b02901007387 */ /* 0x000fe20000100800 */
[----:B--2---:R-:W-:-:S05]  /*30130*/  IADD3 R26, P3, R26, R252, RZ ;  /* 0x000000fc1a1a7210 */ /* 0x004fca0007f7e0ff */
[----:B----4-:R-:W-:Y:S01]  /*30140*/  IMAD.X R30, R30, 0x1, R3, P3 ;  /* 0x000000011e1e7824 */ /* 0x010fe200018e0603 */
[----:B------:R-:W-:-:S03]  /*30150*/  MOV R4, R26 ;  /* 0x0000001a00047202 */ /* 0x000fc60000000f00 */
[----:B------:R-:W-:-:S05]  /*30160*/  IMAD.MOV.U32 R5, RZ, RZ, R30 ;  /* 0x000000ffff057224 */ /* 0x000fca00078e001e */
[----:B------:R1:W-:Y:S01]  /*30170*/  LDGSTS.E [R2+0x7780], [R4.64], P1 ;  /* 0x0778000004027fae */ /* 0x0003e20008921848 */
[----:B------:R-:W-:-:S04]  /*30180*/  IADD3 R31, P1, R31, R252, RZ ;  /* 0x000000fc1f1f7210 */ /* 0x000fc80007f3e0ff */
[----:B------:R-:W-:Y:S02]  /*30190*/  IADD3.X R32, R32, R3, RZ, P1, !PT ;  /* 0x0000000320207210 */ /* 0x000fe40000ffe4ff */
[----:B---3--:R-:W-:Y:S01]  /*301a0*/  IADD3 R28, P3, R28, R252, RZ ;  /* 0x000000fc1c1c7210 */ /* 0x008fe20007f7e0ff */
[----:B------:R-:W-:Y:S04]  /*301b0*/  STL [R1+0x8bc], R26 ;  /* 0x0008bc1a01007387 */ /* 0x000fe80000100800 */
[----:B------:R2:W-:Y:S01]  /*301c0*/  STL [R1+0x8b8], R30 ;  /* 0x0008b81e01007387 */ /* 0x0005e20000100800 */
[----:B------:R-:W-:Y:S01]  /*301d0*/  IMAD.X R29, R29, 0x1, R3, P3 ;  /* 0x000000011d1d7824 */ /* 0x000fe200018e0603 */
[----:B-1----:R-:W-:Y:S01]  /*301e0*/  MOV R4, R31 ;  /* 0x0000001f00047202 */ /* 0x002fe20000000f00 */
[----:B------:R-:W-:-:S05]  /*301f0*/  IMAD.MOV.U32 R5, RZ, RZ, R32 ;  /* 0x000000ffff057224 */ /* 0x000fca00078e0020 */
[----:B------:R1:W-:Y:S04]  /*30200*/  LDGSTS.E [R2+0x7e00], [R4.64], P2 ;  /* 0x07e0000004027fae */ /* 0x0003e80009121848 */
[----:B--2---:R-:W2:Y:S04]  /*30210*/  LDL.LU R30, [R1+0x944] ;  /* 0x00094400011e7983 */ /* 0x004ea80000300800 */
[----:B------:R-:W3:Y:S04]  /*30220*/  LDL.LU R26, [R1+0x94c] ;  /* 0x00094c00011a7983 */ /* 0x000ee80000300800 */
[----:B------:R4:W-:Y:S01]  /*30230*/  STL [R1+0x924], R31 ;  /* 0x0009241f01007387 */ /* 0x0009e20000100800 */
[----:B-1----:R-:W-:-:S03]  /*30240*/  MOV R4, R28 ;  /* 0x0000001c00047202 */ /* 0x002fc60000000f00 */
[----:B------:R-:W-:Y:S01]  /*30250*/  STL [R1+0x920], R32 ;  /* 0x0009202001007387 */ /* 0x000fe20000100800 */
[----:B------:R-:W-:-:S03]  /*30260*/  IADD3 R25, P1, R25, R252, RZ ;  /* 0x000000fc19197210 */ /* 0x000fc60007f3e0ff */
[----:B------:R-:W-:Y:S01]  /*30270*/  STL [R1+0x92c], R28 ;  /* 0x00092c1c01007387 */ /* 0x000fe20000100800 */
[----:B------:R-:W-:-:S03]  /*30280*/  IMAD.MOV.U32 R5, RZ, RZ, R29 ;  /* 0x000000ffff057224 */ /* 0x000fc600078e001d */
[----:B------:R-:W-:Y:S01]  /*30290*/  STL [R1+0x928], R29 ;  /* 0x0009281d01007387 */ /* 0x000fe20000100800 */
[----:B------:R-:W-:-:S03]  /*302a0*/  IADD3.X R27, R27, R3, RZ, P1, !PT ;  /* 0x000000031b1b7210 */ /* 0x000fc60000ffe4ff */
[----:B------:R-:W3:Y:S04]  /*302b0*/  LDL.LU R41, [R1+0x940] ;  /* 0x0009400001297983 */ /* 0x000ee80000300800 */
[----:B----4-:R-:W4:Y:S04]  /*302c0*/  LDL.LU R31, [R1+0x948] ;  /* 0x00094800011f7983 */ /* 0x010f280000300800 */
[----:B------:R1:W-:Y:S01]  /*302d0*/  LDGSTS.E [R2+0x7e80], [R4.64], P2 ;  /* 0x07e8000004027fae */ /* 0x0003e20009121848 */
[----:B------:R-:W-:-:S03]  /*302e0*/  IADD3 R7, P3, R7, R252, RZ ;  /* 0x000000fc07077210 */ /* 0x000fc60007f7e0ff */
[----:B------:R-:W-:Y:S02]  /*302f0*/  STL [R1+0x934], R25 ;  /* 0x0009341901007387 */ /* 0x000fe40000100800 */
[----:B------:R-:W-:Y:S01]  /*30300*/  IMAD.X R24, R24, 0x1, R3, P3 ;  /* 0x0000000118187824 */ /* 0x000fe200018e0603 */
[----:B-1----:R-:W-:Y:S01]  /*30310*/  MOV R4, R25 ;  /* 0x0000001900047202 */ /* 0x002fe20000000f00 */
[----:B------:R-:W-:Y:S01]  /*30320*/  IMAD.MOV.U32 R5, RZ, RZ, R27 ;  /* 0x000000ffff057224 */ /* 0x000fe200078e001b */
[----:B------:R-:W-:Y:S04]  /*30330*/  STL [R1+0x930], R27 ;  /* 0x0009301b01007387 */ /* 0x000fe80000100800 */
[----:B------:R1:W-:Y:S04]  /*30340*/  STL [R1+0x93c], R7 ;  /* 0x00093c0701007387 */ /* 0x0003e80000100800 */
[----:B------:R1:W-:Y:S04]  /*30350*/  LDGSTS.E [R2+0x7f00], [R4.64], P2 ;  /* 0x07f0000004027fae */ /* 0x0003e80009121848 */
[----:B------:R1:W-:Y:S02]  /*30360*/  STL [R1+0x938], R24 ;  /* 0x0009381801007387 */ /* 0x0003e40000100800 */
[----:B-1----:R-:W-:-:S02]  /*30370*/  MOV R4, R7 ;  /* 0x0000000700047202 */ /* 0x002fc40000000f00 */
[----:B------:R-:W4:Y:S04]  /*30380*/  LDL.LU R7, [R1+0x9c4] ;  /* 0x0009c40001077983 */ /* 0x000f280000300800 */
[----:B------:R-:W4:Y:S04]  /*30390*/  LDL.LU R27, [R1+0x9cc] ;  /* 0x0009cc00011b7983 */ /* 0x000f280000300800 */
[----:B------:R-:W4:Y:S04]  /*303a0*/  LDL.LU R25, [R1+0x9c0] ;  /* 0x0009c00001197983 */ /* 0x000f280000300800 */
[----:B------:R-:W4:Y:S01]  /*303b0*/  LDL.LU R32, [R1+0x9c8] ;  /* 0x0009c80001207983 */ /* 0x000f220000300800 */
[----:B------:R-:W-:Y:S01]  /*303c0*/  IMAD.MOV.U32 R5, RZ, RZ, R24 ;  /* 0x000000ffff057224 */ /* 0x000fe200078e0018 */
[----:B------:R-:W-:-:S02]  /*303d0*/  LOP3.LUT R24, R89, 0x20, RZ, 0xfc, !PT ;  /* 0x0000002059187812 */ /* 0x000fc400078efcff */
[----:B------:R-:W4:Y:S04]  /*303e0*/  LDL.LU R33, [R1+0xa40] ;  /* 0x000a400001217983 */ /* 0x000f280000300800 */
[----:B------:R-:W4:Y:S04]  /*303f0*/  LDL.LU R28, [R1+0xa44] ;  /* 0x000a4400011c7983 */ /* 0x000f280000300800 */
[----:B------:R1:W-:Y:S01]  /*30400*/  LDGSTS.E [R2+0x7f80], [R4.64], P2 ;  /* 0x07f8000004027fae */ /* 0x0003e20009121848 */
[----:B------:R-:W-:-:S03]  /*30410*/  ISETP.GE.AND P2, PT, R24, R0, PT ;  /* 0x000000001800720c */ /* 0x000fc60003f46270 */
[----:B------:R-:W4:Y:S04]  /*30420*/  LDL.LU R29, [R1+0xa48] ;  /* 0x000a4800011d7983 */ /* 0x000f280000300800 */
[----:B------:R-:W4:Y:S01]  /*30430*/  LDL.LU R24, [R1+0xa4c] ;  /* 0x000a4c0001187983 */ /* 0x000f220000300800 */
[----:B------:R-:W-:-:S03]  /*30440*/  ISETP.GE.AND P1, PT, R89, R0, PT ;  /* 0x000000005900720c */ /* 0x000fc60003f26270 */
[----:B------:R-:W0:Y:S01]  /*30450*/  LDGDEPBAR ;  /* 0x00000000000079af */ /* 0x000e220000000000 */
[----:B------:R-:W-:Y:S02]  /*30460*/  SEL R0, RZ, 0x4, P1 ;  /* 0x00000004ff007807 */ /* 0x000fe40000800000 */
[----:B-1----:R-:W-:Y:S02]  /*30470*/  SEL R2, RZ, 0x4, P2 ;  /* 0x00000004ff027807 */ /* 0x002fe40001000000 */
[----:B------:R-:W-:-:S04]  /*30480*/  SEL R0, R0, RZ, !P0 ;  /* 0x000000ff00007207 */ /* 0x000fc80004000000 */
[----:B------:R-:W-:Y:S02]  /*30490*/  ISETP.NE.U32.AND P1, PT, R0, RZ, PT ;  /* 0x000000ff0000720c */ /* 0x000fe40003f25070 */
[----:B------:R-:W-:Y:S02]  /*304a0*/  MOV R0, UR5 ;  /* 0x0000000500007c02 */ /* 0x000fe40008000f00 */
[----:B------:R-:W-:-:S03]  /*304b0*/  SEL R2, R2, RZ, !P0 ;  /* 0x000000ff02027207 */ /* 0x000fc60004000000 */
[----:B------:R-:W-:Y:S01]  /*304c0*/  IMAD R0, R0, 0x4000, R80 ;  /* 0x0000400000007824 */ /* 0x000fe200078e0250 */
[----:B------:R-:W-:Y:S02]  /*304d0*/  ISETP.NE.U32.AND P0, PT, R2, RZ, PT ;  /* 0x000000ff0200720c */ /* 0x000fe40003f05070 */
[----:B--2---:R-:W-:Y:S02]  /*304e0*/  IADD3 R30, P2, R30, UR7, RZ ;  /* 0x000000071e1e7c10 */ /* 0x004fe4000ff5e0ff */
[----:B---3--:R-:W-:-:S03]  /*304f0*/  IADD3 R26, P3, R26, UR7, RZ ;  /* 0x000000071a1a7c10 */ /* 0x008fc6000ff7e0ff */
[----:B------:R1:W-:Y:S01]  /*30500*/  STL [R1+0x944], R30 ;  /* 0x0009441e01007387 */ /* 0x0003e20000100800 */
[----:B------:R-:W-:-:S03]  /*30510*/  MOV R4, R30 ;  /* 0x0000001e00047202 */ /* 0x000fc60000000f00 */
[----:B------:R-:W-:Y:S01]  /*30520*/  STL [R1+0x94c], R26 ;  /* 0x00094c1a01007387 */ /* 0x000fe20000100800 */
[----:B------:R-:W-:Y:S02]  /*30530*/  IADD3.X R41, R41, UR6, RZ, P2, !PT ;  /* 0x0000000629297c10 */ /* 0x000fe400097fe4ff */
[----:B----4-:R-:W-:-:S03]  /*30540*/  IADD3.X R31, R31, UR6, RZ, P3, !PT ;  /* 0x000000061f1f7c10 */ /* 0x010fc60009ffe4ff */
[----:B------:R-:W-:Y:S01]  /*30550*/  IMAD.MOV.U32 R5, RZ, RZ, R41 ;  /* 0x000000ffff057224 */ /* 0x000fe200078e0029 */
[----:B------:R-:W-:Y:S04]  /*30560*/  STL [R1+0x940], R41 ;  /* 0x0009402901007387 */ /* 0x000fe80000100800 */
[----:B-1----:R-:W2:Y:S04]  /*30570*/  LDL.LU R30, [R1+0xac4] ;  /* 0x000ac400011e7983 */ /* 0x002ea80000300800 */
[----:B------:R1:W-:Y:S04]  /*30580*/  STL [R1+0x948], R31 ;  /* 0x0009481f01007387 */ /* 0x0003e80000100800 */
[----:B------:R3:W-:Y:S04]  /*30590*/  LDGSTS.E [R0+0x10000], [R4.64], P1 ;  /* 0x1000000004007fae */ /* 0x0007e80008921848 */
[----:B------:R-:W4:Y:S01]  /*305a0*/  LDL.LU R2, [R1+0xacc] ;  /* 0x000acc0001027983 */ /* 0x000f220000300800 */
[----:B---3--:R-:W-:-:S03]  /*305b0*/  IMAD.MOV.U32 R5, RZ, RZ, R31 ;  /* 0x000000ffff057224 */ /* 0x008fc600078e001f */
[----:B-1----:R-:W3:Y:S01]  /*305c0*/  LDL.LU R31, [R1+0xac0] ;  /* 0x000ac000011f7983 */ /* 0x002ee20000300800 */
[----:B------:R-:W-:-:S03]  /*305d0*/  MOV R4, R26 ;  /* 0x0000001a00047202 */ /* 0x000fc60000000f00 */
[----:B------:R-:W3:Y:S04]  /*305e0*/  LDL.LU R26, [R1+0xac8] ;  /* 0x000ac800011a7983 */ /* 0x000ee80000300800 */
[----:B------:R1:W-:Y:S01]  /*305f0*/  LDGSTS.E [R0+0x10080], [R4.64], P0 ;  /* 0x1008000004007fae */ /* 0x0003e20008121848 */
[----:B------:R-:W-:Y:S02]  /*30600*/  IADD3 R7, P2, R7, UR7, RZ ;  /* 0x0000000707077c10 */ /* 0x000fe4000ff5e0ff */
[----:B------:R-:W-:Y:S02]  /*30610*/  IADD3 R27, P3, R27, UR7, RZ ;  /* 0x000000071b1b7c10 */ /* 0x000fe4000ff7e0ff */
[----:B------:R-:W-:Y:S01]  /*30620*/  IADD3.X R25, R25, UR6, RZ, P2, !PT ;  /* 0x0000000619197c10 */ /* 0x000fe200097fe4ff */
[----:B------:R-:W-:Y:S01]  /*30630*/  STL [R1+0x9c4], R7 ;  /* 0x0009c40701007387 */ /* 0x000fe20000100800 */
[----:B-1----:R-:W-:-:S02]  /*30640*/  MOV R4, R7 ;  /* 0x0000000700047202 */ /* 0x002fc40000000f00 */
[----:B------:R-:W-:Y:S01]  /*30650*/  IADD3.X R32, R32, UR6, RZ, P3, !PT ;  /* 0x0000000620207c10 */ /* 0x000fe20009ffe4ff */
[----:B------:R-:W-:Y:S01]  /*30660*/  IMAD.MOV.U32 R5, RZ, RZ, R25 ;  /* 0x000000ffff057224 */ /* 0x000fe200078e0019 */
[----:B------:R1:W-:Y:S04]  /*30670*/  STL [R1+0x9c0], R25 ;  /* 0x0009c01901007387 */ /* 0x0003e80000100800 */
[----:B------:R-:W-:Y:S04]  /*30680*/  STL [R1+0x9cc], R27 ;  /* 0x0009cc1b01007387 */ /* 0x000fe80000100800 */
[----:B------:R1:W-:Y:S04]  /*30690*/  LDGSTS.E [R0+0x10800], [R4.64], P1 ;  /* 0x1080000004007fae */ /* 0x0003e80008921848 */
[----:B-1----:R-:W3:Y:S01]  /*306a0*/  LDL.LU R25, [R1+0xb44] ;  /* 0x000b440001197983 */ /* 0x002ee20000300800 */
[----:B------:R-:W-:-:S03]  /*306b0*/  IADD3 R28, P2, R28, UR7, RZ ;  /* 0x000000071c1c7c10 */ /* 0x000fc6000ff5e0ff */
[----:B------:R1:W-:Y:S04]  /*306c0*/  STL [R1+0x9c8], R32 ;  /* 0x0009c82001007387 */ /* 0x0003e80000100800 */
[----:B------:R-:W3:Y:S01]  /*306d0*/  LDL.LU R7, [R1+0xb4c] ;  /* 0x000b4c0001077983 */ /* 0x000ee20000300800 */
[----:B------:R-:W-:-:S03]  /*306e0*/  IMAD.MOV.U32 R5, RZ, RZ, R32 ;  /* 0x000000ffff057224 */ /* 0x000fc600078e0020 */
[----:B-1----:R-:W3:Y:S01]  /*306f0*/  LDL.LU R32, [R1+0xb40] ;  /* 0x000b400001207983 */ /* 0x002ee20000300800 */
[----:B------:R-:W-:Y:S02]  /*30700*/  MOV R4, R27 ;  /* 0x0000001b00047202 */ /* 0x000fe40000000f00 */
[----:B------:R-:W-:Y:S01]  /*30710*/  IADD3 R24, P3, R24, UR7, RZ ;  /* 0x0000000718187c10 */ /* 0x000fe2000ff7e0ff */
[----:B------:R-:W3:Y:S01]  /*30720*/  LDL.LU R27, [R1+0xb48] ;  /* 0x000b4800011b7983 */ /* 0x000ee20000300800 */
[----:B------:R-:W-:Y:S02]  /*30730*/  IADD3.X R33, R33, UR6, RZ, P2, !PT ;  /* 0x0000000621217c10 */ /* 0x000fe400097fe4ff */
[----:B------:R-:W-:Y:S01]  /*30740*/  IADD3.X R29, R29, UR6, RZ, P3, !PT ;  /* 0x000000061d1d7c10 */ /* 0x000fe20009ffe4ff */
[----:B------:R1:W-:Y:S04]  /*30750*/  STL [R1+0xa44], R28 ;  /* 0x000a441c01007387 */ /* 0x0003e80000100800 */
[----:B------:R1:W-:Y:S04]  /*30760*/  STL [R1+0xa40], R33 ;  /* 0x000a402101007387 */ /* 0x0003e80000100800 */
[----:B------:R1:W-:Y:S04]  /*30770*/  STL [R1+0xa4c], R24 ;  /* 0x000a4c1801007387 */ /* 0x0003e80000100800 */
[----:B------:R-:W3:Y:S04]  /*30780*/  LDL.LU R41, [R1+0xbc4] ;  /* 0x000bc40001297983 */ /* 0x000ee80000300800 */
[----:B------:R1:W-:Y:S04]  /*30790*/  LDGSTS.E [R0+0x10880], [R4.64], P0 ;  /* 0x1088000004007fae */ /* 0x0003e80008121848 */
[----:B------:R1:W-:Y:S02]  /*307a0*/  STL [R1+0xa48], R29 ;  /* 0x000a481d01007387 */ /* 0x0003e40000100800 */
[----:B-1----:R-:W-:-:S02]  /*307b0*/  MOV R4, R28 ;  /* 0x0000001c00047202 */ /* 0x002fc40000000f00 */
[----:B------:R-:W3:Y:S04]  /*307c0*/  LDL.LU R28, [R1+0xbcc] ;  /* 0x000bcc00011c7983 */ /* 0x000ee80000300800 */
[----:B------:R-:W3:Y:S01]  /*307d0*/  LDL.LU R42, [R1+0xbc0] ;  /* 0x000bc000012a7983 */ /* 0x000ee20000300800 */
[----:B------:R-:W-:-:S03]  /*307e0*/  IMAD.MOV.U32 R5, RZ, RZ, R33 ;  /* 0x000000ffff057224 */ /* 0x000fc600078e0021 */
[----:B------:R-:W3:Y:S04]  /*307f0*/  LDL.LU R33, [R1+0xbc8] ;  /* 0x000bc80001217983 */ /* 0x000ee80000300800 */
[----:B------:R1:W-:Y:S02]  /*30800*/  LDGSTS.E [R0+0x11000], [R4.64], P1 ;  /* 0x1100000004007fae */ /* 0x0003e40008921848 */
[----:B-1----:R-:W-:Y:S01]  /*30810*/  MOV R4, R24 ;  /* 0x0000001800047202 */ /* 0x002fe20000000f00 */
[----:B------:R-:W-:Y:S01]  /*30820*/  IMAD.MOV.U32 R5, RZ, RZ, R29 ;  /* 0x000000ffff057224 */ /* 0x000fe200078e001d */
[----:B------:R-:W3:Y:S04]  /*30830*/  LDL.LU R24, [R1+0xc44] ;  /* 0x000c440001187983 */ /* 0x000ee80000300800 */
[----:B------:R-:W3:Y:S04]  /*30840*/  LDL.LU R29, [R1+0xc4c] ;  /* 0x000c4c00011d7983 */ /* 0x000ee80000300800 */
[----:B------:R1:W-:Y:S01]  /*30850*/  LDGSTS.E [R0+0x11080], [R4.64], P0 ;  /* 0x1108000004007fae */ /* 0x0003e20008121848 */
[----:B--2---:R-:W-:-:S05]  /*30860*/  IADD3 R30, P2, R30, UR7, RZ ;  /* 0x000000071e1e7c10 */ /* 0x004fca000ff5e0ff */
[----:B------:R2:W-:Y:S01]  /*30870*/  STL [R1+0xac4], R30 ;  /* 0x000ac41e01007387 */ /* 0x0005e20000100800 */
[----:B-1----:R-:W-:Y:S02]  /*30880*/  MOV R4, R30 ;  /* 0x0000001e00047202 */ /* 0x002fe40000000f00 */
[----:B----4-:R-:W-:Y:S02]  /*30890*/  IADD3 R2, P3, R2, UR7, RZ ;  /* 0x0000000702027c10 */ /* 0x010fe4000ff7e0ff */
[----:B---3--:R-:W-:Y:S02]  /*308a0*/  IADD3.X R31, R31, UR6, RZ, P2, !PT ;  /* 0x000000061f1f7c10 */ /* 0x008fe400097fe4ff */
[----:B------:R-:W-:-:S03]  /*308b0*/  IADD3.X R26, R26, UR6, RZ, P3, !PT ;  /* 0x000000061a1a7c10 */ /* 0x000fc60009ffe4ff */
[----:B------:R1:W-:Y:S04]  /*308c0*/  STL [R1+0xac0], R31 ;  /* 0x000ac01f01007387 */ /* 0x0003e80000100800 */
[----:B------:R3:W-:Y:S04]  /*308d0*/  STL [R1+0xacc], R2 ;  /* 0x000acc0201007387 */ /* 0x0007e80000100800 */
[----:B--2---:R-:W2:Y:S01]  /*308e0*/  LDL.LU R30, [R1+0xc40] ;  /* 0x000c4000011e7983 */ /* 0x004ea20000300800 */
[----:B------:R-:W-:-:S03]  /*308f0*/  IMAD.MOV.U32 R5, RZ, RZ, R31 ;  /* 0x000000ffff057224 */ /* 0x000fc600078e001f */
[----:B------:R4:W-:Y:S04]  /*30900*/  STL [R1+0xac8], R26 ;  /* 0x000ac81a01007387 */ /* 0x0009e80000100800 */
[----:B-1----:R-:W2:Y:S04]  /*30910*/  LDL.LU R31, [R1+0xc48] ;  /* 0x000c4800011f7983 */ /* 0x002ea80000300800 */
[----:B------:R1:W-:Y:S01]  /*30920*/  LDGSTS.E [R0+0x11800], [R4.64], P1 ;  /* 0x1180000004007fae */ /* 0x0003e20008921848 */
[----:B------:R-:W-:Y:S01]  /*30930*/  IADD3 R25, P2, R25, UR7, RZ ;  /* 0x0000000719197c10 */ /* 0x000fe2000ff5e0ff */
[----:B-1----:R-:W-:Y:S01]  /*30940*/  IMAD.MOV.U32 R5, RZ, RZ, R26 ;  /* 0x000000ffff057224 */ /* 0x002fe200078e001a */
[----:B------:R-:W-:-:S02]  /*30950*/  MOV R4, R2 ;  /* 0x0000000200047202 */ /* 0x000fc40000000f00 */
[----:B---3--:R-:W3:Y:S01]  /*30960*/  LDL.LU R2, [R1+0xcc4] ;  /* 0x000cc40001027983 */ /* 0x008ee20000300800 */
[----:B------:R-:W-:-:S03]  /*30970*/  IADD3 R7, P3, R7, UR7, RZ ;  /* 0x0000000707077c10 */ /* 0x000fc6000ff7e0ff */
[----:B----4-:R-:W2:Y:S01]  /*30980*/  LDL.LU R26, [R1+0xccc] ;  /* 0x000ccc00011a7983 */ /* 0x010ea20000300800 */
[----:B------:R-:W-:-:S03]  /*30990*/  IADD3.X R32, R32, UR6, RZ, P2, !PT ;  /* 0x0000000620207c10 */ /* 0x000fc600097fe4ff */
[----:B------:R1:W-:Y:S01]  /*309a0*/  STL [R1+0xb44], R25 ;  /* 0x000b441901007387 */ /* 0x0003e20000100800 */
[----:B------:R-:W-:-:S03]  /*309b0*/  IADD3.X R27, R27, UR6, RZ, P3, !PT ;  /* 0x000000061b1b7c10 */ /* 0x000fc60009ffe4ff */
[----:B------:R1:W-:Y:S04]  /*309c0*/  LDGSTS.E [R0+0x11880], [R4.64], P0 ;  /* 0x1188000004007fae */ /* 0x0003e80008121848 */
[----:B------:R1:W-:Y:S04]  /*309d0*/  STL [R1+0xb40], R32 ;  /* 0x000b402001007387 */ /* 0x0003e80000100800 */
[----:B------:R1:W-:Y:S02]  /*309e0*/  STL [R1+0xb4c], R7 ;  /* 0x000b4c0701007387 */ /* 0x0003e40000100800 */
[----:B-1----:R-:W-:-:S02]  /*309f0*/  MOV R4, R25 ;  /* 0x0000001900047202 */ /* 0x002fc40000000f00 */
[----:B------:R-:W2:Y:S01]  /*30a00*/  LDL.LU R25, [R1+0xcc0] ;  /* 0x000cc00001197983 */ /* 0x000ea20000300800 */
[----:B------:R-:W-:Y:S01]  /*30a10*/  IMAD.MOV.U32 R5, RZ, RZ, R32 ;  /* 0x000000ffff057224 */ /* 0x000fe200078e0020 */
[----:B------:R-:W-:Y:S02]  /*30a20*/  IADD3 R41, P2, R41, UR7, RZ ;  /* 0x0000000729297c10 */ /* 0x000fe4000ff5e0ff */
[----:B------:R1:W-:Y:S04]  /*30a30*/  STL [R1+0xb48], R27 ;  /* 0x000b481b01007387 */ /* 0x0003e80000100800 */
[----:B------:R-:W2:Y:S04]  /*30a40*/  LDL.LU R32, [R1+0xcc8] ;  /* 0x000cc80001207983 */ /* 0x000ea80000300800 */
[----:B------:R1:W-:Y:S01]  /*30a50*/  LDGSTS.E [R0+0x12000], [R4.64], P1 ;  /* 0x1200000004007fae */ /* 0x0003e20008921848 */
[----:B------:R-:W-:-:S02]  /*30a60*/  IADD3 R28, P3, R28, UR7, RZ ;  /* 0x000000071c1c7c10 */ /* 0x000fc4000ff7e0ff */
[----:B------:R-:W-:Y:S01]  /*30a70*/  IADD3.X R42, R42, UR6, RZ, P2, !PT ;  /* 0x000000062a2a7c10 */ /* 0x000fe200097fe4ff */
[----:B-1----:R-:W-:Y:S01]  /*30a80*/  IMAD.MOV.U32 R5, RZ, RZ, R27 ;  /* 0x000000ffff057224 */ /* 0x002fe200078e001b */
[----:B------:R-:W-:Y:S02]  /*30a90*/  MOV R4, R7 ;  /* 0x0000000700047202 */ /* 0x000fe40000000f00 */
[----:B------:R-:W2:Y:S01]  /*30aa0*/  LDL.LU R7, [R1+0x954] ;  /* 0x0009540001077983 */ /* 0x000ea20000300800 */
[----:B------:R-:W-:-:S03]  /*30ab0*/  IADD3.X R33, R33, UR6, RZ, P3, !PT ;  /* 0x0000000621217c10 */ /* 0x000fc60009ffe4ff */
[----:B------:R1:W-:Y:S04]  /*30ac0*/  LDGSTS.E [R0+0x12080], [R4.64], P0 ;  /* 0x1208000004007fae */ /* 0x0003e80008121848 */
[----:B------:R-:W2:Y:S04]  /*30ad0*/  LDL.LU R27, [R1+0x95c] ;  /* 0x00095c00011b7983 */ /* 0x000ea80000300800 */
[----:B------:R-:W-:Y:S01]  /*30ae0*/  STL [R1+0xbc4], R41 ;  /* 0x000bc42901007387 */ /* 0x000fe20000100800 */
[----:B-1----:R-:W-:Y:S01]  /*30af0*/  MOV R4, R41 ;  /* 0x0000002900047202 */ /* 0x002fe20000000f00 */
[----:B------:R-:W-:-:S02]  /*30b00*/  IMAD.MOV.U32 R5, RZ, RZ, R42 ;  /* 0x000000ffff057224 */ /* 0x000fc400078e002a */
[----:B------:R-:W-:Y:S04]  /*30b10*/  STL [R1+0xbc0], R42 ;  /* 0x000bc02a01007387 */ /* 0x000fe80000100800 */
[----:B------:R1:W-:Y:S04]  /*30b20*/  STL [R1+0xbcc], R28 ;  /* 0x000bcc1c01007387 */ /* 0x0003e80000100800 */
[----:B------:R1:W-:Y:S04]  /*30b30*/  LDGSTS.E [R0+0x12800], [R4.64], P1 ;  /* 0x1280000004007fae */ /* 0x0003e80008921848 */
[----:B------:R1:W-:Y:S02]  /*30b40*/  STL [R1+0xbc8], R33 ;  /* 0x000bc82101007387 */ /* 0x0003e40000100800 */
[----:B-1----:R-:W-:-:S02]  /*30b50*/  MOV R4, R28 ;  /* 0x0000001c00047202 */ /* 0x002fc40000000f00 */
[----:B------:R-:W2:Y:S01]  /*30b60*/  LDL.LU R28, [R1+0x950] ;  /* 0x00095000011c7983 */ /* 0x000ea20000300800 */
[----:B------:R-:W-:-:S03]  /*30b70*/  IMAD.MOV.U32 R5, RZ, RZ, R33 ;  /* 0x000000ffff057224 */ /* 0x000fc600078e0021 */
[----:B------:R-:W2:Y:S01]  /*30b80*/  LDL.LU R33, [R1+0x958] ;  /* 0x0009580001217983 */ /* 0x000ea20000300800 */
[----:B------:R-:W-:Y:S02]  /*30b90*/  IADD3 R24, P2, R24, UR7, RZ ;  /* 0x0000000718187c10 */ /* 0x000fe4000ff5e0ff */
[----:B------:R-:W-:Y:S01]  /*30ba0*/  IADD3 R29, P3, R29, UR7, RZ ;  /* 0x000000071d1d7c10 */ /* 0x000fe2000ff7e0ff */
[----:B------:R1:W-:Y:S04]  /*30bb0*/  LDGSTS.E [R0+0x12880], [R4.64], P0 ;  /* 0x1288000004007fae */ /* 0x0003e80008121848 */
[----:B------:R2:W-:Y:S01]  /*30bc0*/  STL [R1+0xc44], R24 ;  /* 0x000c441801007387 */ /* 0x0005e20000100800 */
[----:B-1----:R-:W-:Y:S02]  /*30bd0*/  MOV R4, R24 ;  /* 0x0000001800047202 */ /* 0x002fe40000000f00 */
[----:B------:R-:W-:-:S02]  /*30be0*/  LOP3.LUT R41, R84, 0x10, RZ, 0x3c, !PT ;  /* 0x0000001054297812 */ /* 0x000fc400078e3cff */
[----:B--2---:R-:W-:-:S05]  /*30bf0*/  IADD3.X R30, R30, UR6, RZ, P2, !PT ;  /* 0x000000061e1e7c10 */ /* 0x004fca00097fe4ff */
[----:B------:R-:W-:Y:S01]  /*30c00*/  IMAD.MOV.U32 R5, RZ, RZ, R30 ;  /* 0x000000ffff057224 */ /* 0x000fe200078e001e */
[----:B------:R1:W-:Y:S01]  /*30c10*/  STL [R1+0xc40], R30 ;  /* 0x000c401e01007387 */ /* 0x0003e20000100800 */
[----:B------:R-:W-:-:S03]  /*30c20*/  IADD3.X R31, R31, UR6, RZ, P3, !PT ;  /* 0x000000061f1f7c10 */ /* 0x000fc60009ffe4ff */
[----:B------:R2:W-:Y:S04]  /*30c30*/  STL [R1+0xc4c], R29 ;  /* 0x000c4c1d01007387 */ /* 0x0005e80000100800 */
[----:B------:R-:W4:Y:S04]  /*30c40*/  LDL.LU R24, [R1+0x9d4] ;  /* 0x0009d40001187983 */ /* 0x000f280000300800 */
[----:B------:R2:W-:Y:S04]  /*30c50*/  STL [R1+0xc48], R31 ;  /* 0x000c481f01007387 */ /* 0x0005e80000100800 */
[----:B------:R2:W-:Y:S04]  /*30c60*/  LDGSTS.E [R0+0x13000], [R4.64], P1 ;  /* 0x1300000004007fae */ /* 0x0005e80008921848 */
[----:B-1----:R-:W4:Y:S01]  /*30c70*/  LDL.LU R30, [R1+0x9dc] ;  /* 0x0009dc00011e7983 */ /* 0x002f220000300800 */
[----:B---3--:R-:W-:-:S02]  /*30c80*/  IADD3 R2, P2, R2, UR7, RZ ;  /* 0x0000000702027c10 */ /* 0x008fc4000ff5e0ff */
[----:B--2---:R-:W-:Y:S02]  /*30c90*/  MOV R4, R29 ;  /* 0x0000001d00047202 */ /* 0x004fe40000000f00 */
[----:B------:R-:W2:Y:S01]  /*30ca0*/  LDL.LU R29, [R1+0x9d0] ;  /* 0x0009d000011d7983 */ /* 0x000ea20000300800 */
[----:B------:R-:W-:Y:S01]  /*30cb0*/  IMAD.MOV.U32 R5, RZ, RZ, R31 ;  /* 0x000000ffff057224 */ /* 0x000fe200078e001f */
[----:B------:R-:W-:Y:S02]  /*30cc0*/  IADD3 R26, P3, R26, UR7, RZ ;  /* 0x000000071a1a7c10 */ /* 0x000fe4000ff7e0ff */
[----:B------:R-:W3:Y:S04]  /*30cd0*/  LDL.LU R31, [R1+0x9d8] ;  /* 0x0009d800011f7983 */ /* 0x000ee80000300800 */
[----:B------:R1:W-:Y:S04]  /*30ce0*/  LDGSTS.E [R0+0x13080], [R4.64], P0 ;  /* 0x1308000004007fae */ /* 0x0003e80008121848 */
[----:B------:R-:W-:Y:S01]  /*30cf0*/  STL [R1+0xcc4], R2 ;  /* 0x000cc40201007387 */ /* 0x000fe20000100800 */
[----:B------:R-:W-:-:S02]  /*30d00*/  IADD3.X R25, R25, UR6, RZ, P2, !PT ;  /* 0x0000000619197c10 */ /* 0x000fc400097fe4ff */
[----:B-1----:R-:W-:-:S03]  /*30d10*/  MOV R4, R2 ;  /* 0x0000000200047202 */ /* 0x002fc60000000f00 */
[----:B------:R-:W-:Y:S01]  /*30d20*/  IMAD.MOV.U32 R5, RZ, RZ, R25 ;  /* 0x000000ffff057224 */ /* 0x000fe200078e0019 */
[----:B------:R1:W-:Y:S01]  /*30d30*/  STL [R1+0xcc0], R25 ;  /* 0x000cc01901007387 */ /* 0x0003e20000100800 */
[----:B------:R-:W-:-:S03]  /*30d40*/  IADD3.X R32, R32, UR6, RZ, P3, !PT ;  /* 0x0000000620207c10 */ /* 0x000fc60009ffe4ff */
[----:B------:R-:W-:Y:S04]  /*30d50*/  STL [R1+0xccc], R26 ;  /* 0x000ccc1a01007387 */ /* 0x000fe80000100800 */
[----:B------:R1:W-:Y:S04]  /*30d60*/  LDGSTS.E [R0+0x13800], [R4.64], P1 ;  /* 0x1380000004007fae */ /* 0x0003e80008921848 */
[----:B-1----:R-:W3:Y:S04]  /*30d70*/  LDL.LU R25, [R1+0xa54] ;  /* 0x000a540001197983 */ /* 0x002ee80000300800 */
[----:B------:R1:W-:Y:S04]  /*30d80*/  STL [R1+0xcc8], R32 ;  /* 0x000cc82001007387 */ /* 0x0003e80000100800 */
[----:B------:R-:W3:Y:S01]  /*30d90*/  LDL.LU R2, [R1+0xa5c] ;  /* 0x000a5c0001027983 */ /* 0x000ee20000300800 */
[----:B------:R-:W-:Y:S01]  /*30da0*/  IMAD.MOV.U32 R5, RZ, RZ, R32 ;  /* 0x000000ffff057224 */ /* 0x000fe200078e0020 */
[----:B------:R-:W-:-:S02]  /*30db0*/  MOV R4, R26 ;  /* 0x0000001a00047202 */ /* 0x000fc40000000f00 */
[----:B-1----:R-:W3:Y:S01]  /*30dc0*/  LDL.LU R32, [R1+0xa50] ;  /* 0x000a500001207983 */ /* 0x002ee20000300800 */
[----:B------:R-:W-:-:S03]  /*30dd0*/  IADD3 R7, P2, R7, UR7, RZ ;  /* 0x0000000707077c10 */ /* 0x000fc6000ff5e0ff */
[----:B------:R-:W3:Y:S01]  /*30de0*/  LDL.LU R26, [R1+0xa58] ;  /* 0x000a5800011a7983 */ /* 0x000ee20000300800 */
[----:B------:R-:W-:-:S03]  /*30df0*/  IADD3 R27, P3, R27, UR7, RZ ;  /* 0x000000071b1b7c10 */ /* 0x000fc6000ff7e0ff */
[----:B------:R1:W-:Y:S04]  /*30e00*/  LDGSTS.E [R0+0x13880], [R4.64], P0 ;  /* 0x1388000004007fae */ /* 0x0003e80008121848 */
[----:B------:R-:W-:Y:S01]  /*30e10*/  STL [R1+0x954], R7 ;  /* 0x0009540701007387 */ /* 0x000fe20000100800 */
[----:B-1----:R-:W-:-:S03]  /*30e20*/  MOV R0, UR5 ;  /* 0x0000000500007c02 */ /* 0x002fc60008000f00 */
[----:B------:R-:W-:Y:S01]  /*30e30*/  STL [R1+0x95c], R27 ;  /* 0x00095c1b01007387 */ /* 0x000fe20000100800 */
[----:B------:R-:W-:Y:S01]  /*30e40*/  MOV R4, R7 ;  /* 0x0000000700047202 */ /* 0x000fe20000000f00 */
[----:B------:R-:W-:Y:S01]  /*30e50*/  IMAD R0, R0, 0x4000, R41 ;  /* 0x0000400000007824 */ /* 0x000fe200078e0229 */
[----:B------:R-:W-:Y:S02]  /*30e60*/  IADD3.X R28, R28, UR6, RZ, P2, !PT ;  /* 0x000000061c1c7c10 */ /* 0x000fe400097fe4ff */
[----:B------:R-:W-:-:S03]  /*30e70*/  IADD3.X R33, R33, UR6, RZ, P3, !PT ;  /* 0x0000000621217c10 */ /* 0x000fc60009ffe4ff */
[----:B------:R-:W-:Y:S01]  /*30e80*/  IMAD.MOV.U32 R5, RZ, RZ, R28 ;  /* 0x000000ffff057224 */ /* 0x000fe200078e001c */
[----:B------:R1:W-:Y:S04]  /*30e90*/  STL [R1+0x950], R28 ;  /* 0x0009501c01007387 */ /* 0x0003e80000100800 */
[----:B------:R1:W-:Y:S04]  /*30ea0*/  LDGSTS.E [R0+0x10100], [R4.64], P1 ;  /* 0x1010000004007fae */ /* 0x0003e80008921848 */
[----:B-1----:R-:W3:Y:S04]  /*30eb0*/  LDL.LU R28, [R1+0xad4] ;  /* 0x000ad400011c7983 */ /* 0x002ee80000300800 */
[----:B------:R-:W3:Y:S01]  /*30ec0*/  LDL.LU R7, [R1+0xadc] ;  /* 0x000adc0001077983 */ /* 0x000ee20000300800 */
[----:B------:R-:W-:-:S03]  /*30ed0*/  IMAD.MOV.U32 R5, RZ, RZ, R33 ;  /* 0x000000ffff057224 */ /* 0x000fc600078e0021 */
[----:B------:R1:W-:Y:S01]  /*30ee0*/  STL [R1+0x958], R33 ;  /* 0x0009582101007387 */ /* 0x0003e20000100800 */
[----:B------:R-:W-:-:S05]  /*30ef0*/  MOV R4, R27 ;  /* 0x0000001b00047202 */ /* 0x000fca0000000f00 */
[----:B------:R4:W-:Y:S04]  /*30f00*/  LDGSTS.E [R0+0x10180], [R4.64], P0 ;  /* 0x1018000004007fae */ /* 0x0009e80008121848 */
[----:B-1----:R-:W3:Y:S04]  /*30f10*/  LDL.LU R33, [R1+0xad0] ;  /* 0x000ad00001217983 */ /* 0x002ee80000300800 */
[----:B------:R-:W3:Y:S01]  /*30f20*/  LDL.LU R27, [R1+0xad8] ;  /* 0x000ad800011b7983 */ /* 0x000ee20000300800 */
[----:B----4-:R-:W-:-:S04]  /*30f30*/  IADD3 R24, P2, R24, UR7, RZ ;  /* 0x0000000718187c10 */ /* 0x010fc8000ff5e0ff */
[----:B------:R-:W-:Y:S01]  /*30f40*/  MOV R4, R24 ;  /* 0x0000001800047202 */ /* 0x000fe20000000f00 */
[----:B------:R-:W-:Y:S01]  /*30f50*/  STL [R1+0x9d4], R24 ;  /* 0x0009d41801007387 */ /* 0x000fe20000100800 */
[----:B------:R-:W-:Y:S02]  /*30f60*/  IADD3 R30, P3, R30, UR7, RZ ;  /* 0x000000071e1e7c10 */ /* 0x000fe4000ff7e0ff */
[----:B--2---:R-:W-:Y:S02]  /*30f70*/  IADD3.X R29, R29, UR6, RZ, P2, !PT ;  /* 0x000000061d1d7c10 */ /* 0x004fe400097fe4ff */
[----:B---3--:R-:W-:-:S03]  /*30f80*/  IADD3.X R31, R31, UR6, RZ, P3, !PT ;  /* 0x000000061f1f7c10 */ /* 0x008fc60009ffe4ff */
[----:B------:R-:W-:Y:S01]  /*30f90*/  IMAD.MOV.U32 R5, RZ, RZ, R29 ;  /* 0x000000ffff057224 */ /* 0x000fe200078e001d */
[----:B------:R1:W-:Y:S04]  /*30fa0*/  STL [R1+0x9d0], R29 ;  /* 0x0009d01d01007387 */ /* 0x0003e80000100800 */
[----:B------:R-:W-:Y:S04]  /*30fb0*/  STL [R1+0x9dc], R30 ;  /* 0x0009dc1e01007387 */ /* 0x000fe80000100800 */
[----:B------:R2:W-:Y:S04]  /*30fc0*/  LDGSTS.E [R0+0x10900], [R4.64], P1 ;  /* 0x1090000004007fae */ /* 0x0005e80008921848 */
[----:B-1----:R-:W3:Y:S04]  /*30fd0*/  LDL.LU R29, [R1+0xb54] ;  /* 0x000b5400011d7983 */ /* 0x002ee80000300800 */
[----:B------:R1:W-:Y:S04]  /*30fe0*/  STL [R1+0x9d8], R31 ;  /* 0x0009d81f01007387 */ /* 0x0003e80000100800 */
[----:B------:R-:W4:Y:S01]  /*30ff0*/  LDL.LU R24, [R1+0xb5c] ;  /* 0x000b5c0001187983 */ /* 0x000f220000300800 */
[----:B--2---:R-:W-:-:S03]  /*31000*/  IMAD.MOV.U32 R5, RZ, RZ, R31 ;  /* 0x000000ffff057224 */ /* 0x004fc600078e001f */
[----:B-1----:R-:W2:Y:S01]  /*31010*/  LDL.LU R31, [R1+0xb50] ;  /* 0x000b5000011f7983 */ /* 0x002ea20000300800 */
[----:B------:R-:W-:-:S03]  /*31020*/  MOV R4, R30 ;  /* 0x0000001e00047202 */ /* 0x000fc60000000f00 */
[----:B------:R-:W2:Y:S01]  /*31030*/  LDL.LU R30, [R1+0xb58] ;  /* 0x000b5800011e7983 */ /* 0x000ea20000300800 */
[----:B------:R-:W-:-:S03]  /*31040*/  IADD3 R25, P2, R25, UR7, RZ ;  /* 0x0000000719197c10 */ /* 0x000fc6000ff5e0ff */
[----:B------:R1:W-:Y:S01]  /*31050*/  LDGSTS.E [R0+0x10980], [R4.64], P0 ;  /* 0x1098000004007fae */ /* 0x0003e20008121848 */
[----:B------:R-:W-:-:S03]  /*31060*/  IADD3 R2, P3, R2, UR7, RZ ;  /* 0x0000000702027c10 */ /* 0x000fc6000ff7e0ff */
[----:B------:R1:W-:Y:S01]  /*31070*/  STL [R1+0xa54], R25 ;  /* 0x000a541901007387 */ /* 0x0003e20000100800 */
[----:B------:R-:W-:Y:S02]  /*31080*/  IADD3.X R32, R32, UR6, RZ, P2, !PT ;  /* 0x0000000620207c10 */ /* 0x000fe400097fe4ff */
[----:B------:R-:W-:-:S03]  /*31090*/  IADD3.X R26, R26, UR6, RZ, P3, !PT ;  /* 0x000000061a1a7c10 */ /* 0x000fc60009ffe4ff */
[----:B------:R1:W-:Y:S02]  /*310a0*/  STL [R1+0xa50], R32 ;  /* 0x000a502001007387 */ /* 0x0003e40000100800 */
[----:B-1----:R-:W-:Y:S02]  /*310b0*/  MOV R4, R25 ;  /* 0x0000001900047202 */ /* 0x002fe40000000f00 */
[----:B------:R1:W-:Y:S04]  /*310c0*/  STL [R1+0xa5c], R2 ;  /* 0x000a5c0201007387 */ /* 0x0003e80000100800 */
[----:B------:R-:W2:Y:S04]  /*310d0*/  LDL.LU R41, [R1+0xbd4] ;  /* 0x000bd40001297983 */ /* 0x000ea80000300800 */
[----:B------:R1:W-:Y:S04]  /*310e0*/  STL [R1+0xa58], R26 ;  /* 0x000a581a01007387 */ /* 0x0003e80000100800 */
[----:B------:R-:W2:Y:S04]  /*310f0*/  LDL.LU R25, [R1+0xbdc] ;  /* 0x000bdc0001197983 */ /* 0x000ea80000300800 */
[----:B------:R-:W2:Y:S01]  /*31100*/  LDL.LU R42, [R1+0xbd0] ;  /* 0x000bd000012a7983 */ /* 0x000ea20000300800 */
[----:B------:R-:W-:-:S03]  /*31110*/  IMAD.MOV.U32 R5, RZ, RZ, R32 ;  /* 0x000000ffff057224 */ /* 0x000fc600078e0020 */
[----:B------:R-:W2:Y:S04]  /*31120*/  LDL.LU R32, [R1+0xbd8] ;  /* 0x000bd80001207983 */ /* 0x000ea80000300800 */
[----:B------:R1:W-:Y:S02]  /*31130*/  LDGSTS.E [R0+0x11100], [R4.64], P1 ;  /* 0x1110000004007fae */ /* 0x0003e40008921848 */
[----:B-1----:R-:W-:Y:S01]  /*31140*/  MOV R4, R2 ;  /* 0x0000000200047202 */ /* 0x002fe20000000f00 */
[----:B------:R-:W-:Y:S01]  /*31150*/  IMAD.MOV.U32 R5, RZ, RZ, R26 ;  /* 0x000000ffff057224 */ /* 0x000fe200078e001a */
[----:B------:R-:W2:Y:S01]  /*31160*/  LDL.LU R2, [R1+0xc54] ;  /* 0x000c540001027983 */ /* 0x000ea20000300800 */
[----:B------:R-:W-:-:S03]  /*31170*/  IADD3 R28, P2, R28, UR7, RZ ;  /* 0x000000071c1c7c10 */ /* 0x000fc6000ff5e0ff */
[----:B------:R-:W2:Y:S01]  /*31180*/  LDL.LU R26, [R1+0xc5c] ;  /* 0x000c5c00011a7983 */ /* 0x000ea20000300800 */
[----:B------:R-:W-:-:S03]  /*31190*/  IADD3 R7, P3, R7, UR7, RZ ;  /* 0x0000000707077c10 */ /* 0x000fc6000ff7e0ff */
[----:B------:R1:W-:Y:S04]  /*311a0*/  STL [R1+0xad4], R28 ;  /* 0x000ad41c01007387 */ /* 0x0003e80000100800 */
[----:B------:R1:W-:Y:S01]  /*311b0*/  LDGSTS.E [R0+0x11180], [R4.64], P0 ;  /* 0x1118000004007fae */ /* 0x0003e20008121848 */
[----:B------:R-:W-:Y:S02]  /*311c0*/  IADD3.X R33, R33, UR6, RZ, P2, !PT ;  /* 0x0000000621217c10 */ /* 0x000fe400097fe4ff */
[----:B-1----:R-:W-:-:S03]  /*311d0*/  MOV R4, R28 ;  /* 0x0000001c00047202 */ /* 0x002fc60000000f00 */
[----:B------:R1:W-:Y:S01]  /*311e0*/  STL [R1+0xad0], R33 ;  /* 0x000ad02101007387 */ /* 0x0003e20000100800 */
[----:B------:R-:W-:-:S03]  /*311f0*/  IADD3.X R27, R27, UR6, RZ, P3, !PT ;  /* 0x000000061b1b7c10 */ /* 0x000fc60009ffe4ff */
[----:B------:R1:W-:Y:S04]  /*31200*/  STL [R1+0xadc], R7 ;  /* 0x000adc0701007387 */ /* 0x0003e80000100800 */
[----:B------:R-:W2:Y:S01]  /*31210*/  LDL.LU R28, [R1+0xc50] ;  /* 0x000c5000011c7983 */ /* 0x000ea20000300800 */
[----:B------:R-:W-:-:S03]  /*31220*/  IMAD.MOV.U32 R5, RZ, RZ, R33 ;  /* 0x000000ffff057224 */ /* 0x000fc600078e0021 */
[----:B------:R1:W-:Y:S04]  /*31230*/  STL [R1+0xad8], R27 ;  /* 0x000ad81b01007387 */ /* 0x0003e80000100800 */
[----:B-1----:R-:W2:Y:S04]  /*31240*/  LDL.LU R33, [R1+0xc58] ;  /* 0x000c580001217983 */ /* 0x002ea80000300800 */
[----:B------:R1:W-:Y:S02]  /*31250*/  LDGSTS.E [R0+0x11900], [R4.64], P1 ;  /* 0x1190000004007fae */ /* 0x0003e40008921848 */
[----:B-1----:R-:W-:Y:S01]  /*31260*/  MOV R4, R7 ;  /* 0x0000000700047202 */ /* 0x002fe20000000f00 */
[----:B------:R-:W-:Y:S01]  /*31270*/  IMAD.MOV.U32 R5, RZ, RZ, R27 ;  /* 0x000000ffff057224 */ /* 0x000fe200078e001b */
[----:B------:R-:W2:Y:S04]  /*31280*/  LDL.LU R7, [R1+0xcd4] ;  /* 0x000cd40001077983 */ /* 0x000ea80000300800 */
[----:B------:R-:W2:Y:S04]  /*31290*/  LDL.LU R27, [R1+0xcdc] ;  /* 0x000cdc00011b7983 */ /* 0x000ea80000300800 */
[----:B------:R1:W-:Y:S01]  /*312a0*/  LDGSTS.E [R0+0x11980], [R4.64], P0 ;  /* 0x1198000004007fae */ /* 0x0003e20008121848 */
[----:B---3--:R-:W-:-:S05]  /*312b0*/  IADD3 R29, P2, R29, UR7, RZ ;  /* 0x000000071d1d7c10 */ /* 0x008fca000ff5e0ff */
[----:B------:R3:W-:Y:S01]  /*312c0*/  STL [R1+0xb54], R29 ;  /* 0x000b541d01007387 */ /* 0x0007e20000100800 */
[----:B----4-:R-:W-:Y:S02]  /*312d0*/  IADD3 R24, P3, R24, UR7, RZ ;  /* 0x0000000718187c10 */ /* 0x010fe4000ff7e0ff */
[----:B--2---:R-:W-:Y:S02]  /*312e0*/  IADD3.X R31, R31, UR6, RZ, P2, !PT ;  /* 0x000000061f1f7c10 */ /* 0x004fe400097fe4ff */
[----:B-1----:R-:W-:Y:S02]  /*312f0*/  MOV R4, R29 ;  /* 0x0000001d00047202 */ /* 0x002fe40000000f00 */
[----:B------:R-:W-:Y:S01]  /*31300*/  IADD3.X R30, R30, UR6, RZ, P3, !PT ;  /* 0x000000061e1e7c10 */ /* 0x000fe20009ffe4ff */
[----:B------:R1:W-:Y:S01]  /*31310*/  STL [R1+0xb50], R31 ;  /* 0x000b501f01007387 */ /* 0x0003e20000100800 */
[----:B------:R-:W-:-:S03]  /*31320*/  IMAD.MOV.U32 R5, RZ, RZ, R31 ;  /* 0x000000ffff057224 */ /* 0x000fc600078e001f */
[----:B------:R2:W-:Y:S04]  /*31330*/  STL [R1+0xb5c], R24 ;  /* 0x000b5c1801007387 */ /* 0x0005e80000100800 */
[----:B---3--:R-:W3:Y:S04]  /*31340*/  LDL.LU R29, [R1+0xcd0] ;  /* 0x000cd000011d7983 */ /* 0x008ee80000300800 */
[----:B------:R4:W-:Y:S04]  /*31350*/  STL [R1+0xb58], R30 ;  /* 0x000b581e01007387 */ /* 0x0009e80000100800 */
[----:B-1----:R-:W3:Y:S04]  /*31360*/  LDL.LU R31, [R1+0xcd8] ;  /* 0x000cd800011f7983 */ /* 0x002ee80000300800 */
[----:B------:R1:W-:Y:S01]  /*31370*/  LDGSTS.E [R0+0x12100], [R4.64], P1 ;  /* 0x1210000004007fae */ /* 0x0003e20008921848 */
[----:B------:R-:W-:-:S02]  /*31380*/  IADD3 R41, P2, R41, UR7, RZ ;  /* 0x0000000729297c10 */ /* 0x000fc4000ff5e0ff */
[----:B-1----:R-:W-:Y:S01]  /*31390*/  MOV R4, R24 ;  /* 0x0000001800047202 */ /* 0x002fe20000000f00 */
[----:B------:R-:W-:Y:S01]  /*313a0*/  IMAD.MOV.U32 R5, RZ, RZ, R30 ;  /* 0x000000ffff057224 */ /* 0x000fe200078e001e */
[----:B--2---:R-:W2:Y:S01]  /*313b0*/  LDL.LU R24, [R1+0x964] ;  /* 0x0009640001187983 */ /* 0x004ea20000300800 */
[----:B------:R-:W-:-:S03]  /*313c0*/  IADD3 R25, P3, R25, UR7, RZ ;  /* 0x0000000719197c10 */ /* 0x000fc6000ff7e0ff */
[----:B------:R1:W-:Y:S01]  /*313d0*/  LDGSTS.E [R0+0x12180], [R4.64], P0 ;  /* 0x1218000004007fae */ /* 0x0003e20008121848 */
[----:B------:R-:W-:-:S03]  /*313e0*/  IADD3.X R42, R42, UR6, RZ, P2, !PT ;  /* 0x000000062a2a7c10 */ /* 0x000fc600097fe4ff */
[----:B----4-:R-:W2:Y:S01]  /*313f0*/  LDL.LU R30, [R1+0x96c] ;  /* 0x00096c00011e7983 */ /* 0x010ea20000300800 */
[----:B------:R-:W-:-:S03]  /*31400*/  IADD3.X R32, R32, UR6, RZ, P3, !PT ;  /* 0x0000000620207c10 */ /* 0x000fc60009ffe4ff */
[----:B------:R-:W-:Y:S01]  /*31410*/  STL [R1+0xbd4], R41 ;  /* 0x000bd42901007387 */ /* 0x000fe20000100800 */
[----:B-1----:R-:W-:Y:S01]  /*31420*/  MOV R4, R41 ;  /* 0x0000002900047202 */ /* 0x002fe20000000f00 */
[----:B------:R-:W-:Y:S02]  /*31430*/  IMAD.MOV.U32 R5, RZ, RZ, R42 ;  /* 0x000000ffff057224 */ /* 0x000fe400078e002a */
[----:B------:R-:W-:Y:S04]  /*31440*/  STL [R1+0xbd0], R42 ;  /* 0x000bd02a01007387 */ /* 0x000fe80000100800 */
[----:B------:R1:W-:Y:S04]  /*31450*/  STL [R1+0xbdc], R25 ;  /* 0x000bdc1901007387 */ /* 0x0003e80000100800 */
[----:B------:R1:W-:Y:S04]  /*31460*/  LDGSTS.E [R0+0x12900], [R4.64], P1 ;  /* 0x1290000004007fae */ /* 0x0003e80008921848 */
[----:B------:R1:W-:Y:S01]  /*31470*/  STL [R1+0xbd8], R32 ;  /* 0x000bd82001007387 */ /* 0x0003e20000100800 */
[----:B------:R-:W-:-:S02]  /*31480*/  IADD3 R2, P2, R2, UR7, RZ ;  /* 0x0000000702027c10 */ /* 0x000fc4000ff5e0ff */
[----:B-1----:R-:W-:Y:S02]  /*31490*/  MOV R4, R25 ;  /* 0x0000001900047202 */ /* 0x002fe40000000f00 */
[----:B------:R-:W2:Y:S01]  /*314a0*/  LDL.LU R25, [R1+0x960] ;  /* 0x0009600001197983 */ /* 0x000ea20000300800 */
[----:B------:R-:W-:Y:S01]  /*314b0*/  IMAD.MOV.U32 R5, RZ, RZ, R32 ;  /* 0x000000ffff057224 */ /* 0x000fe200078e0020 */
[----:B------:R-:W-:Y:S02]  /*314c0*/  IADD3 R26, P3, R26, UR7, RZ ;  /* 0x000000071a1a7c10 */ /* 0x000fe4000ff7e0ff */
[----:B------:R-:W2:Y:S04]  /*314d0*/  LDL.LU R32, [R1+0x968] ;  /* 0x0009680001207983 */ /* 0x000ea80000300800 */
[----:B------:R1:W-:Y:S04]  /*314e0*/  LDGSTS.E [R0+0x12980], [R4.64], P0 ;  /* 0x1298000004007fae */ /* 0x0003e80008121848 */
[----:B------:R1:W-:Y:S01]  /*314f0*/  STL [R1+0xc54], R2 ;  /* 0x000c540201007387 */ /* 0x0003e20000100800 */
[----:B------:R-:W-:-:S02]  /*31500*/  IADD3.X R28, R28, UR6, RZ, P2, !PT ;  /* 0x000000061c1c7c10 */ /* 0x000fc400097fe4ff */
[----:B-1----:R-:W-:-:S03]  /*31510*/  MOV R4, R2 ;  /* 0x0000000200047202 */ /* 0x002fc60000000f00 */
[----:B------:R-:W-:Y:S01]  /*31520*/  IMAD.MOV.U32 R5, RZ, RZ, R28 ;  /* 0x000000ffff057224 */ /* 0x000fe200078e001c */
[----:B------:R1:W-:Y:S01]  /*31530*/  STL [R1+0xc50], R28 ;  /* 0x000c501c01007387 */ /* 0x0003e20000100800 */
[----:B------:R-:W-:-:S03]  /*31540*/  IADD3.X R33, R33, UR6, RZ, P3, !PT ;  /* 0x0000000621217c10 */ /* 0x000fc60009ffe4ff */
[----:B------:R1:W-:Y:S04]  /*31550*/  STL [R1+0xc5c], R26 ;  /* 0x000c5c1a01007387 */ /* 0x0003e80000100800 */
[----:B------:R-:W2:Y:S04]  /*31560*/  LDL.LU R2, [R1+0x9e4] ;  /* 0x0009e40001027983 */ /* 0x000ea80000300800 */
[----:B------:R1:W-:Y:S04]  /*31570*/  STL [R1+0xc58], R33 ;  /* 0x000c582101007387 */ /* 0x0003e80000100800 */
[----:B------:R1:W-:Y:S04]  /*31580*/  LDGSTS.E [R0+0x13100], [R4.64], P1 ;  /* 0x1310000004007fae */ /* 0x0003e80008921848 */
[----:B-1----:R-:W2:Y:S01]  /*31590*/  LDL.LU R28, [R1+0x9ec] ;  /* 0x0009ec00011c7983 */ /* 0x002ea20000300800 */
[----:B------:R-:W-:-:S03]  /*315a0*/  MOV R4, R26 ;  /* 0x0000001a00047202 */ /* 0x000fc60000000f00 */
[----:B------:R-:W2:Y:S01]  /*315b0*/  LDL.LU R26, [R1+0x9e0] ;  /* 0x0009e000011a7983 */ /* 0x000ea20000300800 */
[----:B------:R-:W-:-:S03]  /*315c0*/  IMAD.MOV.U32 R5, RZ, RZ, R33 ;  /* 0x000000ffff057224 */ /* 0x000fc600078e0021 */
[----:B------:R-:W2:Y:S01]  /*315d0*/  LDL.LU R33, [R1+0x9e8] ;  /* 0x0009e80001217983 */ /* 0x000ea20000300800 */
[----:B------:R-:W-:Y:S02]  /*315e0*/  IADD3 R7, P2, R7, UR7, RZ ;  /* 0x0000000707077c10 */ /* 0x000fe4000ff5e0ff */
[----:B------:R-:W-:Y:S01]  /*315f0*/  IADD3 R27, P3, R27, UR7, RZ ;  /* 0x000000071b1b7c10 */ /* 0x000fe2000ff7e0ff */
[----:B------:R1:W-:Y:S04]  /*31600*/  LDGSTS.E [R0+0x13180], [R4.64], P0 ;  /* 0x1318000004007fae */ /* 0x0003e80008121848 */
[----:B------:R-:W-:Y:S01]  /*31610*/  STL [R1+0xcd4], R7 ;  /* 0x000cd40701007387 */ /* 0x000fe20000100800 */
[----:B-1----:R-:W-:Y:S02]  /*31620*/  MOV R4, R7 ;  /* 0x0000000700047202 */ /* 0x002fe40000000f00 */
[----:B---3--:R-:W-:-:S05]  /*31630*/  IADD3.X R29, R29, UR6, RZ, P2, !PT ;  /* 0x000000061d1d7c10 */ /* 0x008fca00097fe4ff */
[----:B------:R-:W-:Y:S01]  /*31640*/  IMAD.MOV.U32 R5, RZ, RZ, R29 ;  /* 0x000000ffff057224 */ /* 0x000fe200078e001d */
[----:B------:R1:W-:Y:S01]  /*31650*/  STL [R1+0xcd0], R29 ;  /* 0x000cd01d01007387 */ /* 0x0003e20000100800 */
[----:B------:R-:W-:-:S03]  /*31660*/  IADD3.X R31, R31, UR6, RZ, P3, !PT ;  /* 0x000000061f1f7c10 */ /* 0x000fc60009ffe4ff */
[----:B------:R-:W-:Y:S04]  /*31670*/  STL [R1+0xcdc], R27 ;  /* 0x000cdc1b01007387 */ /* 0x000fe80000100800 */
[----:B------:R3:W-:Y:S04]  /*31680*/  LDGSTS.E [R0+0x13900], [R4.64], P1 ;  /* 0x1390000004007fae */ /* 0x0007e80008921848 */
[----:B-1----:R-:W4:Y:S04]  /*31690*/  LDL.LU R29, [R1+0xa64] ;  /* 0x000a6400011d7983 */ /* 0x002f280000300800 */
[----:B------:R1:W-:Y:S04]  /*316a0*/  STL [R1+0xcd8], R31 ;  /* 0x000cd81f01007387 */ /* 0x0003e80000100800 */
[----:B------:R-:W4:Y:S01]  /*316b0*/  LDL.LU R7, [R1+0xa6c] ;  /* 0x000a6c0001077983 */ /* 0x000f220000300800 */
[----:B---3--:R-:W-:Y:S01]  /*316c0*/  IMAD.MOV.U32 R5, RZ, RZ, R31 ;  /* 0x000000ffff057224 */ /* 0x008fe200078e001f */
[----:B------:R-:W-:-:S02]  /*316d0*/  MOV R4, R27 ;  /* 0x0000001b00047202 */ /* 0x000fc40000000f00 */
[----:B-1----:R-:W3:Y:S01]  /*316e0*/  LDL.LU R31, [R1+0xa60] ;  /* 0x000a6000011f7983 */ /* 0x002ee20000300800 */
[----:B--2---:R-:W-:-:S03]  /*316f0*/  IADD3 R24, P2, R24, UR7, RZ ;  /* 0x0000000718187c10 */ /* 0x004fc6000ff5e0ff */
[----:B------:R-:W2:Y:S01]  /*31700*/  LDL.LU R27, [R1+0xa68] ;  /* 0x000a6800011b7983 */ /* 0x000ea20000300800 */
[----:B------:R-:W-:-:S03]  /*31710*/  IADD3 R30, P3, R30, UR7, RZ ;  /* 0x000000071e1e7c10 */ /* 0x000fc6000ff7e0ff */
[----:B------:R1:W-:Y:S04]  /*31720*/  LDGSTS.E [R0+0x13980], [R4.64], P0 ;  /* 0x1398000004007fae */ /* 0x0003e80008121848 */
[----:B------:R1:W-:Y:S02]  /*31730*/  STL [R1+0x964], R24 ;  /* 0x0009641801007387 */ /* 0x0003e40000100800 */
[----:B-1----:R-:W-:Y:S02]  /*31740*/  MOV R0, UR5 ;  /* 0x0000000500007c02 */ /* 0x002fe40008000f00 */
[----:B------:R-:W-:Y:S01]  /*31750*/  STL [R1+0x96c], R30 ;  /* 0x00096c1e01007387 */ /* 0x000fe20000100800 */
[----:B------:R-:W-:Y:S02]  /*31760*/  MOV R4, R24 ;  /* 0x0000001800047202 */ /* 0x000fe40000000f00 */
[----:B------:R-:W-:Y:S01]  /*31770*/  IMAD R0, R0, 0x4000, R40 ;  /* 0x0000400000007824 */ /* 0x000fe200078e0228 */
[----:B------:R-:W-:-:S02]  /*31780*/  IADD3.X R25, R25, UR6, RZ, P2, !PT ;  /* 0x0000000619197c10 */ /* 0x000fc400097fe4ff */
[----:B------:R-:W-:-:S03]  /*31790*/  IADD3.X R32, R32, UR6, RZ, P3, !PT ;  /* 0x0000000620207c10 */ /* 0x000fc60009ffe4ff */
[----:B------:R-:W-:Y:S01]  /*317a0*/  IMAD.MOV.U32 R5, RZ, RZ, R25 ;  /* 0x000000ffff057224 */ /* 0x000fe200078e0019 */
[----:B------:R1:W-:Y:S04]  /*317b0*/  STL [R1+0x960], R25 ;  /* 0x0009601901007387 */ /* 0x0003e80000100800 */
[----:B------:R-:W2:Y:S04]  /*317c0*/  LDL.LU R24, [R1+0xae4] ;  /* 0x000ae40001187983 */ /* 0x000ea80000300800 */
[----:B------:R1:W-:Y:S04]  /*317d0*/  LDGSTS.E [R0+0x10200], [R4.64], P1 ;  /* 0x1020000004007fae */ /* 0x0003e80008921848 */
[----:B-1----:R-:W2:Y:S04]  /*317e0*/  LDL.LU R25, [R1+0xaec] ;  /* 0x000aec0001197983 */ /* 0x002ea80000300800 */
[----:B------:R1:W-:Y:S01]  /*317f0*/  STL [R1+0x968], R32 ;  /* 0x0009682001007387 */ /* 0x0003e20000100800 */
[----:B------:R-:W-:Y:S01]  /*31800*/  IMAD.MOV.U32 R5, RZ, RZ, R32 ;  /* 0x000000ffff057224 */ /* 0x000fe200078e0020 */
[----:B------:R-:W-:-:S02]  /*31810*/  MOV R4, R30 ;  /* 0x0000001e00047202 */ /* 0x000fc40000000f00 */
[----:B-1----:R-:W2:Y:S04]  /*31820*/  LDL.LU R32, [R1+0xae0] ;  /* 0x000ae00001207983 */ /* 0x002ea80000300800 */
[----:B------:R-:W2:Y:S01]  /*31830*/  LDL.LU R30, [R1+0xae8] ;  /* 0x000ae800011e7983 */ /* 0x000ea20000300800 */
[----:B------:R-:W-:-:S03]  /*31840*/  IADD3 R2, P2, R2, UR7, RZ ;  /* 0x0000000702027c10 */ /* 0x000fc6000ff5e0ff */
[----:B------:R1:W-:Y:S04]  /*31850*/  LDGSTS.E [R0+0x10280], [R4.64], P0 ;  /* 0x1028000004007fae */ /* 0x0003e80008121848 */
[----:B------:R-:W-:Y:S01]  /*31860*/  STL [R1+0x9e4], R2 ;  /* 0x0009e40201007387 */ /* 0x000fe20000100800 */
[----:B------:R-:W-:Y:S02]  /*31870*/  IADD3 R28, P3, R28, UR7, RZ ;  /* 0x000000071c1c7c10 */ /* 0x000fe4000ff7e0ff */
[----:B-1----:R-:W-:Y:S02]  /*31880*/  MOV R4, R2 ;  /* 0x0000000200047202 */ /* 0x002fe40000000f00 */
[----:B------:R-:W-:Y:S02]  /*31890*/  IADD3.X R26, R26, UR6, RZ, P2, !PT ;  /* 0x000000061a1a7c10 */ /* 0x000fe400097fe4ff */
[----:B------:R-:W-:-:S03]  /*318a0*/  IADD3.X R33, R33, UR6, RZ, P3, !PT ;  /* 0x0000000621217c10 */ /* 0x000fc60009ffe4ff */
[----:B------:R-:W-:Y:S01]  /*318b0*/  IMAD.MOV.U32 R5, RZ, RZ, R26 ;  /* 0x000000ffff057224 */ /* 0x000fe200078e001a */
[----:B------:R1:W-:Y:S04]  /*318c0*/  STL [R1+0x9e0], R26 ;  /* 0x0009e01a01007387 */ /* 0x0003e80000100800 */
[----:B------:R-:W-:Y:S04]  /*318d0*/  STL [R1+0x9ec], R28 ;  /* 0x0009ec1c01007387 */ /* 0x000fe80000100800 */
[----:B------:R1:W-:Y:S04]  /*318e0*/  LDGSTS.E [R0+0x10a00], [R4.64], P1 ;  /* 0x10a0000004007fae */ /* 0x0003e80008921848 */
[----:B-1----:R-:W2:Y:S04]  /*318f0*/  LDL.LU R26, [R1+0xb64] ;  /* 0x000b6400011a7983 */ /* 0x002ea80000300800 */
[----:B------:R1:W-:Y:S04]  /*31900*/  STL [R1+0x9e8], R33 ;  /* 0x0009e82101007387 */ /* 0x0003e80000100800 */
[----:B------:R-:W2:Y:S01]  /*31910*/  LDL.LU R2, [R1+0xb6c] ;  /* 0x000b6c0001027983 */ /* 0x000ea20000300800 */
[----:B------:R-:W-:-:S03]  /*31920*/  IMAD.MOV.U32 R5, RZ, RZ, R33 ;  /* 0x000000ffff057224 */ /* 0x000fc600078e0021 */
[----:B-1----:R-:W2:Y:S01]  /*31930*/  LDL.LU R33, [R1+0xb60] ;  /* 0x000b600001217983 */ /* 0x002ea20000300800 */
[----:B------:R-:W-:-:S03]  /*31940*/  MOV R4, R28 ;  /* 0x0000001c00047202 */ /* 0x000fc60000000f00 */
[----:B------:R-:W2:Y:S04]  /*31950*/  LDL.LU R28, [R1+0xb68] ;  /* 0x000b6800011c7983 */ /* 0x000ea80000300800 */
[----:B------:R1:W-:Y:S01]  /*31960*/  LDGSTS.E [R0+0x10a80], [R4.64], P0 ;  /* 0x10a8000004007fae */ /* 0x0003e20008121848 */
[----:B----4-:R-:W-:Y:S02]  /*31970*/  IADD3 R29, P2, R29, UR7, RZ ;  /* 0x000000071d1d7c10 */ /* 0x010fe4000ff5e0ff */
[----:B------:R-:W-:-:S03]  /*31980*/  IADD3 R7, P3, R7, UR7, RZ ;  /* 0x0000000707077c10 */ /* 0x000fc6000ff7e0ff */
[----:B------:R4:W-:Y:S01]  /*31990*/  STL [R1+0xa64], R29 ;  /* 0x000a641d01007387 */ /* 0x0009e20000100800 */
[----:B---3--:R-:W-:Y:S02]  /*319a0*/  IADD3.X R31, R31, UR6, RZ, P2, !PT ;  /* 0x000000061f1f7c10 */ /* 0x008fe400097fe4ff */
[----:B--2---:R-:W-:-:S03]  /*319b0*/  IADD3.X R27, R27, UR6, RZ, P3, !PT ;  /* 0x000000061b1b7c10 */ /* 0x004fc60009ffe4ff */
[----:B------:R2:W-:Y:S01]  /*319c0*/  STL [R1+0xa60], R31 ;  /* 0x000a601f01007387 */ /* 0x0005e20000100800 */
[----:B-1----:R-:W-:-:S03]  /*319d0*/  MOV R4, R29 ;  /* 0x0000001d00047202 */ /* 0x002fc60000000f00 */
[----:B------:R1:W-:Y:S04]  /*319e0*/  STL [R1+0xa6c], R7 ;  /* 0x000a6c0701007387 */ /* 0x0003e80000100800 */
[----:B------:R-:W3:Y:S04]  /*319f0*/  LDL.LU R40, [R1+0xbe4] ;  /* 0x000be40001287983 */ /* 0x000ee80000300800 */
[----:B------:R1:W-:Y:S04]  /*31a00*/  STL [R1+0xa68], R27 ;  /* 0x000a681b01007387 */ /* 0x0003e80000100800 */
[----:B----4-:R-:W4:Y:S04]  /*31a10*/  LDL.LU R29, [R1+0xbec] ;  /* 0x000bec00011d7983 */ /* 0x010f280000300800 */
[----:B------:R-:W4:Y:S01]  /*31a20*/  LDL.LU R41, [R1+0xbe0] ;  /* 0x000be00001297983 */ /* 0x000f220000300800 */
[----:B------:R-:W-:-:S03]  /*31a30*/  IMAD.MOV.U32 R5, RZ, RZ, R31 ;  /* 0x000000ffff057224 */ /* 0x000fc600078e001f */
[----:B--2---:R-:W2:Y:S04]  /*31a40*/  LDL.LU R31, [R1+0xbe8] ;  /* 0x000be800011f7983 */ /* 0x004ea80000300800 */
[----:B------:R1:W-:Y:S01]  /*31a50*/  LDGSTS.E [R0+0x11200], [R4.64], P1 ;  /* 0x1120000004007fae */ /* 0x0003e20008921848 */
[----:B------:R-:W-:Y:S01]  /*31a60*/  IADD3 R24, P2, R24, UR7, RZ ;  /* 0x0000000718187c10 */ /* 0x000fe2000ff5e0ff */
[----:B-1----:R-:W-:Y:S01]  /*31a70*/  IMAD.MOV.U32 R5, RZ, RZ, R27 ;  /* 0x000000ffff057224 */ /* 0x002fe200078e001b */
[----:B------:R-:W-:Y:S02]  /*31a80*/  MOV R4, R7 ;  /* 0x0000000700047202 */ /* 0x000fe40000000f00 */
[----:B------:R-:W2:Y:S01]  /*31a90*/  LDL.LU R7, [R1+0xc64] ;  /* 0x000c640001077983 */ /* 0x000ea20000300800 */
[----:B------:R-:W-:-:S03]  /*31aa0*/  IADD3 R25, P3, R25, UR7, RZ ;  /* 0x0000000719197c10 */ /* 0x000fc6000ff7e0ff */
[----:B------:R-:W2:Y:S04]  /*31ab0*/  LDL.LU R27, [R1+0xc6c] ;  /* 0x000c6c00011b7983 */ /* 0x000ea80000300800 */
[----:B------:R1:W-:Y:S04]  /*31ac0*/  STL [R1+0xae4], R24 ;  /* 0x000ae41801007387 */ /* 0x0003e80000100800 */
[----:B------:R1:W-:Y:S01]  /*31ad0*/  LDGSTS.E [R0+0x11280], [R4.64], P0 ;  /* 0x1128000004007fae */ /* 0x0003e20008121848 */
[----:B------:R-:W-:Y:S02]  /*31ae0*/  IADD3.X R32, R32, UR6, RZ, P2, !PT ;  /* 0x0000000620207c10 */ /* 0x000fe400097fe4ff */
[----:B------:R-:W-:-:S03]  /*31af0*/  IADD3.X R30, R30, UR6, RZ, P3, !PT ;  /* 0x000000061e1e7c10 */ /* 0x000fc60009ffe4ff */
[----:B------:R1:W-:Y:S02]  /*31b00*/  STL [R1+0xae0], R32 ;  /* 0x000ae02001007387 */ /* 0x0003e40000100800 */
[----:B-1----:R-:W-:Y:S02]  /*31b10*/  MOV R4, R24 ;  /* 0x0000001800047202 */ /* 0x002fe40000000f00 */
[----:B------:R1:W-:Y:S04]  /*31b20*/  STL [R1+0xaec], R25 ;  /* 0x000aec1901007387 */ /* 0x0003e80000100800 */
[----:B------:R-:W2:Y:S01]  /*31b30*/  LDL.LU R24, [R1+0xc60] ;  /* 0x000c600001187983 */ /* 0x000ea20000300800 */
[----:B------:R-:W-:-:S03]  /*31b40*/  IMAD.MOV.U32 R5, RZ, RZ, R32 ;  /* 0x000000ffff057224 */ /* 0x000fc600078e0020 */
[----:B------:R1:W-:Y:S04]  /*31b50*/  STL [R1+0xae8], R30 ;  /* 0x000ae81e01007387 */ /* 0x0003e80000100800 */
[----:B------:R-:W2:Y:S04]  /*31b60*/  LDL.LU R32, [R1+0xc68] ;  /* 0x000c680001207983 */ /* 0x000ea80000300800 */
[----:B------:R1:W-:Y:S02]  /*31b70*/  LDGSTS.E [R0+0x11a00], [R4.64], P1 ;  /* 0x11a0000004007fae */ /* 0x0003e40008921848 */
[----:B-1----:R-:W-:Y:S01]  /*31b80*/  MOV R4, R25 ;  /* 0x0000001900047202 */ /* 0x002fe20000000f00 */
[----:B------:R-:W-:Y:S01]  /*31b90*/  IMAD.MOV.U32 R5, RZ, RZ, R30 ;  /* 0x000000ffff057224 */ /* 0x000fe200078e001e */
[----:B------:R-:W2:Y:S04]  /*31ba0*/  LDL.LU R25, [R1+0xce4] ;  /* 0x000ce40001197983 */ /* 0x000ea80000300800 */
[----:B------:R-:W2:Y:S01]  /*31bb0*/  LDL.LU R30, [R1+0xcec] ;  /* 0x000cec00011e7983 */ /* 0x000ea20000300800 */
[----:B------:R-:W-:-:S03]  /*31bc0*/  IADD3 R26, P2, R26, UR7, RZ ;  /* 0x000000071a1a7c10 */ /* 0x000fc6000ff5e0ff */
[----:B------:R1:W-:Y:S04]  /*31bd0*/  LDGSTS.E [R0+0x11a80], [R4.64], P0 ;  /* 0x11a8000004007fae */ /* 0x0003e80008121848 */
[----:B------:R1:W-:Y:S01]  /*31be0*/  STL [R1+0xb64], R26 ;  /* 0x000b641a01007387 */ /* 0x0003e20000100800 */
[----:B------:R-:W-:Y:S02]  /*31bf0*/  IADD3 R2, P3, R2, UR7, RZ ;  /* 0x0000000702027c10 */ /* 0x000fe4000ff7e0ff */
[----:B------:R-:W-:Y:S02]  /*31c00*/  IADD3.X R33, R33, UR6, RZ, P2, !PT ;  /* 0x0000000621217c10 */ /* 0x000fe400097fe4ff */
[----:B-1----:R-:W-:Y:S02]  /*31c10*/  MOV R4, R26 ;  /* 0x0000001a00047202 */ /* 0x002fe40000000f00 */
[----:B------:R-:W-:Y:S01]  /*31c20*/  IADD3.X R28, R28, UR6, RZ, P3, !PT ;  /* 0x000000061c1c7c10 */ /* 0x000fe20009ffe4ff */
[----:B------:R1:W-:Y:S04]  /*31c30*/  STL [R1+0xb60], R33 ;  /* 0x000b602101007387 */ /* 0x0003e80000100800 */
        /* <DEDUP_REMOVED lines=9> */
[----:B------:R1:W-:Y:S04]  /*31cd0*/  LDGSTS.E [R0+0x12280], [R4.64], P0 ;  /* 0x1228000004007fae */ /* 0x0003e80008121848 */
[----:B------:R-:W2:Y:S01]  /*31ce0*/  LDL.LU R28, [R1+0x97c] ;  /* 0x00097c00011c7983 */ /* 0x000ea20000300800 */
[----:B---3--:R-:W-:-:S04]  /*31cf0*/  IADD3 R40, P2, R40, UR7, RZ ;  /* 0x0000000728287c10 */ /* 0x008fc8000ff5e0ff */
[----:B-1----:R-:W-:Y:S02]  /*31d00*/  MOV R4, R40 ;  /* 0x0000002800047202 */ /* 0x002fe40000000f00 */
[----:B----4-:R-:W-:Y:S02]  /*31d10*/  IADD3 R29, P3, R29, UR7, RZ ;  /* 0x000000071d1d7c10 */ /* 0x010fe4000ff7e0ff */
[----:B------:R-:W-:Y:S01]  /*31d20*/  IADD3.X R41, R41, UR6, RZ, P2, !PT ;  /* 0x0000000629297c10 */ /* 0x000fe200097fe4ff */
[----:B------:R-:W-:Y:S01]  /*31d30*/  STL [R1+0xbe4], R40 ;  /* 0x000be42801007387 */ /* 0x000fe20000100800 */
[----:B--2---:R-:W-:-:S03]  /*31d40*/  IADD3.X R31, R31, UR6, RZ, P3, !PT ;  /* 0x000000061f1f7c10 */ /* 0x004fc60009ffe4ff */
[----:B------:R-:W-:Y:S01]  /*31d50*/  IMAD.MOV.U32 R5, RZ, RZ, R41 ;  /* 0x000000ffff057224 */ /* 0x000fe200078e0029 */
[----:B------:R-:W-:Y:S04]  /*31d60*/  STL [R1+0xbe0], R41 ;  /* 0x000be02901007387 */ /* 0x000fe80000100800 */
[----:B------:R1:W-:Y:S04]  /*31d70*/  STL [R1+0xbec], R29 ;  /* 0x000bec1d01007387 */ /* 0x0003e80000100800 */
[----:B------:R2:W-:Y:S04]  /*31d80*/  LDGSTS.E [R0+0x12a00], [R4.64], P1 ;  /* 0x12a0000004007fae */ /* 0x0005e80008921848 */
[----:B------:R3:W-:Y:S01]  /*31d90*/  STL [R1+0xbe8], R31 ;  /* 0x000be81f01007387 */ /* 0x0007e20000100800 */
[----:B------:R-:W-:-:S02]  /*31da0*/  IADD3 R7, P2, R7, UR7, RZ ;  /* 0x0000000707077c10 */ /* 0x000fc4000ff5e0ff */
[----:B--2---:R-:W-:Y:S02]  /*31db0*/  MOV R4, R29 ;  /* 0x0000001d00047202 */ /* 0x004fe40000000f00 */
[----:B-1----:R-:W2:Y:S01]  /*31dc0*/  LDL.LU R29, [R1+0x970] ;  /* 0x00097000011d7983 */ /* 0x002ea20000300800 */
[----:B------:R-:W-:Y:S01]  /*31dd0*/  IMAD.MOV.U32 R5, RZ, RZ, R31 ;  /* 0x000000ffff057224 */ /* 0x000fe200078e001f */
[----:B------:R-:W-:Y:S02]  /*31de0*/  IADD3 R27, P3, R27, UR7, RZ ;  /* 0x000000071b1b7c10 */ /* 0x000fe4000ff7e0ff */
[----:B---3--:R-:W3:Y:S04]  /*31df0*/  LDL.LU R31, [R1+0x978] ;  /* 0x00097800011f7983 */ /* 0x008ee80000300800 */
[----:B------:R1:W-:Y:S04]  /*31e00*/  LDGSTS.E [R0+0x12a80], [R4.64], P0 ;  /* 0x12a8000004007fae */ /* 0x0003e80008121848 */
[----:B------:R4:W-:Y:S01]  /*31e10*/  STL [R1+0xc64], R7 ;  /* 0x000c640701007387 */ /* 0x0009e20000100800 */
[----:B-1----:R-:W-:-:S02]  /*31e20*/  MOV R4, R7 ;  /* 0x0000000700047202 */ /* 0x002fc40000000f00 */
[----:B------:R-:W-:-:S05]  /*31e30*/  IADD3.X R24, R24, UR6, RZ, P2, !PT ;  /* 0x0000000618187c10 */ /* 0x000fca00097fe4ff */
[----:B------:R-:W-:Y:S01]  /*31e40*/  IMAD.MOV.U32 R5, RZ, RZ, R24 ;  /* 0x000000ffff057224 */ /* 0x000fe200078e0018 */
[----:B------:R1:W-:Y:S01]  /*31e50*/  STL [R1+0xc60], R24 ;  /* 0x000c601801007387 */ /* 0x0003e20000100800 */
[----:B------:R-:W-:-:S03]  /*31e60*/  IADD3.X R32, R32, UR6, RZ, P3, !PT ;  /* 0x0000000620207c10 */ /* 0x000fc60009ffe4ff */
[----:B------:R1:W-:Y:S04]  /*31e70*/  STL [R1+0xc6c], R27 ;  /* 0x000c6c1b01007387 */ /* 0x0003e80000100800 */
[----:B----4-:R-:W4:Y:S04]  /*31e80*/  LDL.LU R7, [R1+0x9f4] ;  /* 0x0009f40001077983 */ /* 0x010f280000300800 */
[----:B------:R1:W-:Y:S04]  /*31e90*/  STL [R1+0xc68], R32 ;  /* 0x000c682001007387 */ /* 0x0003e80000100800 */
[----:B------:R1:W-:Y:S04]  /*31ea0*/  LDGSTS.E [R0+0x13200], [R4.64], P1 ;  /* 0x1320000004007fae */ /* 0x0003e80008921848 */
[----:B-1----:R-:W4:Y:S01]  /*31eb0*/  LDL.LU R24, [R1+0x9fc] ;  /* 0x0009fc0001187983 */ /* 0x002f220000300800 */
[----:B------:R-:W-:-:S02]  /*31ec0*/  IADD3 R25, P2, R25, UR7, RZ ;  /* 0x0000000719197c10 */ /* 0x000fc4000ff5e0ff */
[----:B------:R-:W-:Y:S02]  /*31ed0*/  MOV R4, R27 ;  /* 0x0000001b00047202 */ /* 0x000fe40000000f00 */
[----:B------:R-:W4:Y:S01]  /*31ee0*/  LDL.LU R27, [R1+0x9f0] ;  /* 0x0009f000011b7983 */ /* 0x000f220000300800 */
[----:B------:R-:W-:Y:S01]  /*31ef0*/  IMAD.MOV.U32 R5, RZ, RZ, R32 ;  /* 0x000000ffff057224 */ /* 0x000fe200078e0020 */
[----:B------:R-:W-:Y:S02]  /*31f00*/  IADD3 R30, P3, R30, UR7, RZ ;  /* 0x000000071e1e7c10 */ /* 0x000fe4000ff7e0ff */
[----:B------:R-:W4:Y:S04]  /*31f10*/  LDL.LU R32, [R1+0x9f8] ;  /* 0x0009f80001207983 */ /* 0x000f280000300800 */
[----:B------:R1:W-:Y:S04]  /*31f20*/  LDGSTS.E [R0+0x13280], [R4.64], P0 ;  /* 0x1328000004007fae */ /* 0x0003e80008121848 */
[----:B------:R1:W-:Y:S01]  /*31f30*/  STL [R1+0xce4], R25 ;  /* 0x000ce41901007387 */ /* 0x0003e20000100800 */
[----:B------:R-:W-:-:S02]  /*31f40*/  IADD3.X R26, R26, UR6, RZ, P2, !PT ;  /* 0x000000061a1a7c10 */ /* 0x000fc400097fe4ff */
[----:B-1----:R-:W-:-:S03]  /*31f50*/  MOV R4, R25 ;  /* 0x0000001900047202 */ /* 0x002fc60000000f00 */
[----:B------:R-:W-:Y:S01]  /*31f60*/  IMAD.MOV.U32 R5, RZ, RZ, R26 ;  /* 0x000000ffff057224 */ /* 0x000fe200078e001a */
[----:B------:R1:W-:Y:S01]  /*31f70*/  STL [R1+0xce0], R26 ;  /* 0x000ce01a01007387 */ /* 0x0003e20000100800 */
[----:B------:R-:W-:-:S03]  /*31f80*/  IADD3.X R33, R33, UR6, RZ, P3, !PT ;  /* 0x0000000621217c10 */ /* 0x000fc60009ffe4ff */
[----:B------:R-:W-:Y:S04]  /*31f90*/  STL [R1+0xcec], R30 ;  /* 0x000cec1e01007387 */ /* 0x000fe80000100800 */
[----:B------:R-:W4:Y:S04]  /*31fa0*/  LDL.LU R25, [R1+0xa74] ;  /* 0x000a740001197983 */ /* 0x000f280000300800 */
[----:B------:R1:W-:Y:S04]  /*31fb0*/  STL [R1+0xce8], R33 ;  /* 0x000ce82101007387 */ /* 0x0003e80000100800 */
[----:B------:R1:W-:Y:S04]  /*31fc0*/  LDGSTS.E [R0+0x13a00], [R4.64], P1 ;  /* 0x13a0000004007fae */ /* 0x0003e80008921848 */
[----:B-1----:R-:W4:Y:S01]  /*31fd0*/  LDL.LU R26, [R1+0xa7c] ;  /* 0x000a7c00011a7983 */ /* 0x002f220000300800 */
[----:B------:R-:W-:-:S03]  /*31fe0*/  IMAD.MOV.U32 R5, RZ, RZ, R33 ;  /* 0x000000ffff057224 */ /* 0x000fc600078e0021 */
[----:B------:R-:W4:Y:S01]  /*31ff0*/  LDL.LU R33, [R1+0xa70] ;  /* 0x000a700001217983 */ /* 0x000f220000300800 */
[----:B------:R-:W-:-:S03]  /*32000*/  MOV R4, R30 ;  /* 0x0000001e00047202 */ /* 0x000fc60000000f00 */
[----:B------:R-:W4:Y:S01]  /*32010*/  LDL.LU R30, [R1+0xa78] ;  /* 0x000a7800011e7983 */ /* 0x000f220000300800 */
[----:B------:R-:W-:Y:S02]  /*32020*/  IADD3 R2, P2, R2, UR7, RZ ;  /* 0x0000000702027c10 */ /* 0x000fe4000ff5e0ff */
[----:B------:R-:W-:Y:S01]  /*32030*/  LOP3.LUT R40, R85, 0x30, RZ, 0x3c, !PT ;  /* 0x0000003055287812 */ /* 0x000fe200078e3cff */
[----:B------:R1:W-:Y:S01]  /*32040*/  LDGSTS.E [R0+0x13a80], [R4.64], P0 ;  /* 0x13a8000004007fae */ /* 0x0003e20008121848 */
[----:B------:R-:W-:-:S03]  /*32050*/  IADD3 R28, P3, R28, UR7, RZ ;  /* 0x000000071c1c7c10 */ /* 0x000fc6000ff7e0ff */
[----:B------:R-:W-:Y:S01]  /*32060*/  STL [R1+0x974], R2 ;  /* 0x0009740201007387 */ /* 0x000fe20000100800 */
[----:B-1----:R-:W-:-:S03]  /*32070*/  MOV R0, UR5 ;  /* 0x0000000500007c02 */ /* 0x002fc60008000f00 */
[----:B------:R-:W-:Y:S01]  /*32080*/  STL [R1+0x97c], R28 ;  /* 0x00097c1c01007387 */ /* 0x000fe20000100800 */
[----:B------:R-:W-:Y:S01]  /*32090*/  MOV R4, R2 ;  /* 0x0000000200047202 */ /* 0x000fe20000000f00 */
[----:B------:R-:W-:Y:S01]  /*320a0*/  IMAD R0, R0, 0x4000, R40 ;  /* 0x0000400000007824 */ /* 0x000fe200078e0228 */
[----:B--2---:R-:W-:Y:S02]  /*320b0*/  IADD3.X R29, R29, UR6, RZ, P2, !PT ;  /* 0x000000061d1d7c10 */ /* 0x004fe400097fe4ff */
[----:B---3--:R-:W-:-:S03]  /*320c0*/  IADD3.X R31, R31, UR6, RZ, P3, !PT ;  /* 0x000000061f1f7c10 */ /* 0x008fc60009ffe4ff */
[----:B------:R-:W-:Y:S01]  /*320d0*/  IMAD.MOV.U32 R5, RZ, RZ, R29 ;  /* 0x000000ffff057224 */ /* 0x000fe200078e001d */
[----:B------:R1:W-:Y:S04]  /*320e0*/  STL [R1+0x970], R29 ;  /* 0x0009701d01007387 */ /* 0x0003e80000100800 */
[----:B------:R2:W-:Y:S04]  /*320f0*/  LDGSTS.E [R0+0x10300], [R4.64], P1 ;  /* 0x1030000004007fae */ /* 0x0005e80008921848 */
[----:B-1----:R-:W3:Y:S04]  /*32100*/  LDL.LU R29, [R1+0xaf4] ;  /* 0x000af400011d7983 */ /* 0x002ee80000300800 */
[----:B------:R-:W3:Y:S01]  /*32110*/  LDL.LU R2, [R1+0xafc] ;  /* 0x000afc0001027983 */ /* 0x000ee20000300800 */
[----:B--2---:R-:W-:-:S03]  /*32120*/  IMAD.MOV.U32 R5, RZ, RZ, R31 ;  /* 0x000000ffff057224 */ /* 0x004fc600078e001f */
[----:B------:R1:W-:Y:S01]  /*32130*/  STL [R1+0x978], R31 ;  /* 0x0009781f01007387 */ /* 0x0003e20000100800 */
[----:B------:R-:W-:-:S05]  /*32140*/  MOV R4, R28 ;  /* 0x0000001c00047202 */ /* 0x000fca0000000f00 */
[----:B------:R2:W-:Y:S04]  /*32150*/  LDGSTS.E [R0+0x10380], [R4.64], P0 ;  /* 0x1038000004007fae */ /* 0x0005e80008121848 */
[----:B-1----:R-:W3:Y:S04]  /*32160*/  LDL.LU R31, [R1+0xaf0] ;  /* 0x000af000011f7983 */ /* 0x002ee80000300800 */
[----:B------:R-:W3:Y:S01]  /*32170*/  LDL.LU R28, [R1+0xaf8] ;  /* 0x000af800011c7983 */ /* 0x000ee20000300800 */
[----:B----4-:R-:W-:-:S04]  /*32180*/  IADD3 R7, P2, R7, UR7, RZ ;  /* 0x0000000707077c10 */ /* 0x010fc8000ff5e0ff */
[----:B--2---:R-:W-:Y:S01]  /*32190*/  MOV R4, R7 ;  /* 0x0000000700047202 */ /* 0x004fe20000000f00 */
[----:B------:R-:W-:Y:S01]  /*321a0*/  STL [R1+0x9f4], R7 ;  /* 0x0009f40701007387 */ /* 0x000fe20000100800 */
[----:B------:R-:W-:Y:S02]  /*321b0*/  IADD3 R24, P3, R24, UR7, RZ ;  /* 0x0000000718187c10 */ /* 0x000fe4000ff7e0ff */
[----:B------:R-:W-:Y:S02]  /*321c0*/  IADD3.X R27, R27, UR6, RZ, P2, !PT ;  /* 0x000000061b1b7c10 */ /* 0x000fe400097fe4ff */
[----:B------:R-:W-:-:S03]  /*321d0*/  IADD3.X R32, R32, UR6, RZ, P3, !PT ;  /* 0x0000000620207c10 */ /* 0x000fc60009ffe4ff */
[----:B------:R-:W-:Y:S01]  /*321e0*/  IMAD.MOV.U32 R5, RZ, RZ, R27 ;  /* 0x000000ffff057224 */ /* 0x000fe200078e001b */
[----:B------:R1:W-:Y:S04]  /*321f0*/  STL [R1+0x9f0], R27 ;  /* 0x0009f01b01007387 */ /* 0x0003e80000100800 */
[----:B------:R-:W-:Y:S04]  /*32200*/  STL [R1+0x9fc], R24 ;  /* 0x0009fc1801007387 */ /* 0x000fe80000100800 */
[----:B------:R2:W-:Y:S04]  /*32210*/  LDGSTS.E [R0+0x10b00], [R4.64], P1 ;  /* 0x10b0000004007fae */ /* 0x0005e80008921848 */
[----:B-1----:R-:W4:Y:S04]  /*32220*/  LDL.LU R27, [R1+0xb74] ;  /* 0x000b7400011b7983 */ /* 0x002f280000300800 */
[----:B------:R1:W-:Y:S04]  /*32230*/  STL [R1+0x9f8], R32 ;  /* 0x0009f82001007387 */ /* 0x0003e80000100800 */
[----:B------:R-:W4:Y:S01]  /*32240*/  LDL.LU R7, [R1+0xb7c] ;  /* 0x000b7c0001077983 */ /* 0x000f220000300800 */
[----:B--2---:R-:W-:-:S03]  /*32250*/  IMAD.MOV.U32 R5, RZ, RZ, R32 ;  /* 0x000000ffff057224 */ /* 0x004fc600078e0020 */
[----:B-1----:R-:W2:Y:S01]  /*32260*/  LDL.LU R32, [R1+0xb70] ;  /* 0x000b700001207983 */ /* 0x002ea20000300800 */
[----:B------:R-:W-:-:S03]  /*32270*/  MOV R4, R24 ;  /* 0x0000001800047202 */ /* 0x000fc60000000f00 */
[----:B------:R-:W2:Y:S01]  /*32280*/  LDL.LU R24, [R1+0xb78] ;  /* 0x000b780001187983 */ /* 0x000ea20000300800 */
[----:B------:R-:W-:-:S03]  /*32290*/  IADD3 R25, P2, R25, UR7, RZ ;  /* 0x0000000719197c10 */ /* 0x000fc6000ff5e0ff */
[----:B------:R1:W-:Y:S04]  /*322a0*/  LDGSTS.E [R0+0x10b80], [R4.64], P0 ;  /* 0x10b8000004007fae */ /* 0x0003e80008121848 */
[----:B------:R1:W-:Y:S01]  /*322b0*/  STL [R1+0xa74], R25 ;  /* 0x000a741901007387 */ /* 0x0003e20000100800 */
[----:B------:R-:W-:Y:S02]  /*322c0*/  IADD3 R26, P3, R26, UR7, RZ ;  /* 0x000000071a1a7c10 */ /* 0x000fe4000ff7e0ff */
        /* <DEDUP_REMOVED lines=14> */
[----:B------:R-:W2:Y:S04]  /*323b0*/  LDL.LU R26, [R1+0xc74] ;  /* 0x000c7400011a7983 */ /* 0x000ea80000300800 */
[----:B------:R-:W2:Y:S04]  /*323c0*/  LDL.LU R30, [R1+0xc7c] ;  /* 0x000c7c00011e7983 */ /* 0x000ea80000300800 */
[----:B------:R1:W-:Y:S01]  /*323d0*/  LDGSTS.E [R0+0x11380], [R4.64], P0 ;  /* 0x1138000004007fae */ /* 0x0003e20008121848 */
[----:B---3--:R-:W-:-:S02]  /*323e0*/  IADD3 R29, P2, R29, UR7, RZ ;  /* 0x000000071d1d7c10 */ /* 0x008fc4000ff5e0ff */
[----:B------:R-:W-:-:S03]  /*323f0*/  IADD3 R2, P3, R2, UR7, RZ ;  /* 0x0000000702027c10 */ /* 0x000fc6000ff7e0ff */
[----:B------:R3:W-:Y:S01]  /*32400*/  STL [R1+0xaf4], R29 ;  /* 0x000af41d01007387 */ /* 0x0007e20000100800 */
[----:B-1----:R-:W-:Y:S02]  /*32410*/  MOV R4, R29 ;  /* 0x0000001d00047202 */ /* 0x002fe40000000f00 */
[----:B------:R-:W-:Y:S02]  /*32420*/  IADD3.X R31, R31, UR6, RZ, P2, !PT ;  /* 0x000000061f1f7c10 */ /* 0x000fe400097fe4ff */
[----:B------:R-:W-:-:S03]  /*32430*/  IADD3.X R28, R28, UR6, RZ, P3, !PT ;  /* 0x000000061c1c7c10 */ /* 0x000fc60009ffe4ff */
[----:B------:R1:W-:Y:S04]  /*32440*/  STL [R1+0xaf0], R31 ;  /* 0x000af01f01007387 */ /* 0x0003e80000100800 */
[----:B------:R1:W-:Y:S04]  /*32450*/  STL [R1+0xafc], R2 ;  /* 0x000afc0201007387 */ /* 0x0003e80000100800 */
[----:B---3--:R-:W3:Y:S01]  /*32460*/  LDL.LU R29, [R1+0xc70] ;  /* 0x000c7000011d7983 */ /* 0x008ee20000300800 */
[----:B------:R-:W-:-:S03]  /*32470*/  IMAD.MOV.U32 R5, RZ, RZ, R31 ;  /* 0x000000ffff057224 */ /* 0x000fc600078e001f */
[----:B------:R4:W-:Y:S04]  /*32480*/  STL [R1+0xaf8], R28 ;  /* 0x000af81c01007387 */ /* 0x0009e80000100800 */
[----:B-1----:R-:W3:Y:S04]  /*32490*/  LDL.LU R31, [R1+0xc78] ;  /* 0x000c7800011f7983 */ /* 0x002ee80000300800 */
[----:B------:R1:W-:Y:S02]  /*324a0*/  LDGSTS.E [R0+0x11b00], [R4.64], P1 ;  /* 0x11b0000004007fae */ /* 0x0003e40008921848 */
[----:B-1----:R-:W-:Y:S01]  /*324b0*/  MOV R4, R2 ;  /* 0x0000000200047202 */ /* 0x002fe20000000f00 */
[----:B------:R-:W-:Y:S01]  /*324c0*/  IMAD.MOV.U32 R5, RZ, RZ, R28 ;  /* 0x000000ffff057224 */ /* 0x000fe200078e001c */
[----:B------:R-:W3:Y:S04]  /*324d0*/  LDL.LU R2, [R1+0xcf4] ;  /* 0x000cf40001027983 */ /* 0x000ee80000300800 */
[----:B----4-:R-:W4:Y:S01]  /*324e0*/  LDL.LU R28, [R1+0xcfc] ;  /* 0x000cfc00011c7983 */ /* 0x010f220000300800 */
[----:B------:R-:W-:-:S03]  /*324f0*/  IADD3 R27, P2, R27, UR7, RZ ;  /* 0x000000071b1b7c10 */ /* 0x000fc6000ff5e0ff */
[----:B------:R1:W-:Y:S04]  /*32500*/  LDGSTS.E [R0+0x11b80], [R4.64], P0 ;  /* 0x11b8000004007fae */ /* 0x0003e80008121848 */
[----:B------:R1:W-:Y:S01]  /*32510*/  STL [R1+0xb74], R27 ;  /* 0x000b741b01007387 */ /* 0x0003e20000100800 */
[----:B------:R-:W-:Y:S02]  /*32520*/  IADD3 R7, P3, R7, UR7, RZ ;  /* 0x0000000707077c10 */ /* 0x000fe4000ff7e0ff */
[----:B--2---:R-:W-:Y:S02]  /*32530*/  IADD3.X R32, R32, UR6, RZ, P2, !PT ;  /* 0x0000000620207c10 */ /* 0x004fe400097fe4ff */
[----:B-1----:R-:W-:Y:S02]  /*32540*/  MOV R4, R27 ;  /* 0x0000001b00047202 */ /* 0x002fe40000000f00 */
[----:B------:R-:W-:Y:S01]  /*32550*/  IADD3.X R24, R24, UR6, RZ, P3, !PT ;  /* 0x0000000618187c10 */ /* 0x000fe20009ffe4ff */
[----:B------:R1:W-:Y:S01]  /*32560*/  STL [R1+0xb70], R32 ;  /* 0x000b702001007387 */ /* 0x0003e20000100800 */
[----:B------:R-:W-:-:S03]  /*32570*/  IMAD.MOV.U32 R5, RZ, RZ, R32 ;  /* 0x000000ffff057224 */ /* 0x000fc600078e0020 */
[----:B------:R2:W-:Y:S04]  /*32580*/  STL [R1+0xb7c], R7 ;  /* 0x000b7c0701007387 */ /* 0x0005e80000100800 */
[----:B------:R-:W4:Y:S04]  /*32590*/  LDL.LU R27, [R1+0xcf0] ;  /* 0x000cf000011b7983 */ /* 0x000f280000300800 */
[----:B------:R2:W-:Y:S04]  /*325a0*/  STL [R1+0xb78], R24 ;  /* 0x000b781801007387 */ /* 0x0005e80000100800 */
[----:B-1----:R-:W4:Y:S04]  /*325b0*/  LDL.LU R32, [R1+0xcf8] ;  /* 0x000cf80001207983 */ /* 0x002f280000300800 */
[----:B------:R1:W-:Y:S02]  /*325c0*/  LDGSTS.E [R0+0x12300], [R4.64], P1 ;  /* 0x1230000004007fae */ /* 0x0003e40008921848 */
[----:B-1----:R-:W-:Y:S01]  /*325d0*/  MOV R4, R7 ;  /* 0x0000000700047202 */ /* 0x002fe20000000f00 */
[----:B------:R-:W-:Y:S01]  /*325e0*/  IMAD.MOV.U32 R5, RZ, RZ, R24 ;  /* 0x000000ffff057224 */ /* 0x000fe200078e0018 */
[----:B--2---:R-:W4:Y:S01]  /*325f0*/  LDL.LU R7, [R1+0x984] ;  /* 0x0009840001077983 */ /* 0x004f220000300800 */
[----:B------:R-:W-:-:S03]  /*32600*/  IADD3 R40, P2, R40, UR7, RZ ;  /* 0x0000000728287c10 */ /* 0x000fc6000ff5e0ff */
[----:B------:R1:W-:Y:S04]  /*32610*/  LDGSTS.E [R0+0x12380], [R4.64], P0 ;  /* 0x1238000004007fae */ /* 0x0003e80008121848 */
[----:B------:R-:W4:Y:S01]  /*32620*/  LDL.LU R24, [R1+0x98c] ;  /* 0x00098c0001187983 */ /* 0x000f220000300800 */
[----:B------:R-:W-:Y:S02]  /*32630*/  IADD3 R25, P3, R25, UR7, RZ ;  /* 0x0000000719197c10 */ /* 0x000fe4000ff7e0ff */
[----:B------:R-:W-:Y:S02]  /*32640*/  IADD3.X R41, R41, UR6, RZ, P2, !PT ;  /* 0x0000000629297c10 */ /* 0x000fe400097fe4ff */
[----:B-1----:R-:W-:Y:S02]  /*32650*/  MOV R4, R40 ;  /* 0x0000002800047202 */ /* 0x002fe40000000f00 */
[----:B------:R-:W-:Y:S01]  /*32660*/  IADD3.X R33, R33, UR6, RZ, P3, !PT ;  /* 0x0000000621217c10 */ /* 0x000fe20009ffe4ff */
[----:B------:R-:W-:Y:S01]  /*32670*/  IMAD.MOV.U32 R5, RZ, RZ, R41 ;  /* 0x000000ffff057224 */ /* 0x000fe200078e0029 */
[----:B------:R-:W-:Y:S04]  /*32680*/  STL [R1+0xbf4], R40 ;  /* 0x000bf42801007387 */ /* 0x000fe80000100800 */
[----:B------:R-:W-:Y:S04]  /*32690*/  STL [R1+0xbf0], R41 ;  /* 0x000bf02901007387 */ /* 0x000fe80000100800 */
[----:B------:R1:W-:Y:S04]  /*326a0*/  STL [R1+0xbfc], R25 ;  /* 0x000bfc1901007387 */ /* 0x0003e80000100800 */
[----:B------:R1:W-:Y:S04]  /*326b0*/  LDGSTS.E [R0+0x12b00], [R4.64], P1 ;  /* 0x12b0000004007fae */ /* 0x0003e80008921848 */
[----:B------:R1:W-:Y:S02]  /*326c0*/  STL [R1+0xbf8], R33 ;  /* 0x000bf82101007387 */ /* 0x0003e40000100800 */
[----:B-1----:R-:W-:-:S02]  /*326d0*/  MOV R4, R25 ;  /* 0x0000001900047202 */ /* 0x002fc40000000f00 */
[----:B------:R-:W4:Y:S01]  /*326e0*/  LDL.LU R25, [R1+0x980] ;  /* 0x0009800001197983 */ /* 0x000f220000300800 */
[----:B------:R-:W-:-:S03]  /*326f0*/  IMAD.MOV.U32 R5, RZ, RZ, R33 ;  /* 0x000000ffff057224 */ /* 0x000fc600078e0021 */
[----:B------:R-:W4:Y:S01]  /*32700*/  LDL.LU R33, [R1+0x988] ;  /* 0x0009880001217983 */ /* 0x000f220000300800 */
[----:B------:R-:W-:Y:S02]  /*32710*/  IADD3 R26, P2, R26, UR7, RZ ;  /* 0x000000071a1a7c10 */ /* 0x000fe4000ff5e0ff */
[----:B------:R-:W-:Y:S01]  /*32720*/  IADD3 R30, P3, R30, UR7, RZ ;  /* 0x000000071e1e7c10 */ /* 0x000fe2000ff7e0ff */
[----:B------:R1:W-:Y:S04]  /*32730*/  LDGSTS.E [R0+0x12b80], [R4.64], P0 ;  /* 0x12b8000004007fae */ /* 0x0003e80008121848 */
[----:B------:R3:W-:Y:S01]  /*32740*/  STL [R1+0xc74], R26 ;  /* 0x000c741a01007387 */ /* 0x0007e20000100800 */
[----:B-1----:R-:W-:Y:S02]  /*32750*/  MOV R4, R26 ;  /* 0x0000001a00047202 */ /* 0x002fe40000000f00 */
[----:B---3--:R-:W-:-:S05]  /*32760*/  IADD3.X R29, R29, UR6, RZ, P2, !PT ;  /* 0x000000061d1d7c10 */ /* 0x008fca00097fe4ff */
        /* <DEDUP_REMOVED lines=8> */
[----:B------:R-:W-:-:S02]  /*327f0*/  IADD3 R2, P2, R2, UR7, RZ ;  /* 0x0000000702027c10 */ /* 0x000fc4000ff5e0ff */
[----:B---3--:R-:W-:Y:S02]  /*32800*/  MOV R4, R30 ;  /* 0x0000001e00047202 */ /* 0x008fe40000000f00 */
[----:B------:R-:W3:Y:S01]  /*32810*/  LDL.LU R30, [R1+0xa00] ;  /* 0x000a0000011e7983 */ /* 0x000ee20000300800 */
[----:B------:R-:W-:Y:S01]  /*32820*/  IMAD.MOV.U32 R5, RZ, RZ, R31 ;  /* 0x000000ffff057224 */ /* 0x000fe200078e001f */
[----:B----4-:R-:W-:Y:S02]  /*32830*/  IADD3 R28, P3, R28, UR7, RZ ;  /* 0x000000071c1c7c10 */ /* 0x010fe4000ff7e0ff */
[----:B------:R-:W4:Y:S04]  /*32840*/  LDL.LU R31, [R1+0xa08] ;  /* 0x000a0800011f7983 */ /* 0x000f280000300800 */
[----:B------:R1:W-:Y:S04]  /*32850*/  LDGSTS.E [R0+0x13380], [R4.64], P0 ;  /* 0x1338000004007fae */ /* 0x0003e80008121848 */
[----:B------:R-:W-:Y:S01]  /*32860*/  STL [R1+0xcf4], R2 ;  /* 0x000cf40201007387 */ /* 0x000fe20000100800 */
[----:B-1----:R-:W-:-:S02]  /*32870*/  MOV R4, R2 ;  /* 0x0000000200047202 */ /* 0x002fc40000000f00 */
[----:B------:R-:W-:-:S05]  /*32880*/  IADD3.X R27, R27, UR6, RZ, P2, !PT ;  /* 0x000000061b1b7c10 */ /* 0x000fca00097fe4ff */
        /* <DEDUP_REMOVED lines=8> */
[----:B------:R-:W-:Y:S01]  /*32910*/  IMAD.MOV.U32 R5, RZ, RZ, R32 ;  /* 0x000000ffff057224 */ /* 0x000fe200078e0020 */
[----:B------:R-:W-:-:S02]  /*32920*/  MOV R4, R28 ;  /* 0x0000001c00047202 */ /* 0x000fc40000000f00 */
[----:B-1----:R-:W4:Y:S01]  /*32930*/  LDL.LU R32, [R1+0xa80] ;  /* 0x000a800001207983 */ /* 0x002f220000300800 */
[----:B------:R-:W-:-:S03]  /*32940*/  IADD3 R7, P2, R7, UR7, RZ ;  /* 0x0000000707077c10 */ /* 0x000fc6000ff5e0ff */
[----:B------:R-:W4:Y:S01]  /*32950*/  LDL.LU R28, [R1+0xa88] ;  /* 0x000a8800011c7983 */ /* 0x000f220000300800 */
        /* <DEDUP_REMOVED lines=12> */
[----:B-1----:R-:W4:Y:S04]  /*32a20*/  LDL.LU R25, [R1+0xb04] ;  /* 0x000b040001197983 */ /* 0x002f280000300800 */
[----:B------:R-:W4:Y:S01]  /*32a30*/  LDL.LU R7, [R1+0xb0c] ;  /* 0x000b0c0001077983 */ /* 0x000f220000300800 */
[----:B------:R-:W-:-:S03]  /*32a40*/  IMAD.MOV.U32 R5, RZ, RZ, R33 ;  /* 0x000000ffff057224 */ /* 0x000fc600078e0021 */
[----:B------:R1:W-:Y:S01]  /*32a50*/  STL [R1+0x988], R33 ;  /* 0x0009882101007387 */ /* 0x0003e20000100800 */
[----:B------:R-:W-:-:S05]  /*32a60*/  MOV R4, R24 ;  /* 0x0000001800047202 */ /* 0x000fca0000000f00 */
[----:B------:R2:W-:Y:S04]  /*32a70*/  LDGSTS.E [R0+0x10480], [R4.64], P0 ;  /* 0x1048000004007fae */ /* 0x0005e80008121848 */
[----:B-1----:R-:W4:Y:S04]  /*32a80*/  LDL.LU R33, [R1+0xb00] ;  /* 0x000b000001217983 */ /* 0x002f280000300800 */
[----:B------:R-:W4:Y:S01]  /*32a90*/  LDL.LU R24, [R1+0xb08] ;  /* 0x000b080001187983 */ /* 0x000f220000300800 */
[----:B--2---:R-:W-:-:S04]  /*32aa0*/  IADD3 R26, P2, R26, UR7, RZ ;  /* 0x000000071a1a7c10 */ /* 0x004fc8000ff5e0ff */
[----:B------:R-:W-:Y:S01]  /*32ab0*/  MOV R4, R26 ;  /* 0x0000001a00047202 */ /* 0x000fe20000000f00 */
[----:B------:R-:W-:Y:S01]  /*32ac0*/  STL [R1+0xa04], R26 ;  /* 0x000a041a01007387 */ /* 0x000fe20000100800 */
[----:B------:R-:W-:Y:S02]  /*32ad0*/  IADD3 R29, P3, R29, UR7, RZ ;  /* 0x000000071d1d7c10 */ /* 0x000fe4000ff7e0ff */
[----:B---3--:R-:W-:Y:S02]  /*32ae0*/  IADD3.X R30, R30, UR6, RZ, P2, !PT ;  /* 0x000000061e1e7c10 */ /* 0x008fe400097fe4ff */
[----:B----4-:R-:W-:-:S03]  /*32af0*/  IADD3.X R31, R31, UR6, RZ, P3, !PT ;  /* 0x000000061f1f7c10 */ /* 0x010fc60009ffe4ff */
        /* <DEDUP_REMOVED lines=10> */
[----:B------:R-:W2:Y:S04]  /*32ba0*/  LDL.LU R29, [R1+0xb88] ;  /* 0x000b8800011d7983 */ /* 0x000ea80000300800 */
[----:B------:R1:W-:Y:S01]  /*32bb0*/  LDGSTS.E [R0+0x10c80], [R4.64], P0 ;  /* 0x10c8000004007fae */ /* 0x0003e20008121848 */
[----:B------:R-:W-:Y:S02]  /*32bc0*/  IADD3 R27, P2, R27, UR7, RZ ;  /* 0x000000071b1b7c10 */ /* 0x000fe4000ff5e0ff */
        /* <DEDUP_REMOVED lines=19> */
[----:B------:R-:W-:-:S02]  /*32d00*/  IADD3 R25, P2, R25, UR7, RZ ;  /* 0x0000000719197c10 */ /* 0x000fc4000ff5e0ff */
[----:B------:R-:W-:-:S03]  /*32d10*/  IADD3 R7, P3, R7, UR7, RZ ;  /* 0x0000000707077c10 */ /* 0x000fc6000ff7e0ff */
[----:B------:R1:W-:Y:S02]  /*32d20*/  STL [R1+0xb04], R25 ;  /* 0x000b041901007387 */ /* 0x0003e40000100800 */
[----:B-1----:R-:W-:Y:S02]  /*32d30*/  MOV R4, R25 ;  /* 0x0000001900047202 */ /* 0x002fe40000000f00 */
[----:B------:R-:W-:Y:S02]  /*32d40*/  IADD3.X R33, R33, UR6, RZ, P2, !PT ;  /* 0x0000000621217c10 */ /* 0x000fe400097fe4ff */
[----:B------:R-:W-:-:S03]  /*32d50*/  IADD3.X R24, R24, UR6, RZ, P3, !PT ;  /* 0x0000000618187c10 */ /* 0x000fc60009ffe4ff */
        /* <DEDUP_REMOVED lines=25> */
[----:B------:R-:W-:Y:S01]  /*32ef0*/  IADD3 R35, P2, R35, UR7, RZ ;  /* 0x0000000723237c10 */ /* 0x000fe2000ff5e0ff */
[----:B-1----:R-:W-:Y:S01]  /*32f00*/  IMAD.MOV.U32 R5, RZ, RZ, R29 ;  /* 0x000000ffff057224 */ /* 0x002fe200078e001d */
[----:B------:R-:W-:-:S02]  /*32f10*/  MOV R4, R26 ;  /* 0x0000001a00047202 */ /* 0x000fc40000000f00 */
        /* <DEDUP_REMOVED lines=20> */
[----:B------:R1:W-:Y:S02]  /*33060*/  STL [R1+0xc84], R2 ;  /* 0x000c840201007387 */ /* 0x0003e40000100800 */
[----:B-1----:R-:W-:-:S02]  /*33070*/  MOV R4, R2 ;  /* 0x0000000200047202 */ /* 0x002fc40000000f00 */
[----:B------:R-:W-:-:S05]  /*33080*/  IADD3.X R25, R25, UR6, RZ, P2, !PT ;  /* 0x0000000619197c10 */ /* 0x000fca00097fe4ff */
        /* <DEDUP_REMOVED lines=17> */
[----:B------:R-:W-:-:S02]  /*331a0*/  LOP3.LUT R35, R81, 0x50, RZ, 0x3c, !PT ;  /* 0x0000005051237812 */ /* 0x000fc400078e3cff */
        /* <DEDUP_REMOVED lines=26> */
[----:B-1----:R-:W2:Y:S04]  /*33350*/  LDL.LU R27, [R1+0xb14] ;  /* 0x000b1400011b7983 */ /* 0x002ea80000300800 */
[----:B------:R-:W2:Y:S01]  /*33360*/  LDL.LU R26, [R1+0xb1c] ;  /* 0x000b1c00011a7983 */ /* 0x000ea20000300800 */
[----:B------:R-:W-:-:S03]  /*33370*/  IMAD.MOV.U32 R5, RZ, RZ, R32 ;  /* 0x000000ffff057224 */ /* 0x000fc600078e0020 */
[----:B------:R1:W-:Y:S01]  /*33380*/  STL [R1+0x998], R32 ;  /* 0x0009982001007387 */ /* 0x0003e20000100800 */
[----:B------:R-:W-:-:S05]  /*33390*/  MOV R4, R29 ;  /* 0x0000001d00047202 */ /* 0x000fca0000000f00 */
[----:B------:R1:W-:Y:S04]  /*333a0*/  LDGSTS.E [R0+0x10580], [R4.64], P0 ;  /* 0x1058000004007fae */ /* 0x0003e80008121848 */
[----:B-1----:R-:W2:Y:S04]  /*333b0*/  LDL.LU R32, [R1+0xb10] ;  /* 0x000b100001207983 */ /* 0x002ea80000300800 */
[----:B------:R-:W2:Y:S01]  /*333c0*/  LDL.LU R29, [R1+0xb18] ;  /* 0x000b1800011d7983 */ /* 0x000ea20000300800 */
[----:B------:R-:W-:-:S04]  /*333d0*/  IADD3 R2, P2, R2, UR7, RZ ;  /* 0x0000000702027c10 */ /* 0x000fc8000ff5e0ff */
[----:B------:R-:W-:Y:S01]  /*333e0*/  MOV R4, R2 ;  /* 0x0000000200047202 */ /* 0x000fe20000000f00 */
        /* <DEDUP_REMOVED lines=30> */
[----:B------:R1:W-:Y:S02]  /*335d0*/  LDGSTS.E [R0+0x11500], [R4.64], P1 ;  /* 0x1150000004007fae */ /* 0x0003e40008921848 */
[----:B-1----:R-:W-:Y:S01]  /*335e0*/  MOV R4, R7 ;  /* 0x0000000700047202 */ /* 0x002fe20000000f00 */
[----:B------:R-:W-:Y:S01]  /*335f0*/  IMAD.MOV.U32 R5, RZ, RZ, R24 ;  /* 0x000000ffff057224 */ /* 0x000fe200078e0018 */
[----:B------:R-:W2:Y:S04]  /*33600*/  LDL.LU R7, [R1+0xc94] ;  /* 0x000c940001077983 */ /* 0x000ea80000300800 */
[----:B------:R-:W2:Y:S01]  /*33610*/  LDL.LU R24, [R1+0xc9c] ;  /* 0x000c9c0001187983 */ /* 0x000ea20000300800 */
[----:B------:R-:W-:-:S03]  /*33620*/  IADD3 R27, P2, R27, UR7, RZ ;  /* 0x000000071b1b7c10 */ /* 0x000fc6000ff5e0ff */
[----:B------:R1:W-:Y:S01]  /*33630*/  LDGSTS.E [R0+0x11580], [R4.64], P0 ;  /* 0x1158000004007fae */ /* 0x0003e20008121848 */
[----:B------:R-:W-:-:S03]  /*33640*/  IADD3 R26, P3, R26, UR7, RZ ;  /* 0x000000071a1a7c10 */ /* 0x000fc6000ff7e0ff */
[----:B------:R1:W-:Y:S01]  /*33650*/  STL [R1+0xb14], R27 ;  /* 0x000b141b01007387 */ /* 0x0003e20000100800 */
        /* <DEDUP_REMOVED lines=15> */
[----:B------:R-:W-:-:S05]  /*33750*/  IADD3 R28, P2, R28, UR7, RZ ;  /* 0x000000071c1c7c10 */ /* 0x000fca000ff5e0ff */
        /* <DEDUP_REMOVED lines=53> */
[----:B------:R1:W-:Y:S02]  /*33ab0*/  STL [R1+0xd14], R26 ;  /* 0x000d141a01007387 */ /* 0x0003e40000100800 */
[----:B-1----:R-:W-:-:S02]  /*33ac0*/  MOV R4, R26 ;  /* 0x0000001a00047202 */ /* 0x002fc40000000f00 */
[----:B------:R-:W-:-:S05]  /*33ad0*/  IADD3.X R28, R28, UR6, RZ, P2, !PT ;  /* 0x000000061c1c7c10 */ /* 0x000fca00097fe4ff */
        /* <DEDUP_REMOVED lines=12> */
[----:B------:R-:W-:-:S03]  /*33ba0*/  IADD3 R2, P2, R2, UR7, RZ ;  /* 0x0000000702027c10 */ /* 0x000fc6000ff5e0ff */
        /* <DEDUP_REMOVED lines=22> */
[----:B------:R1:W-:Y:S01]  /*33d10*/  STL [R1+0xa24], R7 ;  /* 0x000a240701007387 */ /* 0x0003e20000100800 */
[----:B------:R-:W-:Y:S02]  /*33d20*/  IADD3 R27, P3, R27, UR7, RZ ;  /* 0x000000071b1b7c10 */ /* 0x000fe4000ff7e0ff */
[----:B------:R-:W-:Y:S02]  /*33d30*/  IADD3.X R24, R24, UR6, RZ, P2, !PT ;  /* 0x0000000618187c10 */ /* 0x000fe400097fe4ff */
[----:B------:R-:W-:-:S03]  /*33d40*/  IADD3.X R32, R32, UR6, RZ, P3, !PT ;  /* 0x0000000620207c10 */ /* 0x000fc60009ffe4ff */
[----:B------:R-:W-:Y:S01]  /*33d50*/  IMAD.MOV.U32 R5, RZ, RZ, R24 ;  /* 0x000000ffff057224 */ /* 0x000fe200078e0018 */
[----:B------:R2:W-:Y:S04]  /*33d60*/  STL [R1+0xa20], R24 ;  /* 0x000a201801007387 */ /* 0x0005e80000100800 */
[----:B------:R4:W-:Y:S04]  /*33d70*/  STL [R1+0xa2c], R27 ;  /* 0x000a2c1b01007387 */ /* 0x0009e80000100800 */
[----:B-1----:R-:W3:Y:S04]  /*33d80*/  LDL.LU R7, [R1+0xba4] ;  /* 0x000ba40001077983 */ /* 0x002ee80000300800 */
[----:B------:R1:W-:Y:S04]  /*33d90*/  STL [R1+0xa28], R32 ;  /* 0x000a282001007387 */ /* 0x0003e80000100800 */
[----:B------:R1:W-:Y:S04]  /*33da0*/  LDGSTS.E [R0+0x10e00], [R4.64], P1 ;  /* 0x10e0000004007fae */ /* 0x0003e80008921848 */
[----:B--2---:R-:W2:Y:S01]  /*33db0*/  LDL.LU R24, [R1+0xbac] ;  /* 0x000bac0001187983 */ /* 0x004ea20000300800 */
[----:B-1----:R-:W-:-:S03]  /*33dc0*/  MOV R4, R27 ;  /* 0x0000001b00047202 */ /* 0x002fc60000000f00 */
[----:B----4-:R-:W4:Y:S01]  /*33dd0*/  LDL.LU R27, [R1+0xba0] ;  /* 0x000ba000011b7983 */ /* 0x010f220000300800 */
[----:B------:R-:W-:-:S03]  /*33de0*/  IMAD.MOV.U32 R5, RZ, RZ, R32 ;  /* 0x000000ffff057224 */ /* 0x000fc600078e0020 */
[----:B------:R-:W4:Y:S01]  /*33df0*/  LDL.LU R32, [R1+0xba8] ;  /* 0x000ba80001207983 */ /* 0x000f220000300800 */
        /* <DEDUP_REMOVED lines=9> */
[----:B------:R-:W4:Y:S04]  /*33e90*/  LDL.LU R34, [R1+0xc24] ;  /* 0x000c240001227983 */ /* 0x000f280000300800 */
[----:B------:R1:W-:Y:S04]  /*33ea0*/  STL [R1+0xaa8], R29 ;  /* 0x000aa81d01007387 */ /* 0x0003e80000100800 */
[----:B------:R-:W4:Y:S04]  /*33eb0*/  LDL.LU R26, [R1+0xc2c] ;  /* 0x000c2c00011a7983 */ /* 0x000f280000300800 */
[----:B------:R-:W4:Y:S01]  /*33ec0*/  LDL.LU R35, [R1+0xc20] ;  /* 0x000c200001237983 */ /* 0x000f220000300800 */
[----:B------:R-:W-:-:S03]  /*33ed0*/  IMAD.MOV.U32 R5, RZ, RZ, R33 ;  /* 0x000000ffff057224 */ /* 0x000fc600078e0021 */
[----:B------:R-:W4:Y:S04]  /*33ee0*/  LDL.LU R33, [R1+0xc28] ;  /* 0x000c280001217983 */ /* 0x000f280000300800 */
[----:B------:R1:W-:Y:S02]  /*33ef0*/  LDGSTS.E [R0+0x11600], [R4.64], P1 ;  /* 0x1160000004007fae */ /* 0x0003e40008921848 */
[----:B-1----:R-:W-:Y:S01]  /*33f00*/  MOV R4, R28 ;  /* 0x0000001c00047202 */ /* 0x002fe20000000f00 */
[----:B------:R-:W-:Y:S01]  /*33f10*/  IMAD.MOV.U32 R5, RZ, RZ, R29 ;  /* 0x000000ffff057224 */ /* 0x000fe200078e001d */
[----:B------:R-:W4:Y:S04]  /*33f20*/  LDL.LU R28, [R1+0xca4] ;  /* 0x000ca400011c7983 */ /* 0x000f280000300800 */
[----:B------:R-:W4:Y:S04]  /*33f30*/  LDL.LU R29, [R1+0xcac] ;  /* 0x000cac00011d7983 */ /* 0x000f280000300800 */
        /* <DEDUP_REMOVED lines=8> */
[----:B------:R-:W-:Y:S01]  /*33fc0*/  STL [R1+0xb2c], R2 ;  /* 0x000b2c0201007387 */ /* 0x000fe20000100800 */
[----:B------:R-:W-:-:S03]  /*33fd0*/  IMAD.MOV.U32 R5, RZ, RZ, R31 ;  /* 0x000000ffff057224 */ /* 0x000fc600078e001f */
[----:B---3--:R-:W3:Y:S04]  /*33fe0*/  LDL.LU R30, [R1+0xca0] ;  /* 0x000ca000011e7983 */ /* 0x008ee80000300800 */
[----:B------:R1:W-:Y:S04]  /*33ff0*/  STL [R1+0xb28], R25 ;  /* 0x000b281901007387 */ /* 0x0003e80000100800 */
[----:B-1----:R-:W3:Y:S04]  /*34000*/  LDL.LU R31, [R1+0xca8] ;  /* 0x000ca800011f7983 */ /* 0x002ee80000300800 */
[----:B------:R1:W-:Y:S02]  /*34010*/  LDGSTS.E [R0+0x11e00], [R4.64], P1 ;  /* 0x11e0000004007fae */ /* 0x0003e40008921848 */
[----:B-1----:R-:W-:Y:S01]  /*34020*/  MOV R4, R2 ;  /* 0x0000000200047202 */ /* 0x002fe20000000f00 */
[----:B------:R-:W-:-:S02]  /*34030*/  IMAD.MOV.U32 R5, RZ, RZ, R25 ;  /* 0x000000ffff057224 */ /* 0x000fc400078e0019 */
[----:B------:R-:W3:Y:S04]  /*34040*/  LDL.LU R25, [R1+0xd24] ;  /* 0x000d240001197983 */ /* 0x000ee80000300800 */
[----:B------:R-:W3:Y:S01]  /*34050*/  LDL.LU R2, [R1+0xd2c] ;  /* 0x000d2c0001027983 */ /* 0x000ee20000300800 */
[----:B------:R-:W-:-:S03]  /*34060*/  IADD3 R7, P2, R7, UR7, RZ ;  /* 0x0000000707077c10 */ /* 0x000fc6000ff5e0ff */
[----:B------:R1:W-:Y:S04]  /*34070*/  LDGSTS.E [R0+0x11e80], [R4.64], P0 ;  /* 0x11e8000004007fae */ /* 0x0003e80008121848 */
[----:B------:R-:W-:Y:S01]  /*34080*/  STL [R1+0xba4], R7 ;  /* 0x000ba40701007387 */ /* 0x000fe20000100800 */
[----:B--2---:R-:W-:Y:S02]  /*34090*/  IADD3 R24, P3, R24, UR7, RZ ;  /* 0x0000000718187c10 */ /* 0x004fe4000ff7e0ff */
[----:B-1----:R-:W-:Y:S02]  /*340a0*/  MOV R4, R7 ;  /* 0x0000000700047202 */ /* 0x002fe40000000f00 */
[----:B----4-:R-:W-:Y:S02]  /*340b0*/  IADD3.X R27, R27, UR6, RZ, P2, !PT ;  /* 0x000000061b1b7c10 */ /* 0x010fe400097fe4ff */
[----:B------:R-:W-:-:S03]  /*340c0*/  IADD3.X R32, R32, UR6, RZ, P3, !PT ;  /* 0x0000000620207c10 */ /* 0x000fc60009ffe4ff */
[----:B------:R1:W-:Y:S01]  /*340d0*/  STL [R1+0xba0], R27 ;  /* 0x000ba01b01007387 */ /* 0x0003e20000100800 */
[----:B------:R-:W-:-:S03]  /*340e0*/  IMAD.MOV.U32 R5, RZ, RZ, R27 ;  /* 0x000000ffff057224 */ /* 0x000fc600078e001b */
[----:B------:R-:W-:Y:S04]  /*340f0*/  STL [R1+0xbac], R24 ;  /* 0x000bac1801007387 */ /* 0x000fe80000100800 */
[----:B------:R2:W-:Y:S04]  /*34100*/  LDGSTS.E [R0+0x12600], [R4.64], P1 ;  /* 0x1260000004007fae */ /* 0x0005e80008921848 */
[----:B-1----:R-:W4:Y:S04]  /*34110*/  LDL.LU R27, [R1+0xd20] ;  /* 0x000d2000011b7983 */ /* 0x002f280000300800 */
[----:B------:R1:W-:Y:S04]  /*34120*/  STL [R1+0xba8], R32 ;  /* 0x000ba82001007387 */ /* 0x0003e80000100800 */
[----:B------:R-:W4:Y:S01]  /*34130*/  LDL.LU R7, [R1+0xd28] ;  /* 0x000d280001077983 */ /* 0x000f220000300800 */
[----:B--2---:R-:W-:Y:S01]  /*34140*/  MOV R4, R24 ;  /* 0x0000001800047202 */ /* 0x004fe20000000f00 */
[----:B------:R-:W-:-:S02]  /*34150*/  IMAD.MOV.U32 R5, RZ, RZ, R32 ;  /* 0x000000ffff057224 */ /* 0x000fc400078e0020 */
[----:B-1----:R-:W4:Y:S04]  /*34160*/  LDL.LU R32, [R1+0x9b4] ;  /* 0x0009b40001207983 */ /* 0x002f280000300800 */
[----:B------:R1:W-:Y:S04]  /*34170*/  LDGSTS.E [R0+0x12680], [R4.64], P0 ;  /* 0x1268000004007fae */ /* 0x0003e80008121848 */
[----:B------:R-:W4:Y:S01]  /*34180*/  LDL.LU R24, [R1+0x9bc] ;  /* 0x0009bc0001187983 */ /* 0x000f220000300800 */
[----:B------:R-:W-:Y:S02]  /*34190*/  IADD3 R34, P2, R34, UR7, RZ ;  /* 0x0000000722227c10 */ /* 0x000fe4000ff5e0ff */
[----:B------:R-:W-:-:S02]  /*341a0*/  IADD3 R26, P3, R26, UR7, RZ ;  /* 0x000000071a1a7c10 */ /* 0x000fc4000ff7e0ff */
[----:B------:R-:W-:Y:S02]  /*341b0*/  IADD3.X R35, R35, UR6, RZ, P2, !PT ;  /* 0x0000000623237c10 */ /* 0x000fe400097fe4ff */
[----:B-1----:R-:W-:Y:S02]  /*341c0*/  MOV R4, R34 ;  /* 0x0000002200047202 */ /* 0x002fe40000000f00 */
[----:B------:R-:W-:Y:S01]  /*341d0*/  IADD3.X R33, R33, UR6, RZ, P3, !PT ;  /* 0x0000000621217c10 */ /* 0x000fe20009ffe4ff */
[----:B------:R-:W-:Y:S01]  /*341e0*/  IMAD.MOV.U32 R5, RZ, RZ, R35 ;  /* 0x000000ffff057224 */ /* 0x000fe200078e0023 */
[----:B------:R-:W-:Y:S04]  /*341f0*/  STL [R1+0xc24], R34 ;  /* 0x000c242201007387 */ /* 0x000fe80000100800 */
[----:B------:R-:W-:Y:S04]  /*34200*/  STL [R1+0xc20], R35 ;  /* 0x000c202301007387 */ /* 0x000fe80000100800 */
[----:B------:R-:W-:Y:S04]  /*34210*/  STL [R1+0xc2c], R26 ;  /* 0x000c2c1a01007387 */ /* 0x000fe80000100800 */
[----:B------:R1:W-:Y:S04]  /*34220*/  LDGSTS.E [R0+0x12e00], [R4.64], P1 ;  /* 0x12e0000004007fae */ /* 0x0003e80008921848 */
[----:B------:R1:W-:Y:S02]  /*34230*/  STL [R1+0xc28], R33 ;  /* 0x000c282101007387 */ /* 0x0003e40000100800 */
[----:B-1----:R-:W-:-:S02]  /*34240*/  IMAD.MOV.U32 R5, RZ, RZ, R33 ;  /* 0x000000ffff057224 */ /* 0x002fc400078e0021 */
[----:B------:R-:W4:Y:S01]  /*34250*/  LDL.LU R33, [R1+0x9b0] ;  /* 0x0009b00001217983 */ /* 0x000f220000300800 */
[----:B------:R-:W-:-:S03]  /*34260*/  MOV R4, R26 ;  /* 0x0000001a00047202 */ /* 0x000fc60000000f00 */
[----:B------:R-:W4:Y:S01]  /*34270*/  LDL.LU R26, [R1+0x9b8] ;  /* 0x0009b800011a7983 */ /* 0x000f220000300800 */
        /* <DEDUP_REMOVED lines=12> */
[----:B-1----:R-:W2:Y:S04]  /*34340*/  LDL.LU R30, [R1+0xa34] ;  /* 0x000a3400011e7983 */ /* 0x002ea80000300800 */
[----:B------:R1:W-:Y:S04]  /*34350*/  STL [R1+0xca8], R31 ;  /* 0x000ca81f01007387 */ /* 0x0003e80000100800 */
[----:B------:R-:W2:Y:S01]  /*34360*/  LDL.LU R28, [R1+0xa3c] ;  /* 0x000a3c00011c7983 */ /* 0x000ea20000300800 */
[----:B---3--:R-:W-:Y:S01]  /*34370*/  IMAD.MOV.U32 R5, RZ, RZ, R31 ;  /* 0x000000ffff057224 */ /* 0x008fe200078e001f */
[----:B------:R-:W-:-:S02]  /*34380*/  MOV R4, R29 ;  /* 0x0000001d00047202 */ /* 0x000fc40000000f00 */
[----:B------:R-:W-:Y:S01]  /*34390*/  IADD3 R25, P2, R25, UR7, RZ ;  /* 0x0000000719197c10 */ /* 0x000fe2000ff5e0ff */
[----:B-1----:R-:W3:Y:S01]  /*343a0*/  LDL.LU R31, [R1+0xa30] ;  /* 0x000a3000011f7983 */ /* 0x002ee20000300800 */
[----:B------:R-:W-:-:S03]  /*343b0*/  IADD3 R2, P3, R2, UR7, RZ ;  /* 0x0000000702027c10 */ /* 0x000fc6000ff7e0ff */
[----:B------:R-:W3:Y:S04]  /*343c0*/  LDL.LU R29, [R1+0xa38] ;  /* 0x000a3800011d7983 */ /* 0x000ee80000300800 */
[----:B------:R-:W-:Y:S04]  /*343d0*/  STL [R1+0xd24], R25 ;  /* 0x000d241901007387 */ /* 0x000fe80000100800 */
[----:B------:R1:W-:Y:S02]  /*343e0*/  LDGSTS.E [R0+0x13680], [R4.64], P0 ;  /* 0x1368000004007fae */ /* 0x0003e40008121848 */
[----:B-1----:R-:W-:-:S02]  /*343f0*/  MOV R4, R25 ;  /* 0x0000001900047202 */ /* 0x002fc40000000f00 */
[----:B----4-:R-:W-:-:S05]  /*34400*/  IADD3.X R27, R27, UR6, RZ, P2, !PT ;  /* 0x000000061b1b7c10 */ /* 0x010fca00097fe4ff */
[----:B------:R1:W-:Y:S01]  /*34410*/  STL [R1+0xd20], R27 ;  /* 0x000d201b01007387 */ /* 0x0003e20000100800 */
[----:B------:R-:W-:Y:S01]  /*34420*/  IADD3.X R7, R7, UR6, RZ, P3, !PT ;  /* 0x0000000607077c10 */ /* 0x000fe20009ffe4ff */
[----:B------:R-:W-:Y:S02]  /*34430*/  IMAD.MOV.U32 R5, RZ, RZ, R27 ;  /* 0x000000ffff057224 */ /* 0x000fe400078e001b */
[----:B------:R-:W-:Y:S04]  /*34440*/  STL [R1+0xd2c], R2 ;  /* 0x000d2c0201007387 */ /* 0x000fe80000100800 */
[----:B------:R4:W-:Y:S04]  /*34450*/  STL [R1+0xd28], R7 ;  /* 0x000d280701007387 */ /* 0x0009e80000100800 */
[----:B-1----:R-:W3:Y:S04]  /*34460*/  LDL.LU R27, [R1+0xab0] ;  /* 0x000ab000011b7983 */ /* 0x002ee80000300800 */
[----:B------:R-:W3:Y:S04]  /*34470*/  LDL.LU R25, [R1+0xab4] ;  /* 0x000ab40001197983 */ /* 0x000ee80000300800 */
[----:B------:R1:W-:Y:S01]  /*34480*/  LDGSTS.E [R0+0x13e00], [R4.64], P1 ;  /* 0x13e0000004007fae */ /* 0x0003e20008921848 */
[----:B------:R-:W-:Y:S01]  /*34490*/  IADD3 R32, P2, R32, UR7, RZ ;  /* 0x0000000720207c10 */ /* 0x000fe2000ff5e0ff */
[----:B-1----:R-:W-:Y:S01]  /*344a0*/  IMAD.MOV.U32 R5, RZ, RZ, R7 ;  /* 0x000000ffff057224 */ /* 0x002fe200078e0007 */
[----:B------:R-:W-:Y:S01]  /*344b0*/  MOV R4, R2 ;  /* 0x0000000200047202 */ /* 0x000fe20000000f00 */
[----:B----4-:R-:W3:Y:S04]  /*344c0*/  LDL.LU R7, [R1+0xab8] ;  /* 0x000ab80001077983 */ /* 0x010ee80000300800 */
[----:B------:R-:W3:Y:S01]  /*344d0*/  LDL.LU R2, [R1+0xabc] ;  /* 0x000abc0001027983 */ /* 0x000ee20000300800 */
[----:B------:R-:W-:-:S03]  /*344e0*/  IADD3 R24, P3, R24, UR7, RZ ;  /* 0x0000000718187c10 */ /* 0x000fc6000ff7e0ff */
[----:B------:R1:W-:Y:S04]  /*344f0*/  LDGSTS.E [R0+0x13e80], [R4.64], P0 ;  /* 0x13e8000004007fae */ /* 0x0003e80008121848 */
[----:B------:R-:W-:Y:S01]  /*34500*/  STL [R1+0x9b4], R32 ;  /* 0x0009b42001007387 */ /* 0x000fe20000100800 */
[----:B-1----:R-:W-:Y:S02]  /*34510*/  MOV R0, UR5 ;  /* 0x0000000500007c02 */ /* 0x002fe40008000f00 */
[----:B------:R-:W-:Y:S02]  /*34520*/  MOV R4, R32 ;  /* 0x0000002000047202 */ /* 0x000fe40000000f00 */
[----:B------:R-:W-:Y:S01]  /*34530*/  IADD3.X R33, R33, UR6, RZ, P2, !PT ;  /* 0x0000000621217c10 */ /* 0x000fe200097fe4ff */
[----:B------:R-:W-:Y:S01]  /*34540*/  IMAD R0, R0, 0x4000, R34 ;  /* 0x0000400000007824 */ /* 0x000fe200078e0222 */
[----:B------:R-:W-:-:S03]  /*34550*/  IADD3.X R26, R26, UR6, RZ, P3, !PT ;  /* 0x000000061a1a7c10 */ /* 0x000fc60009ffe4ff */
[----:B------:R-:W-:Y:S01]  /*34560*/  IMAD.MOV.U32 R5, RZ, RZ, R33 ;  /* 0x000000ffff057224 */ /* 0x000fe200078e0021 */
[----:B------:R-:W-:Y:S04]  /*34570*/  STL [R1+0x9bc], R24 ;  /* 0x0009bc1801007387 */ /* 0x000fe80000100800 */
[----:B------:R-:W-:Y:S04]  /*34580*/  STL [R1+0x9b0], R33 ;  /* 0x0009b02101007387 */ /* 0x000fe80000100800 */
[----:B------:R1:W-:Y:S04]  /*34590*/  LDGSTS.E [R0+0x10700], [R4.64], P1 ;  /* 0x1070000004007fae */ /* 0x0003e80008921848 */
[----:B------:R1:W-:Y:S02]  /*345a0*/  STL [R1+0x9b8], R26 ;  /* 0x0009b81a01007387 */ /* 0x0003e40000100800 */
[----:B-1----:R-:W-:Y:S01]  /*345b0*/  IMAD.MOV.U32 R5, RZ, RZ, R26 ;  /* 0x000000ffff057224 */ /* 0x002fe200078e001a */
[----:B------:R-:W-:Y:S01]  /*345c0*/  MOV R4, R24 ;  /* 0x0000001800047202 */ /* 0x000fe20000000f00 */
[----:B------:R-:W3:Y:S04]  /*345d0*/  LDL.LU R26, [R1+0xb30] ;  /* 0x000b3000011a7983 */ /* 0x000ee80000300800 */
[----:B------:R-:W3:Y:S04]  /*345e0*/  LDL.LU R24, [R1+0xb34] ;  /* 0x000b340001187983 */ /* 0x000ee80000300800 */
[----:B------:R-:W3:Y:S04]  /*345f0*/  LDL.LU R43, [R1+0xb38] ;  /* 0x000b3800012b7983 */ /* 0x000ee80000300800 */
[----:B------:R-:W3:Y:S04]  /*34600*/  LDL.LU R42, [R1+0xb3c] ;  /* 0x000b3c00012a7983 */ /* 0x000ee80000300800 */
[----:B------:R1:W-:Y:S01]  /*34610*/  LDGSTS.E [R0+0x10780], [R4.64], P0 ;  /* 0x1078000004007fae */ /* 0x0003e20008121848 */
[----:B--2---:R-:W-:-:S02]  /*34620*/  IADD3 R30, P2, R30, UR7, RZ ;  /* 0x000000071e1e7c10 */ /* 0x004fc4000ff5e0ff */
[----:B------:R-:W-:-:S03]  /*34630*/  IADD3 R28, P3, R28, UR7, RZ ;  /* 0x000000071c1c7c10 */ /* 0x000fc6000ff7e0ff */
[----:B------:R2:W-:Y:S01]  /*34640*/  STL [R1+0xa34], R30 ;  /* 0x000a341e01007387 */ /* 0x0005e20000100800 */
[----:B---3--:R-:W-:Y:S02]  /*34650*/  IADD3.X R31, R31, UR6, RZ, P2, !PT ;  /* 0x000000061f1f7c10 */ /* 0x008fe400097fe4ff */
[----:B------:R-:W-:-:S03]  /*34660*/  IADD3.X R29, R29, UR6, RZ, P3, !PT ;  /* 0x000000061d1d7c10 */ /* 0x000fc60009ffe4ff */
[----:B------:R3:W-:Y:S04]  /*34670*/  STL [R1+0xa30], R31 ;  /* 0x000a301f01007387 */ /* 0x0007e80000100800 */
[----:B------:R-:W-:Y:S04]  /*34680*/  STL [R1+0xa3c], R28 ;  /* 0x000a3c1c01007387 */ /* 0x000fe80000100800 */
[----:B------:R1:W-:Y:S04]  /*34690*/  STL [R1+0xa38], R29 ;  /* 0x000a381d01007387 */ /* 0x0003e80000100800 */
[----:B------:R-:W4:Y:S04]  /*346a0*/  LDL.LU R41, [R1+0xbb0] ;  /* 0x000bb00001297983 */ /* 0x000f280000300800 */
[----:B------:R-:W4:Y:S04]  /*346b0*/  LDL.LU R40, [R1+0xbb4] ;  /* 0x000bb40001287983 */ /* 0x000f280000300800 */
[----:B------:R-:W4:Y:S04]  /*346c0*/  LDL.LU R35, [R1+0xbb8] ;  /* 0x000bb80001237983 */ /* 0x000f280000300800 */
[----:B------:R-:W4:Y:S01]  /*346d0*/  LDL.LU R34, [R1+0xbbc] ;  /* 0x000bbc0001227983 */ /* 0x000f220000300800 */
[----:B-1----:R-:W-:Y:S01]  /*346e0*/  MOV R4, R30 ;  /* 0x0000001e00047202 */ /* 0x002fe20000000f00 */
[----:B------:R-:W-:-:S02]  /*346f0*/  IMAD.MOV.U32 R5, RZ, RZ, R31 ;  /* 0x000000ffff057224 */ /* 0x000fc400078e001f */
[----:B------:R-:W4:Y:S04]  /*34700*/  LDL.LU R32, [R1+0xc34] ;  /* 0x000c340001207983 */ /* 0x000f280000300800 */
[----:B--2---:R-:W2:Y:S04]  /*34710*/  LDL.LU R30, [R1+0xc3c] ;  /* 0x000c3c00011e7983 */ /* 0x004ea80000300800 */
[----:B------:R1:W-:Y:S01]  /*34720*/  LDGSTS.E [R0+0x10f00], [R4.64], P1 ;  /* 0x10f0000004007fae */ /* 0x0003e20008921848 */
[----:B------:R-:W-:-:S04]  /*34730*/  IADD3 R25, P2, R25, UR7, RZ ;  /* 0x0000000719197c10 */ /* 0x000fc8000ff5e0ff */
[----:B------:R-:W-:Y:S01]  /*34740*/  IADD3.X R27, R27, UR6, RZ, P2, !PT ;  /* 0x000000061b1b7c10 */ /* 0x000fe200097fe4ff */
[----:B------:R-:W-:Y:S01]  /*34750*/  STL [R1+0xab4], R25 ;  /* 0x000ab41901007387 */ /* 0x000fe20000100800 */
[----:B-1----:R-:W-:-:S03]  /*34760*/  MOV R4, R28 ;  /* 0x0000001c00047202 */ /* 0x002fc60000000f00 */
[----:B------:R1:W-:Y:S01]  /*34770*/  STL [R1+0xab0], R27 ;  /* 0x000ab01b01007387 */ /* 0x0003e20000100800 */
[----:B------:R-:W-:-:S05]  /*34780*/  IMAD.MOV.U32 R5, RZ, RZ, R29 ;  /* 0x000000ffff057224 */ /* 0x000fca00078e001d */
[----:B------:R1:W-:Y:S01]  /*34790*/  LDGSTS.E [R0+0x10f80], [R4.64], P0 ;  /* 0x10f8000004007fae */ /* 0x0003e20008121848 */
[----:B---3--:R-:W-:-:S04]  /*347a0*/  IADD3 R2, P3, R2, UR7, RZ ;  /* 0x0000000702027c10 */ /* 0x008fc8000ff7e0ff */
[----:B------:R-:W-:Y:S01]  /*347b0*/  IADD3.X R7, R7, UR6, RZ, P3, !PT ;  /* 0x0000000607077c10 */ /* 0x000fe20009ffe4ff */
[----:B------:R-:W-:Y:S04]  /*347c0*/  STL [R1+0xabc], R2 ;  /* 0x000abc0201007387 */ /* 0x000fe80000100800 */
[----:B------:R-:W3:Y:S01]  /*347d0*/  LDL.LU R33, [R1+0xc30] ;  /* 0x000c300001217983 */ /* 0x000ee20000300800 */
[----:B-1----:R-:W-:Y:S01]  /*347e0*/  MOV R4, R25 ;  /* 0x0000001900047202 */ /* 0x002fe20000000f00 */
[----:B------:R-:W-:Y:S02]  /*347f0*/  IMAD.MOV.U32 R5, RZ, RZ, R27 ;  /* 0x000000ffff057224 */ /* 0x000fe400078e001b */
[----:B------:R1:W-:Y:S04]  /*34800*/  STL [R1+0xab8], R7 ;  /* 0x000ab80701007387 */ /* 0x0003e80000100800 */
[----:B------:R-:W3:Y:S04]  /*34810*/  LDL.LU R31, [R1+0xc38] ;  /* 0x000c3800011f7983 */ /* 0x000ee80000300800 */
[----:B------:R-:W3:Y:S04]  /*34820*/  LDL.LU R29, [R1+0xcb0] ;  /* 0x000cb000011d7983 */ /* 0x000ee80000300800 */
[----:B------:R-:W3:Y:S04]  /*34830*/  LDL.LU R28, [R1+0xcb4] ;  /* 0x000cb400011c7983 */ /* 0x000ee80000300800 */
[----:B------:R1:W-:Y:S04]  /*34840*/  LDGSTS.E [R0+0x11700], [R4.64], P1 ;  /* 0x1170000004007fae */ /* 0x0003e80008921848 */
[----:B------:R-:W3:Y:S01]  /*34850*/  LDL.LU R27, [R1+0xcb8] ;  /* 0x000cb800011b7983 */ /* 0x000ee20000300800 */
[----:B-1----:R-:W-:-:S03]  /*34860*/  IMAD.MOV.U32 R5, RZ, RZ, R7 ;  /* 0x000000ffff057224 */ /* 0x002fc600078e0007 */
[----:B------:R-:W3:Y:S01]  /*34870*/  LDL.LU R7, [R1+0xcbc] ;  /* 0x000cbc0001077983 */ /* 0x000ee20000300800 */
[----:B------:R-:W-:-:S03]  /*34880*/  MOV R4, R2 ;  /* 0x0000000200047202 */ /* 0x000fc60000000f00 */
[----:B------:R-:W3:Y:S04]  /*34890*/  LDL.LU R25, [R1+0xd34] ;  /* 0x000d340001197983 */ /* 0x000ee80000300800 */
[----:B------:R-:W3:Y:S01]  /*348a0*/  LDL.LU R2, [R1+0xd3c] ;  /* 0x000d3c0001027983 */ /* 0x000ee20000300800 */
[----:B------:R-:W-:-:S03]  /*348b0*/  IADD3 R24, P2, R24, UR7, RZ ;  /* 0x0000000718187c10 */ /* 0x000fc6000ff5e0ff */
[----:B------:R1:W-:Y:S01]  /*348c0*/  LDGSTS.E [R0+0x11780], [R4.64], P0 ;  /* 0x1178000004007fae */ /* 0x0003e20008121848 */
[----:B------:R-:W-:-:S03]  /*348d0*/  IADD3.X R26, R26, UR6, RZ, P2, !PT ;  /* 0x000000061a1a7c10 */ /* 0x000fc600097fe4ff */
[----:B------:R-:W-:Y:S01]  /*348e0*/  STL [R1+0xb34], R24 ;  /* 0x000b341801007387 */ /* 0x000fe20000100800 */
[----:B------:R-:W-:-:S03]  /*348f0*/  IADD3 R42, P3, R42, UR7, RZ ;  /* 0x000000072a2a7c10 */ /* 0x000fc6000ff7e0ff */
[----:B------:R1:W-:Y:S02]  /*34900*/  STL [R1+0xb30], R26 ;  /* 0x000b301a01007387 */ /* 0x0003e40000100800 */
[----:B-1----:R-:W-:Y:S02]  /*34910*/  IMAD.MOV.U32 R5, RZ, RZ, R26 ;  /* 0x000000ffff057224 */ /* 0x002fe400078e001a */
[----:B------:R-:W-:Y:S04]  /*34920*/  STL [R1+0xb3c], R42 ;  /* 0x000b3c2a01007387 */ /* 0x000fe80000100800 */
[----:B------:R-:W3:Y:S01]  /*34930*/  LDL.LU R26, [R1+0xd30] ;  /* 0x000d3000011a7983 */ /* 0x000ee20000300800 */
[----:B------:R-:W-:Y:S02]  /*34940*/  IADD3.X R43, R43, UR6, RZ, P3, !PT ;  /* 0x000000062b2b7c10 */ /* 0x000fe40009ffe4ff */
[----:B------:R-:W-:-:S03]  /*34950*/  MOV R4, R24 ;  /* 0x0000001800047202 */ /* 0x000fc60000000f00 */
[----:B------:R-:W-:Y:S04]  /*34960*/  STL [R1+0xb38], R43 ;  /* 0x000b382b01007387 */ /* 0x000fe80000100800 */
[----:B------:R-:W3:Y:S04]  /*34970*/  LDL.LU R24, [R1+0xd38] ;  /* 0x000d380001187983 */ /* 0x000ee80000300800 */
[----:B------:R1:W-:Y:S02]  /*34980*/  LDGSTS.E [R0+0x11f00], [R4.64], P1 ;  /* 0x11f0000004007fae */ /* 0x0003e40008921848 */
[----:B-1----:R-:W-:Y:S01]  /*34990*/  MOV R4, R42 ;  /* 0x0000002a00047202 */ /* 0x002fe20000000f00 */
[----:B------:R-:W-:-:S05]  /*349a0*/  IMAD.MOV.U32 R5, RZ, RZ, R43 ;  /* 0x000000ffff057224 */ /* 0x000fca00078e002b */
[----:B------:R1:W-:Y:S01]  /*349b0*/  LDGSTS.E [R0+0x11f80], [R4.64], P0 ;  /* 0x11f8000004007fae */ /* 0x0003e20008121848 */
[----:B------:R-:W-:Y:S02]  /*349c0*/  IADD3 R6, R6, 0x1, RZ ;  /* 0x0000000106067810 */ /* 0x000fe40007ffe0ff */
[----:B----4-:R-:W-:-:S04]  /*349d0*/  IADD3 R40, P2, R40, UR7, RZ ;  /* 0x0000000728287c10 */ /* 0x010fc8000ff5e0ff */
[----:B------:R-:W-:Y:S02]  /*349e0*/  IADD3.X R41, R41, UR6, RZ, P2, !PT ;  /* 0x0000000629297c10 */ /* 0x000fe400097fe4ff */
[----:B------:R-:W-:-:S03]  /*349f0*/  IADD3 R34, P3, R34, UR7, RZ ;  /* 0x0000000722227c10 */ /* 0x000fc6000ff7e0ff */
[----:B-1----:R-:W-:Y:S01]  /*34a00*/  IMAD.MOV.U32 R5, RZ, RZ, R41 ;  /* 0x000000ffff057224 */ /* 0x002fe200078e0029 */
[----:B------:R-:W-:Y:S02]  /*34a10*/  MOV R4, R40 ;  /* 0x0000002800047202 */ /* 0x000fe40000000f00 */
[----:B------:R-:W-:Y:S02]  /*34a20*/  IADD3.X R35, R35, UR6, RZ, P3, !PT ;  /* 0x0000000623237c10 */ /* 0x000fe40009ffe4ff */
[----:B------:R-:W-:Y:S01]  /*34a30*/  IADD3 R32, P2, R32, UR7, RZ ;  /* 0x0000000720207c10 */ /* 0x000fe2000ff5e0ff */
[----:B------:R1:W-:Y:S01]  /*34a40*/  LDGSTS.E [R0+0x12700], [R4.64], P1 ;  /* 0x1270000004007fae */ /* 0x0003e20008921848 */
[----:B--2---:R-:W-:Y:S02]  /*34a50*/  IADD3 R30, P3, R30, UR7, RZ ;  /* 0x000000071e1e7c10 */ /* 0x004fe4000ff7e0ff */
[----:B-1----:R-:W-:Y:S01]  /*34a60*/  MOV R4, R34 ;  /* 0x0000002200047202 */ /* 0x002fe20000000f00 */
[----:B------:R-:W-:-:S05]  /*34a70*/  IMAD.MOV.U32 R5, RZ, RZ, R35 ;  /* 0x000000ffff057224 */ /* 0x000fca00078e0023 */
[----:B------:R1:W-:Y:S02]  /*34a80*/  LDGSTS.E [R0+0x12780], [R4.64], P0 ;  /* 0x1278000004007fae */ /* 0x0003e40008121848 */
[----:B-1----:R-:W-:Y:S02]  /*34a90*/  MOV R4, R32 ;  /* 0x0000002000047202 */ /* 0x002fe40000000f00 */
[----:B------:R-:W-:Y:S04]  /*34aa0*/  STL [R1+0xbb4], R40 ;  /* 0x000bb42801007387 */ /* 0x000fe80000100800 */
[----:B------:R-:W-:Y:S04]  /*34ab0*/  STL [R1+0xbb0], R41 ;  /* 0x000bb02901007387 */ /* 0x000fe80000100800 */
[----:B------:R-:W-:Y:S01]  /*34ac0*/  STL [R1+0xbbc], R34 ;  /* 0x000bbc2201007387 */ /* 0x000fe20000100800 */
[----:B---3--:R-:W-:-:S05]  /*34ad0*/  IADD3.X R33, R33, UR6, RZ, P2, !PT ;  /* 0x0000000621217c10 */ /* 0x008fca00097fe4ff */
[----:B------:R-:W-:Y:S01]  /*34ae0*/  IMAD.MOV.U32 R5, RZ, RZ, R33 ;  /* 0x000000ffff057224 */ /* 0x000fe200078e0021 */
[----:B------:R-:W-:-:S04]  /*34af0*/  IADD3.X R31, R31, UR6, RZ, P3, !PT ;  /* 0x000000061f1f7c10 */ /* 0x000fc80009ffe4ff */
[----:B------:R1:W-:Y:S01]  /*34b00*/  LDGSTS.E [R0+0x12f00], [R4.64], P1 ;  /* 0x12f0000004007fae */ /* 0x0003e20008921848 */
[----:B------:R-:W-:-:S04]  /*34b10*/  IADD3 R28, P2, R28, UR7, RZ ;  /* 0x000000071c1c7c10 */ /* 0x000fc8000ff5e0ff */
[----:B------:R-:W-:Y:S02]  /*34b20*/  IADD3.X R29, R29, UR6, RZ, P2, !PT ;  /* 0x000000061d1d7c10 */ /* 0x000fe400097fe4ff */
[----:B-1----:R-:W-:Y:S01]  /*34b30*/  MOV R4, R30 ;  /* 0x0000001e00047202 */ /* 0x002fe20000000f00 */
[----:B------:R-:W-:Y:S01]  /*34b40*/  IMAD.MOV.U32 R5, RZ, RZ, R31 ;  /* 0x000000ffff057224 */ /* 0x000fe200078e001f */
[----:B------:R-:W-:Y:S04]  /*34b50*/  STL [R1+0xbb8], R35 ;  /* 0x000bb82301007387 */ /* 0x000fe80000100800 */
[----:B------:R1:W-:Y:S01]  /*34b60*/  LDGSTS.E [R0+0x12f80], [R4.64], P0 ;  /* 0x12f8000004007fae */ /* 0x0003e20008121848 */
[----:B------:R-:W-:-:S03]  /*34b70*/  IADD3 R7, P3, R7, UR7, RZ ;  /* 0x0000000707077c10 */ /* 0x000fc6000ff7e0ff */
[----:B------:R-:W-:Y:S01]  /*34b80*/  STL [R1+0xc34], R32 ;  /* 0x000c342001007387 */ /* 0x000fe20000100800 */
[----:B------:R-:W-:Y:S02]  /*34b90*/  IADD3.X R27, R27, UR6, RZ, P3, !PT ;  /* 0x000000061b1b7c10 */ /* 0x000fe40009ffe4ff */
[----:B-1----:R-:W-:Y:S01]  /*34ba0*/  MOV R4, R28 ;  /* 0x0000001c00047202 */ /* 0x002fe20000000f00 */
[----:B------:R-:W-:Y:S01]  /*34bb0*/  IMAD.MOV.U32 R5, RZ, RZ, R29 ;  /* 0x000000ffff057224 */ /* 0x000fe200078e001d */
[----:B------:R-:W-:Y:S01]  /*34bc0*/  IADD3 R25, P2, R25, UR7, RZ ;  /* 0x0000000719197c10 */ /* 0x000fe2000ff5e0ff */
[----:B------:R-:W-:Y:S04]  /*34bd0*/  STL [R1+0xc30], R33 ;  /* 0x000c302101007387 */ /* 0x000fe80000100800 */
[----:B------:R1:W-:Y:S04]  /*34be0*/  LDGSTS.E [R0+0x13700], [R4.64], P1 ;  /* 0x1370000004007fae */ /* 0x0003e80008921848 */
[----:B------:R-:W-:Y:S04]  /*34bf0*/  STL [R1+0xc3c], R30 ;  /* 0x000c3c1e01007387 */ /* 0x000fe80000100800 */
[----:B------:R-:W-:Y:S01]  /*34c00*/  STL [R1+0xc38], R31 ;  /* 0x000c381f01007387 */ /* 0x000fe20000100800 */
[----:B-1----:R-:W-:Y:S01]  /*34c10*/  MOV R4, R7 ;  /* 0x0000000700047202 */ /* 0x002fe20000000f00 */
[----:B------:R-:W-:-:S02]  /*34c20*/  IMAD.MOV.U32 R5, RZ, RZ, R27 ;  /* 0x000000ffff057224 */ /* 0x000fc400078e001b */
[----:B------:R-:W-:Y:S01]  /*34c30*/  STL [R1+0xcb4], R28 ;  /* 0x000cb41c01007387 */ /* 0x000fe20000100800 */
[----:B------:R-:W-:-:S03]  /*34c40*/  IADD3.X R26, R26, UR6, RZ, P2, !PT ;  /* 0x000000061a1a7c10 */ /* 0x000fc600097fe4ff */
[----:B------:R-:W-:Y:S01]  /*34c50*/  STL [R1+0xcb0], R29 ;  /* 0x000cb01d01007387 */ /* 0x000fe20000100800 */
[----:B------:R-:W-:-:S03]  /*34c60*/  IADD3 R2, P3, R2, UR7, RZ ;  /* 0x0000000702027c10 */ /* 0x000fc6000ff7e0ff */
[----:B------:R1:W-:Y:S04]  /*34c70*/  STL [R1+0xcbc], R7 ;  /* 0x000cbc0701007387 */ /* 0x0003e80000100800 */
[----:B------:R2:W-:Y:S01]  /*34c80*/  LDGSTS.E [R0+0x13780], [R4.64], P0 ;  /* 0x1378000004007fae */ /* 0x0005e20008121848 */
[----:B-1----:R-:W-:-:S03]  /*34c90*/  MOV R7, 0x3f ;  /* 0x0000003f00077802 */ /* 0x002fc60000000f00 */
[----:B------:R-:W-:Y:S01]  /*34ca0*/  STL [R1+0xcb8], R27 ;  /* 0x000cb81b01007387 */ /* 0x000fe20000100800 */
[----:B--2---:R-:W-:Y:S01]  /*34cb0*/  IMAD.MOV.U32 R4, RZ, RZ, R25 ;  /* 0x000000ffff047224 */ /* 0x004fe200078e0019 */
[----:B------:R-:W-:Y:S02]  /*34cc0*/  MOV R5, R26 ;  /* 0x0000001a00057202 */ /* 0x000fe40000000f00 */
[----:B------:R-:W-:Y:S01]  /*34cd0*/  STL [R1+0xd34], R25 ;  /* 0x000d341901007387 */ /* 0x000fe20000100800 */
[----:B------:R-:W-:-:S03]  /*34ce0*/  IADD3 R7, R7, c[0x0][0x180], RZ ;  /* 0x0000600007077a10 */ /* 0x000fc60007ffe0ff */
[----:B------:R-:W-:Y:S01]  /*34cf0*/  STL [R1+0xd30], R26 ;  /* 0x000d301a01007387 */ /* 0x000fe20000100800 */
[----:B------:R-:W-:-:S03]  /*34d00*/  IADD3.X R24, R24, UR6, RZ, P3, !PT ;  /* 0x0000000618187c10 */ /* 0x000fc60009ffe4ff */
[----:B------:R1:W-:Y:S04]  /*34d10*/  LDGSTS.E [R0+0x13f00], [R4.64], P1 ;  /* 0x13f0000004007fae */ /* 0x0003e80008921848 */
[----:B------:R2:W-:Y:S01]  /*34d20*/  STL [R1+0xd3c], R2 ;  /* 0x000d3c0201007387 */ /* 0x0005e20000100800 */
[----:B-1----:R-:W-:Y:S01]  /*34d30*/  IMAD.MOV.U32 R4, RZ, RZ, R2 ;  /* 0x000000ffff047224 */ /* 0x002fe200078e0002 */
[----:B--2---:R-:W-:Y:S02]  /*34d40*/  SHF.R.S32.HI R2, RZ, 0x1f, R7 ;  /* 0x0000001fff027819 */ /* 0x004fe40000011407 */
[----:B------:R1:W-:Y:S01]  /*34d50*/  STL [R1+0xd38], R24 ;  /* 0x000d381801007387 */ /* 0x0003e20000100800 */
[----:B------:R-:W-:Y:S02]  /*34d60*/  MOV R5, R24 ;  /* 0x0000001800057202 */ /* 0x000fe40000000f00 */
[----:B------:R-:W-:Y:S01]  /*34d70*/  LEA.HI R2, R2, R7, RZ, 0x6 ;  /* 0x0000000702027211 */ /* 0x000fe200078f30ff */
[----:B------:R1:W-:Y:S03]  /*34d80*/  STL [R1+0x3a4], R6 ;  /* 0x0003a40601007387 */ /* 0x0003e60000100800 */
[----:B------:R-:W-:Y:S01]  /*34d90*/  SHF.R.S32.HI R2, RZ, 0x6, R2 ;  /* 0x00000006ff027819 */ /* 0x000fe20000011402 */
[----:B------:R1:W-:Y:S03]  /*34da0*/  LDGSTS.E [R0+0x13f80], [R4.64], P0 ;  /* 0x13f8000004007fae */ /* 0x0003e60008121848 */
[----:B------:R-:W-:Y:S01]  /*34db0*/  ISETP.NE.U32.AND P0, PT, R6, R2, PT ;  /* 0x000000020600720c */ /* 0x000fe20003f05070 */
[----:B------:R-:W0:Y:S11]  /*34dc0*/  LDGDEPBAR ;  /* 0x00000000000079af */ /* 0x000e360000000000 */
[----:B------:R-:W-:Y:S01]  /*34dd0*/  @!UPT UIADD3 URZ, URZ, URZ, URZ ;  /* 0x0000003f3f3ff290 */ /* 0x000fe2000fffe03f */
[----:B-1----:R-:W-:Y:S01]  /*34de0*/  @!P0 CALL.REL.NOINC `(.L_x_0) ;  /* 0x0000001000008944 */ /* 0x002fe20003c00000 */
[----:B------:R-:W-:Y:S05]  /*34df0*/  BRA `(.L_x_1) ;  /* 0xfffe3ec000007947 */ /* 0x000fea000383ffff */
.L_x_0:
[----:B-----5:R-:W2:Y:S01]  /*34e00*/  LDL.LU R5, [R1+0x1180] ;  /* 0x0011800001057983 */ /* 0x020ea20000300800 */
[----:B------:R-:W-:-:S04]  /*34e10*/  DEPBAR.LE SB0, 0x0 ;  /* 0x000080000000791a */ /* 0x000fc80000000000 */
        /* <DEDUP_REMOVED lines=9> */
[----:B------:R-:W1:Y:S02]  /*34eb0*/  S2R R7, SR_TID.X ;  /* 0x0000000000077919 */ /* 0x000e640000002100 */
[----:B-1----:R-:W-:-:S02]  /*34ec0*/  IMAD.SHL.U32 R2, R7, 0x40, RZ ;  /* 0x0000004007027824 */ /* 0x002fc400078e00ff */
[C---:B------:R-:W-:Y:S01]  /*34ed0*/  IMAD.SHL.U32 R0, R7.reuse, 0x100, RZ ;  /* 0x0000010007007824 */ /* 0x040fe200078e00ff */
[C---:B------:R-:W-:Y:S02]  /*34ee0*/  SHF.L.U32 R3, R7.reuse, 0x5, RZ ;  /* 0x0000000507037819 */ /* 0x040fe400000006ff */
[----:B------:R-:W-:Y:S02]  /*34ef0*/  LOP3.LUT R2, R2, 0x600, RZ, 0xc0, !PT ;  /* 0x0000060002027812 */ /* 0x000fe400078ec0ff */
[C---:B------:R-:W-:Y:S02]  /*34f00*/  LOP3.LUT R6, R7.reuse, 0x1f, RZ, 0xc0, !PT ;  /* 0x0000001f07067812 */ /* 0x040fe400078ec0ff */
[----:B------:R-:W-:Y:S02]  /*34f10*/  LOP3.LUT R0, R0, 0x600, RZ, 0xc0, !PT ;  /* 0x0000060000007812 */ /* 0x000fe400078ec0ff */
[----:B------:R-:W-:Y:S02]  /*34f20*/  LOP3.LUT R2, R2, 0x60, R3, 0xf8, !PT ;  /* 0x0000006002027812 */ /* 0x000fe400078ef803 */
[----:B------:R-:W-:Y:S01]  /*34f30*/  SHF.L.U32 R3, R7, 0x2, RZ ;  /* 0x0000000207037819 */ /* 0x000fe200000006ff */
[----:B------:R-:W-:Y:S01]  /*34f40*/  IMAD R0, R6, 0x10, R0 ;  /* 0x0000001006007824 */ /* 0x000fe200078e0200 */
[----:B------:R-:W-:Y:S01]  /*34f50*/  BAR.SYNC.DEFER_BLOCKING 0x0 ;  /* 0x0000000000007b1d */ /* 0x000fe20000010000 */
[----:B------:R-:W-:Y:S01]  /*34f60*/  MOV R6, R148 ;  /* 0x0000009400067202 */ /* 0x000fe20000000f00 */
[----:B------:R-:W-:Y:S01]  /*34f70*/  IMAD.MOV.U32 R7, RZ, RZ, R149 ;  /* 0x000000ffff077224 */ /* 0x000fe200078e0095 */
[----:B------:R-:W-:Y:S01]  /*34f80*/  LOP3.LUT R2, R2, 0x70, R3, 0x78, !PT ;  /* 0x0000007002027812 */ /* 0x000fe200078e7803 */
[----:B------:R-:W-:Y:S01]  /*34f90*/  IMAD.MOV.U32 R149, RZ, RZ, R147 ;  /* 0x000000ffff957224 */ /* 0x000fe200078e0093 */
[----:B------:R-:W-:-:S02]  /*34fa0*/  MOV R148, R146 ;  /* 0x0000009200947202 */ /* 0x000fc40000000f00 */
[----:B------:R-:W-:-:S03]  /*34fb0*/  LOP3.LUT R232, R0, 0x20, RZ, 0x3c, !PT ;  /* 0x0000002000e87812 */ /* 0x000fc600078e3cff */
[----:B------:R-:W-:Y:S01]  /*34fc0*/  STS.128 [R2+0x180], R148 ;  /* 0x0001809402007388 */ /* 0x000fe20000000c00 */
[C---:B------:R-:W-:Y:S02]  /*34fd0*/  LOP3.LUT R3, R0.reuse, 0x40, RZ, 0x3c, !PT ;  /* 0x0000004000037812 */ /* 0x040fe400078e3cff */
[----:B------:R-:W-:Y:S02]  /*34fe0*/  LOP3.LUT R252, R0, 0x60, RZ, 0x3c, !PT ;  /* 0x0000006000fc7812 */ /* 0x000fe400078e3cff */
[----:B--2---:R-:W-:Y:S01]  /*34ff0*/  ISETP.GE.AND P0, PT, R5, c[0x0][0x17c], PT ;  /* 0x00005f0005007a0c */ /* 0x004fe20003f06270 */
[----:B------:R-:W-:Y:S01]  /*35000*/  IMAD.MOV.U32 R5, RZ, RZ, R145 ;  /* 0x000000ffff057224 */ /* 0x000fe200078e0091 */
[----:B---3--:R-:W-:Y:S02]  /*35010*/  ISETP.GE.AND P4, PT, R4, c[0x0][0x17c], PT ;  /* 0x00005f0004007a0c */ /* 0x008fe40003f86270 */
[----:B------:R-:W-:-:S05]  /*35020*/  MOV R4, R144 ;  /* 0x0000009000047202 */ /* 0x000fca0000000f00 */
[----:B------:R1:W-:Y:S04]  /*35030*/  STS.128 [R2+0x100], R4 ;  /* 0x0001000402007388 */ /* 0x0003e80000000c00 */
[----:B----4-:R-:W-:Y:S04]  /*35040*/  STS.128 [R2], R28 ;  /* 0x0000001c02007388 */ /* 0x010fe80000000c00 */
[----:B------:R2:W-:Y:S01]  /*35050*/  STS.128 [R2+0x80], R24 ;  /* 0x0000801802007388 */ /* 0x0005e20000000c00 */
[----:B------:R-:W-:-:S06]  /*35060*/  NOP ;  /* 0x0000000000007918 */ /* 0x000fcc0000000000 */
[----:B------:R-:W3:Y:S04]  /*35070*/  LDS.128 R32, [R0] ;  /* 0x0000000000207984 */ /* 0x000ee80000000c00 */
[----:B------:R-:W4:Y:S01]  /*35080*/  LDS.128 R28, [R232] ;  /* 0x00000000e81c7984 */ /* 0x000f220000000c00 */
[----:B-1----:R-:W-:Y:S01]  /*35090*/  MOV R4, R208 ;  /* 0x000000d000047202 */ /* 0x002fe20000000f00 */
[----:B------:R-:W-:Y:S01]  /*350a0*/  IMAD.MOV.U32 R5, RZ, RZ, R209 ;  /* 0x000000ffff057224 */ /* 0x000fe200078e00d1 */
[----:B------:R-:W-:Y:S01]  /*350b0*/  MOV R6, R16 ;  /* 0x0000001000067202 */ /* 0x000fe20000000f00 */
[----:B------:R-:W-:Y:S01]  /*350c0*/  IMAD.MOV.U32 R7, RZ, RZ, R17 ;  /* 0x000000ffff077224 */ /* 0x000fe200078e0011 */
[----:B--2---:R-:W-:Y:S01]  /*350d0*/  MOV R26, R180 ;  /* 0x000000b4001a7202 */ /* 0x004fe20000000f00 */
[----:B------:R-:W-:Y:S01]  /*350e0*/  IMAD.MOV.U32 R27, RZ, RZ, R181 ;  /* 0x000000ffff1b7224 */ /* 0x000fe200078e00b5 */
[----:B------:R-:W-:Y:S01]  /*350f0*/  MOV R24, R176 ;  /* 0x000000b000187202 */ /* 0x000fe20000000f00 */
[----:B------:R-:W-:Y:S01]  /*35100*/  IMAD.MOV.U32 R25, RZ, RZ, R177 ;  /* 0x000000ffff197224 */ /* 0x000fe200078e00b1 */
[----:B------:R-:W-:Y:S01]  /*35110*/  MOV R180, R178 ;  /* 0x000000b200b47202 */ /* 0x000fe20000000f00 */
[----:B------:R-:W-:Y:S01]  /*35120*/  IMAD.MOV.U32 R181, RZ, RZ, R179 ;  /* 0x000000ffffb57224 */ /* 0x000fe200078e00b3 */
[----:B------:R-:W-:Y:S01]  /*35130*/  MOV R16, R210 ;  /* 0x000000d200107202 */ /* 0x000fe20000000f00 */
[----:B------:R-:W-:Y:S01]  /*35140*/  IMAD.MOV.U32 R17, RZ, RZ, R211 ;  /* 0x000000ffff117224 */ /* 0x000fe200078e00d3 */
[----:B------:R-:W-:Y:S04]  /*35150*/  LDS.128 R248, [R3] ;  /* 0x0000000003f87984 */ /* 0x000fe80000000c00 */
[----:B------:R-:W-:Y:S01]  /*35160*/  LDS.128 R244, [R252] ;  /* 0x00000000fcf47984 */ /* 0x000fe20000000c00 */
[----:B------:R-:W-:-:S06]  /*35170*/  NOP ;  /* 0x0000000000007918 */ /* 0x000fcc0000000000 */
[----:B------:R1:W-:Y:S04]  /*35180*/  STS.128 [R2+0x100], R4 ;  /* 0x0001000402007388 */ /* 0x0003e80000000c00 */
[----:B------:R-:W-:Y:S04]  /*35190*/  STS.128 [R2], R24 ;  /* 0x0000001802007388 */ /* 0x000fe80000000c00 */
[----:B------:R-:W-:Y:S04]  /*351a0*/  STS.128 [R2+0x80], R180 ;  /* 0x000080b402007388 */ /* 0x000fe80000000c00 */
[----:B---3--:R-:W-:Y:S01]  /*351b0*/  STL.64 [R1+0x50], R32 ;  /* 0x0000502001007387 */ /* 0x008fe20000100a00 */
[----:B-1----:R-:W-:Y:S01]  /*351c0*/  MOV R4, R68 ;  /* 0x0000004400047202 */ /* 0x002fe20000000f00 */
[----:B------:R-:W-:Y:S01]  /*351d0*/  IMAD.MOV.U32 R5, RZ, RZ, R69 ;  /* 0x000000ffff057224 */ /* 0x000fe200078e0045 */
[----:B------:R-:W-:Y:S01]  /*351e0*/  MOV R6, R72 ;  /* 0x0000004800067202 */ /* 0x000fe20000000f00 */
[----:B------:R-:W-:Y:S01]  /*351f0*/  IMAD.MOV.U32 R7, RZ, RZ, R73 ;  /* 0x000000ffff077224 */ /* 0x000fe200078e0049 */
[----:B------:R-:W-:Y:S04]  /*35200*/  STL.64 [R1+0x58], R34 ;  /* 0x0000582201007387 */ /* 0x000fe80000100a00 */
[----:B------:R-:W-:Y:S01]  /*35210*/  STS.128 [R2+0x180], R16 ;  /* 0x0001801002007388 */ /* 0x000fe20000000c00 */
[----:B------:R-:W-:-:S06]  /*35220*/  NOP ;  /* 0x0000000000007918 */ /* 0x000fcc0000000000 */
[----:B----4-:R1:W-:Y:S04]  /*35230*/  STL.64 [R1], R28 ;  /* 0x0000001c01007387 */ /* 0x0103e80000100a00 */
[----:B------:R2:W-:Y:S04]  /*35240*/  STL.64 [R1+0x8], R30 ;  /* 0x0000081e01007387 */ /* 0x0005e80000100a00 */
[----:B------:R-:W3:Y:S04]  /*35250*/  LDS.128 R40, [R0] ;  /* 0x0000000000287984 */ /* 0x000ee80000000c00 */
[----:B------:R-:W-:Y:S01]  /*35260*/  LDS.128 R24, [R232] ;  /* 0x00000000e8187984 */ /* 0x000fe20000000c00 */
[----:B-1----:R-:W-:Y:S01]  /*35270*/  MOV R28, R228 ;  /* 0x000000e4001c7202 */ /* 0x002fe20000000f00 */
[----:B------:R-:W-:-:S02]  /*35280*/  IMAD.MOV.U32 R29, RZ, RZ, R229 ;  /* 0x000000ffff1d7224 */ /* 0x000fc400078e00e5 */
[----:B------:R-:W-:Y:S01]  /*35290*/  LDS.128 R32, [R3] ;  /* 0x0000000003207984 */ /* 0x000fe20000000c00 */
[----:B--2---:R-:W-:Y:S01]  /*352a0*/  MOV R30, R224 ;  /* 0x000000e0001e7202 */ /* 0x004fe20000000f00 */
[----:B------:R-:W-:Y:S02]  /*352b0*/  IMAD.MOV.U32 R31, RZ, RZ, R225 ;  /* 0x000000ffff1f7224 */ /* 0x000fe400078e00e1 */
[----:B------:R-:W-:Y:S01]  /*352c0*/  LDS.128 R16, [R252] ;  /* 0x00000000fc107984 */ /* 0x000fe20000000c00 */
[----:B------:R-:W-:-:S06]  /*352d0*/  NOP ;  /* 0x0000000000007918 */ /* 0x000fcc0000000000 */
[----:B------:R1:W-:Y:S04]  /*352e0*/  STS.128 [R2+0x100], R4 ;  /* 0x0001000402007388 */ /* 0x0003e80000000c00 */
[----:B------:R2:W-:Y:S04]  /*352f0*/  STS.128 [R2], R28 ;  /* 0x0000001c02007388 */ /* 0x0005e80000000c00 */
[----:B-1----:R-:W4:Y:S04]  /*35300*/  LDL.LU R4, [R1+0x20] ;  /* 0x0000200001047983 */ /* 0x002f280000300800 */
[----:B------:R-:W4:Y:S04]  /*35310*/  LDL.LU R5, [R1+0x24] ;  /* 0x0000240001057983 */ /* 0x000f280000300800 */
[----:B------:R-:W4:Y:S04]  /*35320*/  LDL.LU R6, [R1+0x140] ;  /* 0x0001400001067983 */ /* 0x000f280000300800 */
[----:B------:R-:W4:Y:S04]  /*35330*/  LDL.LU R7, [R1+0x144] ;  /* 0x0001440001077983 */ /* 0x000f280000300800 */
[----:B--2---:R-:W2:Y:S04]  /*35340*/  LDL.LU R28, [R1+0x28] ;  /* 0x00002800011c7983 */ /* 0x004ea80000300800 */
[----:B------:R-:W2:Y:S04]  /*35350*/  LDL.LU R29, [R1+0x2c] ;  /* 0x00002c00011d7983 */ /* 0x000ea80000300800 */
[----:B------:R-:W2:Y:S04]  /*35360*/  LDL.LU R30, [R1+0x148] ;  /* 0x00014800011e7983 */ /* 0x000ea80000300800 */
[----:B------:R-:W2:Y:S01]  /*35370*/  LDL.LU R31, [R1+0x14c] ;  /* 0x00014c00011f7983 */ /* 0x000ea20000300800 */
[----:B------:R-:W-:Y:S01]  /*35380*/  MOV R224, R230 ;  /* 0x000000e600e07202 */ /* 0x000fe20000000f00 */
[----:B------:R-:W-:Y:S01]  /*35390*/  IMAD.MOV.U32 R225, RZ, RZ, R231 ;  /* 0x000000ffffe17224 */ /* 0x000fe200078e00e7 */
[----:B------:R-:W-:Y:S01]  /*353a0*/  MOV R72, R70 ;  /* 0x0000004600487202 */ /* 0x000fe20000000f00 */
[----:B------:R-:W-:Y:S01]  /*353b0*/  IMAD.MOV.U32 R73, RZ, RZ, R71 ;  /* 0x000000ffff497224 */ /* 0x000fe200078e0047 */
[----:B------:R-:W2:Y:S04]  /*353c0*/  LDL.LU R68, [R1+0xc0] ;  /* 0x0000c00001447983 */ /* 0x000ea80000300800 */
[----:B------:R-:W2:Y:S04]  /*353d0*/  LDL.LU R69, [R1+0xc4] ;  /* 0x0000c40001457983 */ /* 0x000ea80000300800 */
[----:B------:R-:W3:Y:S04]  /*353e0*/  LDL.LU R70, [R1+0xb0] ;  /* 0x0000b00001467983 */ /* 0x000ee80000300800 */
[----:B------:R-:W-:Y:S04]  /*353f0*/  STS.128 [R2+0x80], R224 ;  /* 0x000080e002007388 */ /* 0x000fe80000000c00 */
[----:B------:R-:W-:Y:S01]  /*35400*/  STS.128 [R2+0x180], R72 ;  /* 0x0001804802007388 */ /* 0x000fe20000000c00 */
[----:B------:R-:W-:-:S06]  /*35410*/  NOP ;  /* 0x0000000000007918 */ /* 0x000fcc0000000000 */
[----:B------:R-:W3:Y:S04]  /*35420*/  LDL.LU R71, [R1+0xb4] ;  /* 0x0000b40001477983 */ /* 0x000ee80000300800 */
[----:B------:R-:W3:Y:S04]  /*35430*/  LDL.LU R92, [R1+0xc8] ;  /* 0x0000c800015c7983 */ /* 0x000ee80000300800 */
[----:B------:R-:W3:Y:S04]  /*35440*/  LDL.LU R93, [R1+0xcc] ;  /* 0x0000cc00015d7983 */ /* 0x000ee80000300800 */
[----:B------:R-:W1:Y:S04]  /*35450*/  LDS.128 R72, [R0] ;  /* 0x0000000000487984 */ /* 0x000e680000000c00 */
[----:B------:R-:W-:Y:S04]  /*35460*/  LDS.128 R88, [R232] ;  /* 0x00000000e8587984 */ /* 0x000fe80000000c00 */
[----:B------:R-:W-:Y:S04]  /*35470*/  LDS.128 R84, [R3] ;  /* 0x0000000003547984 */ /* 0x000fe80000000c00 */
[----:B------:R-:W-:Y:S01]  /*35480*/  LDS.128 R80, [R252] ;  /* 0x00000000fc507984 */ /* 0x000fe20000000c00 */
[----:B------:R-:W-:-:S06]  /*35490*/  NOP ;  /* 0x0000000000007918 */ /* 0x000fcc0000000000 */
[----:B------:R-:W3:Y:S04]  /*354a0*/  LDL.LU R94, [R1+0xb8] ;  /* 0x0000b800015e7983 */ /* 0x000ee80000300800 */
[----:B------:R-:W3:Y:S04]  /*354b0*/  LDL.LU R95, [R1+0xbc] ;  /* 0x0000bc00015f7983 */ /* 0x000ee80000300800 */
[----:B----4-:R4:W-:Y:S04]  /*354c0*/  STS.128 [R2], R4 ;  /* 0x0000000402007388 */ /* 0x0109e80000000c00 */
[----:B----4-:R-:W4:Y:S04]  /*354d0*/  LDL.LU R4, [R1+0x210] ;  /* 0x0002100001047983 */ /* 0x010f280000300800 */
[----:B------:R-:W4:Y:S04]  /*354e0*/  LDL.LU R5, [R1+0x214] ;  /* 0x0002140001057983 */ /* 0x000f280000300800 */
[----:B------:R-:W4:Y:S04]  /*354f0*/  LDL.LU R6, [R1+0x200] ;  /* 0x0002000001067983 */ /* 0x000f280000300800 */
[----:B--2---:R2:W-:Y:S04]  /*35500*/  STS.128 [R2+0x80], R28 ;  /* 0x0000801c02007388 */ /* 0x0045e80000000c00 */
[----:B------:R-:W4:Y:S04]  /*35510*/  LDL.LU R7, [R1+0x204] ;  /* 0x0002040001077983 */ /* 0x000f280000300800 */
[----:B--2---:R-:W2:Y:S04]  /*35520*/  LDL.LU R28, [R1+0x218] ;  /* 0x00021800011c7983 */ /* 0x004ea80000300800 */
[----:B------:R-:W2:Y:S04]  /*35530*/  LDL.LU R29, [R1+0x21c] ;  /* 0x00021c00011d7983 */ /* 0x000ea80000300800 */
[----:B------:R-:W2:Y:S04]  /*35540*/  LDL.LU R30, [R1+0x208] ;  /* 0x00020800011e7983 */ /* 0x000ea80000300800 */
[----:B------:R-:W2:Y:S04]  /*35550*/  LDL.LU R31, [R1+0x20c] ;  /* 0x00020c00011f7983 */ /* 0x000ea80000300800 */
[----:B---3--:R3:W-:Y:S01]  /*35560*/  STS.128 [R2+0x100], R68 ;  /* 0x0001004402007388 */ /* 0x0087e20000000c00 */
        /* <DEDUP_REMOVED lines=8> */
[----:B------:R-:W-:-:S02]  /*355f0*/  MOV R146, R38 ;  /* 0x0000002600927202 */ /* 0x000fc40000000f00 */
[----:B---3--:R-:W-:Y:S01]  /*35600*/  MOV R70, R156 ;  /* 0x0000009c00467202 */ /* 0x008fe20000000f00 */
[----:B------:R-:W-:Y:S01]  /*35610*/  IMAD.MOV.U32 R71, RZ, RZ, R157 ;  /* 0x000000ffff477224 */ /* 0x000fe200078e009d */
[----:B------:R-:W-:Y:S01]  /*35620*/  MOV R68, R152 ;  /* 0x0000009800447202 */ /* 0x000fe20000000f00 */
[----:B------:R-:W-:Y:S01]  /*35630*/  STS.128 [R2+0x180], R92 ;  /* 0x0001805c02007388 */ /* 0x000fe20000000c00 */
[----:B------:R-:W-:Y:S01]  /*35640*/  IMAD.MOV.U32 R69, RZ, RZ, R153 ;  /* 0x000000ffff457224 */ /* 0x000fe200078e0099 */
[----:B------:R-:W-:Y:S01]  /*35650*/  MOV R156, R154 ;  /* 0x0000009a009c7202 */ /* 0x000fe20000000f00 */
[----:B------:R-:W-:Y:S01]  /*35660*/  IMAD.MOV.U32 R157, RZ, RZ, R155 ;  /* 0x000000ffff9d7224 */ /* 0x000fe200078e009b */
[----:B------:R-:W-:-:S06]  /*35670*/  NOP ;  /* 0x0000000000007918 */ /* 0x000fcc0000000000 */
[----:B------:R-:W3:Y:S04]  /*35680*/  LDS.128 R104, [R0] ;  /* 0x0000000000687984 */ /* 0x000ee80000000c00 */
[----:B------:R-:W1:Y:S04]  /*35690*/  LDS.128 R100, [R232] ;  /* 0x00000000e8647984 */ /* 0x000e680000000c00 */
[----:B------:R-:W1:Y:S04]  /*356a0*/  LDS.128 R96, [R3] ;  /* 0x0000000003607984 */ /* 0x000e680000000c00 */
[----:B------:R-:W1:Y:S01]  /*356b0*/  LDS.128 R92, [R252] ;  /* 0x00000000fc5c7984 */ /* 0x000e620000000c00 */
[----:B------:R-:W-:-:S06]  /*356c0*/  NOP ;  /* 0x0000000000007918 */ /* 0x000fcc0000000000 */
[----:B------:R-:W-:Y:S01]  /*356d0*/  STS.128 [R2+0x100], R68 ;  /* 0x0001004402007388 */ /* 0x000fe20000000c00 */
[----:B------:R-:W-:-:S03]  /*356e0*/  IMAD.MOV.U32 R147, RZ, RZ, R39 ;  /* 0x000000ffff937224 */ /* 0x000fc600078e0027 */
[----:B------:R-:W-:Y:S01]  /*356f0*/  STS.128 [R2+0x180], R156 ;  /* 0x0001809c02007388 */ /* 0x000fe20000000c00 */
[----:B------:R-:W-:Y:S01]  /*35700*/  MOV R150, R220 ;  /* 0x000000dc00967202 */ /* 0x000fe20000000f00 */
[----:B------:R-:W-:Y:S01]  /*35710*/  IMAD.MOV.U32 R151, RZ, RZ, R221 ;  /* 0x000000ffff977224 */ /* 0x000fe200078e00dd */
[----:B------:R-:W-:Y:S01]  /*35720*/  MOV R148, R56 ;  /* 0x0000003800947202 */ /* 0x000fe20000000f00 */
[----:B------:R-:W-:Y:S01]  /*35730*/  IMAD.MOV.U32 R149, RZ, RZ, R57 ;  /* 0x000000ffff957224 */ /* 0x000fe200078e0039 */
[----:B------:R-:W-:Y:S01]  /*35740*/  MOV R220, R58 ;  /* 0x0000003a00dc7202 */ /* 0x000fe20000000f00 */
[----:B------:R-:W-:Y:S01]  /*35750*/  IMAD.MOV.U32 R221, RZ, RZ, R59 ;  /* 0x000000ffffdd7224 */ /* 0x000fe200078e003b */
[----:B----4-:R4:W-:Y:S02]  /*35760*/  STS.128 [R2], R4 ;  /* 0x0000000402007388 */ /* 0x0109e40000000c00 */
[----:B----4-:R-:W-:Y:S01]  /*35770*/  MOV R4, R20 ;  /* 0x0000001400047202 */ /* 0x010fe20000000f00 */
[----:B------:R-:W-:Y:S01]  /*35780*/  IMAD.MOV.U32 R5, RZ, RZ, R21 ;  /* 0x000000ffff057224 */ /* 0x000fe200078e0015 */
[----:B------:R-:W-:Y:S01]  /*35790*/  MOV R6, R36 ;  /* 0x0000002400067202 */ /* 0x000fe20000000f00 */
[----:B------:R-:W-:Y:S01]  /*357a0*/  IMAD.MOV.U32 R7, RZ, RZ, R37 ;  /* 0x000000ffff077224 */ /* 0x000fe200078e0025 */
[----:B--2---:R-:W-:Y:S01]  /*357b0*/  STS.128 [R2+0x80], R28 ;  /* 0x0000801c02007388 */ /* 0x004fe20000000c00 */
[----:B------:R-:W-:-:S06]  /*357c0*/  NOP ;  /* 0x0000000000007918 */ /* 0x000fcc0000000000 */
[----:B------:R-:W2:Y:S04]  /*357d0*/  LDS.128 R68, [R0] ;  /* 0x0000000000447984 */ /* 0x000ea80000000c00 */
[----:B------:R-:W-:Y:S04]  /*357e0*/  LDS.128 R36, [R232] ;  /* 0x00000000e8247984 */ /* 0x000fe80000000c00 */
[----:B------:R-:W-:Y:S04]  /*357f0*/  LDS.128 R28, [R3] ;  /* 0x00000000031c7984 */ /* 0x000fe80000000c00 */
[----:B------:R-:W-:Y:S01]  /*35800*/  LDS.128 R20, [R252] ;  /* 0x00000000fc147984 */ /* 0x000fe20000000c00 */
[----:B------:R-:W-:-:S06]  /*35810*/  NOP ;  /* 0x0000000000007918 */ /* 0x000fcc0000000000 */
[----:B------:R4:W-:Y:S04]  /*35820*/  STS.128 [R2+0x100], R4 ;  /* 0x0001000402007388 */ /* 0x0009e80000000c00 */
[----:B------:R-:W-:Y:S04]  /*35830*/  STS.128 [R2], R108 ;  /* 0x0000006c02007388 */ /* 0x000fe80000000c00 */
[----:B------:R-:W-:Y:S04]  /*35840*/  STS.128 [R2+0x80], R188 ;  /* 0x000080bc02007388 */ /* 0x000fe80000000c00 */
[----:B------:R1:W-:Y:S01]  /*35850*/  STS.128 [R2+0x180], R144 ;  /* 0x0001809002007388 */ /* 0x0003e20000000c00 */
[----:B------:R-:W-:-:S06]  /*35860*/  NOP ;  /* 0x0000000000007918 */ /* 0x000fcc0000000000 */
[----:B----4-:R-:W-:Y:S01]  /*35870*/  MOV R4, R76 ;  /* 0x0000004c00047202 */ /* 0x010fe20000000f00 */
[----:B------:R-:W-:Y:S01]  /*35880*/  IMAD.MOV.U32 R5, RZ, RZ, R77 ;  /* 0x000000ffff057224 */ /* 0x000fe200078e004d */
[----:B------:R-:W-:Y:S01]  /*35890*/  MOV R6, R112 ;  /* 0x0000007000067202 */ /* 0x000fe20000000f00 */
[----:B------:R-:W-:Y:S01]  /*358a0*/  IMAD.MOV.U32 R7, RZ, RZ, R113 ;  /* 0x000000ffff077224 */ /* 0x000fe200078e0071 */
[----:B------:R-:W-:Y:S04]  /*358b0*/  LDS.128 R108, [R232] ;  /* 0x00000000e86c7984 */ /* 0x000fe80000000c00 */
[----:B------:R-:W-:Y:S01]  /*358c0*/  LDS.128 R56, [R252] ;  /* 0x00000000fc387984 */ /* 0x000fe20000000c00 */
[----:B-1----:R-:W-:Y:S01]  /*358d0*/  MOV R144, R78 ;  /* 0x0000004e00907202 */ /* 0x002fe20000000f00 */
[----:B------:R-:W-:Y:S01]  /*358e0*/  IMAD.MOV.U32 R145, RZ, RZ, R79 ;  /* 0x000000ffff917224 */ /* 0x000fe200078e004f */
[----:B------:R-:W-:Y:S01]  /*358f0*/  MOV R146, R114 ;  /* 0x0000007200927202 */ /* 0x000fe20000000f00 */
[----:B------:R-:W-:Y:S01]  /*35900*/  IMAD.MOV.U32 R147, RZ, RZ, R115 ;  /* 0x000000ffff937224 */ /* 0x000fe200078e0073 */
[----:B------:R-:W-:Y:S04]  /*35910*/  LDS.128 R76, [R3] ;  /* 0x00000000034c7984 */ /* 0x000fe80000000c00 */
[----:B------:R-:W1:Y:S01]  /*35920*/  LDS.128 R112, [R0] ;  /* 0x0000000000707984 */ /* 0x000e620000000c00 */
[----:B------:R-:W-:-:S06]  /*35930*/  NOP ;  /* 0x0000000000007918 */ /* 0x000fcc0000000000 */
[----:B------:R4:W-:Y:S04]  /*35940*/  STS.128 [R2+0x100], R4 ;  /* 0x0001000402007388 */ /* 0x0009e80000000c00 */
[----:B------:R2:W-:Y:S04]  /*35950*/  STS.128 [R2+0x180], R144 ;  /* 0x0001809002007388 */ /* 0x0005e80000000c00 */
[----:B------:R1:W-:Y:S04]  /*35960*/  STS.128 [R2], R148 ;  /* 0x0000009402007388 */ /* 0x0003e80000000c00 */
[----:B----4-:R-:W4:Y:S04]  /*35970*/  LDL.LU R4, [R1+0x130] ;  /* 0x0001300001047983 */ /* 0x010f280000300800 */
[----:B------:R-:W4:Y:S04]  /*35980*/  LDL.LU R5, [R1+0x134] ;  /* 0x0001340001057983 */ /* 0x000f280000300800 */
[----:B------:R-:W4:Y:S04]  /*35990*/  LDL.LU R6, [R1+0x120] ;  /* 0x0001200001067983 */ /* 0x000f280000300800 */
[----:B------:R-:W4:Y:S04]  /*359a0*/  LDL.LU R7, [R1+0x124] ;  /* 0x0001240001077983 */ /* 0x000f280000300800 */
[----:B--2---:R-:W2:Y:S04]  /*359b0*/  LDL.LU R144, [R1+0x138] ;  /* 0x0001380001907983 */ /* 0x004ea80000300800 */
[----:B------:R-:W2:Y:S04]  /*359c0*/  LDL.LU R145, [R1+0x13c] ;  /* 0x00013c0001917983 */ /* 0x000ea80000300800 */
[----:B------:R-:W2:Y:S04]  /*359d0*/  LDL.LU R146, [R1+0x128] ;  /* 0x0001280001927983 */ /* 0x000ea80000300800 */
[----:B------:R-:W2:Y:S04]  /*359e0*/  LDL.LU R147, [R1+0x12c] ;  /* 0x00012c0001937983 */ /* 0x000ea80000300800 */
[----:B-1----:R-:W2:Y:S04]  /*359f0*/  LDL.LU R148, [R1+0x80] ;  /* 0x0000800001947983 */ /* 0x002ea80000300800 */
[----:B------:R-:W3:Y:S04]  /*35a00*/  LDL.LU R149, [R1+0x84] ;  /* 0x0000840001957983 */ /* 0x000ee80000300800 */
[----:B------:R-:W3:Y:S04]  /*35a10*/  LDL.LU R150, [R1+0x70] ;  /* 0x0000700001967983 */ /* 0x000ee80000300800 */
[----:B------:R-:W3:Y:S04]  /*35a20*/  LDL.LU R151, [R1+0x74] ;  /* 0x0000740001977983 */ /* 0x000ee80000300800 */
[----:B------:R-:W3:Y:S04]  /*35a30*/  LDL.LU R184, [R1+0x88] ;  /* 0x0000880001b87983 */ /* 0x000ee80000300800 */
[----:B------:R-:W3:Y:S04]  /*35a40*/  LDL.LU R185, [R1+0x8c] ;  /* 0x00008c0001b97983 */ /* 0x000ee80000300800 */
[----:B------:R-:W3:Y:S04]  /*35a50*/  LDL.LU R186, [R1+0x78] ;  /* 0x0000780001ba7983 */ /* 0x000ee80000300800 */
[----:B------:R-:W3:Y:S04]  /*35a60*/  LDL.LU R187, [R1+0x7c] ;  /* 0x00007c0001bb7983 */ /* 0x000ee80000300800 */
[----:B------:R-:W-:Y:S01]  /*35a70*/  STS.128 [R2+0x80], R220 ;  /* 0x000080dc02007388 */ /* 0x000fe20000000c00 */
[----:B------:R-:W-:-:S06]  /*35a80*/  NOP ;  /* 0x0000000000007918 */ /* 0x000fcc0000000000 */
[----:B------:R-:W1:Y:S04]  /*35a90*/  LDS.128 R180, [R0] ;  /* 0x0000000000b47984 */ /* 0x000e680000000c00 */
[----:B------:R-:W-:Y:S04]  /*35aa0*/  LDS.128 R176, [R232] ;  /* 0x00000000e8b07984 */ /* 0x000fe80000000c00 */
[----:B------:R-:W-:Y:S04]  /*35ab0*/  LDS.128 R156, [R3] ;  /* 0x00000000039c7984 */ /* 0x000fe80000000c00 */
[----:B------:R-:W-:Y:S01]  /*35ac0*/  LDS.128 R152, [R252] ;  /* 0x00000000fc987984 */ /* 0x000fe20000000c00 */
[----:B------:R-:W-:-:S06]  /*35ad0*/  NOP ;  /* 0x0000000000007918 */ /* 0x000fcc0000000000 */
        /* <DEDUP_REMOVED lines=12> */
[----:B------:R-:W-:Y:S01]  /*35ba0*/  MOV R164, R162 ;  /* 0x000000a200a47202 */ /* 0x000fe20000000f00 */
[----:B------:R-:W-:-:S02]  /*35bb0*/  IMAD.MOV.U32 R165, RZ, RZ, R163 ;  /* 0x000000ffffa57224 */ /* 0x000fc400078e00a3 */
[----:B---3--:R-:W-:Y:S04]  /*35bc0*/  STS.128 [R2+0x100], R148 ;  /* 0x0001009402007388 */ /* 0x008fe80000000c00 */
[----:B------:R2:W-:Y:S01]  /*35bd0*/  STS.128 [R2+0x180], R184 ;  /* 0x000180b802007388 */ /* 0x0005e20000000c00 */
[----:B------:R-:W-:-:S06]  /*35be0*/  NOP ;  /* 0x0000000000007918 */ /* 0x000fcc0000000000 */
[----:B------:R-:W3:Y:S04]  /*35bf0*/  LDS.128 R160, [R0] ;  /* 0x0000000000a07984 */ /* 0x000ee80000000c00 */
[----:B------:R-:W4:Y:S04]  /*35c00*/  LDS.128 R148, [R232] ;  /* 0x00000000e8947984 */ /* 0x000f280000000c00 */
[----:B------:R-:W1:Y:S04]  /*35c10*/  LDS.128 R144, [R3] ;  /* 0x0000000003907984 */ /* 0x000e680000000c00 */
[----:B------:R-:W1:Y:S01]  /*35c20*/  LDS.128 R128, [R252] ;  /* 0x00000000fc807984 */ /* 0x000e620000000c00 */
[----:B------:R-:W-:-:S06]  /*35c30*/  NOP ;  /* 0x0000000000007918 */ /* 0x000fcc0000000000 */
[----:B------:R3:W-:Y:S01]  /*35c40*/  STS.128 [R2+0x100], R4 ;  /* 0x0001000402007388 */ /* 0x0007e20000000c00 */
[----:B--2---:R-:W-:Y:S01]  /*35c50*/  MOV R186, R196 ;  /* 0x000000c400ba7202 */ /* 0x004fe20000000f00 */
[----:B------:R-:W-:Y:S01]  /*35c60*/  IMAD.MOV.U32 R187, RZ, RZ, R197 ;  /* 0x000000ffffbb7224 */ /* 0x000fe200078e00c5 */
[----:B------:R-:W-:Y:S01]  /*35c70*/  MOV R184, R192 ;  /* 0x000000c000b87202 */ /* 0x000fe20000000f00 */
[----:B------:R2:W-:Y:S01]  /*35c80*/  STS.128 [R2], R188 ;  /* 0x000000bc02007388 */ /* 0x0005e20000000c00 */
[----:B------:R-:W-:Y:S01]  /*35c90*/  IMAD.MOV.U32 R185, RZ, RZ, R193 ;  /* 0x000000ffffb97224 */ /* 0x000fe200078e00c1 */
[----:B------:R-:W-:Y:S01]  /*35ca0*/  MOV R196, R194 ;  /* 0x000000c200c47202 */ /* 0x000fe20000000f00 */
[----:B------:R-:W-:Y:S01]  /*35cb0*/  IMAD.MOV.U32 R197, RZ, RZ, R195 ;  /* 0x000000ffffc57224 */ /* 0x000fe200078e00c3 */
[----:B------:R-:W-:Y:S04]  /*35cc0*/  STS.128 [R2+0x80], R132 ;  /* 0x0000808402007388 */ /* 0x000fe80000000c00 */
[----:B------:R-:W-:Y:S01]  /*35cd0*/  STS.128 [R2+0x180], R164 ;  /* 0x000180a402007388 */ /* 0x000fe20000000c00 */
[----:B------:R-:W-:-:S06]  /*35ce0*/  NOP ;  /* 0x0000000000007918 */ /* 0x000fcc0000000000 */
[----:B---3--:R-:W-:Y:S01]  /*35cf0*/  MOV R4, R44 ;  /* 0x0000002c00047202 */ /* 0x008fe20000000f00 */
[----:B------:R-:W-:Y:S01]  /*35d00*/  IMAD.MOV.U32 R5, RZ, RZ, R45 ;  /* 0x000000ffff057224 */ /* 0x000fe200078e002d */
[----:B------:R-:W-:Y:S01]  /*35d10*/  MOV R6, R48 ;  /* 0x0000003000067202 */ /* 0x000fe20000000f00 */
[----:B------:R-:W-:Y:S01]  /*35d20*/  IMAD.MOV.U32 R7, RZ, RZ, R49 ;  /* 0x000000ffff077224 */ /* 0x000fe200078e0031 */
[----:B--2---:R-:W-:Y:S01]  /*35d30*/  MOV R188, R46 ;  /* 0x0000002e00bc7202 */ /* 0x004fe20000000f00 */
[----:B------:R-:W-:Y:S01]  /*35d40*/  IMAD.MOV.U32 R189, RZ, RZ, R47 ;  /* 0x000000ffffbd7224 */ /* 0x000fe200078e002f */
[----:B------:R-:W-:Y:S01]  /*35d50*/  MOV R190, R50 ;  /* 0x0000003200be7202 */ /* 0x000fe20000000f00 */
[----:B------:R-:W-:Y:S01]  /*35d60*/  IMAD.MOV.U32 R191, RZ, RZ, R51 ;  /* 0x000000ffffbf7224 */ /* 0x000fe200078e0033 */
[----:B------:R-:W2:Y:S04]  /*35d70*/  LDS.128 R164, [R0] ;  /* 0x0000000000a47984 */ /* 0x000ea80000000c00 */
[----:B------:R-:W-:Y:S04]  /*35d80*/  LDS.128 R132, [R232] ;  /* 0x00000000e8847984 */ /* 0x000fe80000000c00 */
[----:B------:R-:W-:Y:S04]  /*35d90*/  LDS.128 R48, [R3] ;  /* 0x0000000003307984 */ /* 0x000fe80000000c00 */
[----:B------:R-:W-:Y:S01]  /*35da0*/  LDS.128 R44, [R252] ;  /* 0x00000000fc2c7984 */ /* 0x000fe20000000c00 */
[----:B------:R-:W-:-:S06]  /*35db0*/  NOP ;  /* 0x0000000000007918 */ /* 0x000fcc0000000000 */
[----:B------:R3:W-:Y:S01]  /*35dc0*/  STS.128 [R2+0x100], R4 ;  /* 0x0001000402007388 */ /* 0x0007e20000000c00 */
[----:B------:R-:W-:Y:S01]  /*35dd0*/  MOV R194, R212 ;  /* 0x000000d400c27202 */ /* 0x000fe20000000f00 */
[----:B------:R-:W-:Y:S01]  /*35de0*/  IMAD.MOV.U32 R195, RZ, RZ, R213 ;  /* 0x000000ffffc37224 */ /* 0x000fe200078e00d5 */
[----:B------:R-:W-:Y:S01]  /*35df0*/  MOV R192, R60 ;  /* 0x0000003c00c07202 */ /* 0x000fe20000000f00 */
[----:B------:R-:W-:Y:S01]  /*35e00*/  STS.128 [R2], R184 ;  /* 0x000000b802007388 */ /* 0x000fe20000000c00 */
[----:B------:R-:W-:Y:S01]  /*35e10*/  IMAD.MOV.U32 R193, RZ, RZ, R61 ;  /* 0x000000ffffc17224 */ /* 0x000fe200078e003d */
[----:B------:R-:W-:Y:S01]  /*35e20*/  MOV R212, R62 ;  /* 0x0000003e00d47202 */ /* 0x000fe20000000f00 */
[----:B------:R-:W-:Y:S01]  /*35e30*/  IMAD.MOV.U32 R213, RZ, RZ, R63 ;  /* 0x000000ffffd57224 */ /* 0x000fe200078e003f */
[----:B------:R-:W-:Y:S04]  /*35e40*/  STS.128 [R2+0x80], R196 ;  /* 0x000080c402007388 */ /* 0x000fe80000000c00 */
[----:B------:R1:W-:Y:S01]  /*35e50*/  STS.128 [R2+0x180], R188 ;  /* 0x000180bc02007388 */ /* 0x0003e20000000c00 */
[----:B------:R-:W-:-:S06]  /*35e60*/  NOP ;  /* 0x0000000000007918 */ /* 0x000fcc0000000000 */
[----:B---3--:R-:W-:Y:S01]  /*35e70*/  MOV R4, R116 ;  /* 0x0000007400047202 */ /* 0x008fe20000000f00 */
[----:B------:R-:W-:Y:S01]  /*35e80*/  IMAD.MOV.U32 R5, RZ, RZ, R117 ;  /* 0x000000ffff057224 */ /* 0x000fe200078e0075 */
[----:B------:R-:W-:Y:S01]  /*35e90*/  MOV R6, R120 ;  /* 0x0000007800067202 */ /* 0x000fe20000000f00 */
[----:B------:R-:W-:Y:S01]  /*35ea0*/  IMAD.MOV.U32 R7, RZ, RZ, R121 ;  /* 0x000000ffff077224 */ /* 0x000fe200078e0079 */
[----:B------:R-:W3:Y:S04]  /*35eb0*/  LDS.128 R184, [R0] ;  /* 0x0000000000b87984 */ /* 0x000ee80000000c00 */
[----:B------:R-:W-:Y:S01]  /*35ec0*/  LDS.128 R60, [R252] ;  /* 0x00000000fc3c7984 */ /* 0x000fe20000000c00 */
[----:B-1----:R-:W-:Y:S01]  /*35ed0*/  MOV R188, R118 ;  /* 0x0000007600bc7202 */ /* 0x002fe20000000f00 */
[----:B------:R-:W-:Y:S01]  /*35ee0*/  IMAD.MOV.U32 R189, RZ, RZ, R119 ;  /* 0x000000ffffbd7224 */ /* 0x000fe200078e0077 */
[----:B------:R-:W-:Y:S01]  /*35ef0*/  MOV R190, R122 ;  /* 0x0000007a00be7202 */ /* 0x000fe20000000f00 */
[----:B------:R-:W-:Y:S01]  /*35f00*/  IMAD.MOV.U32 R191, RZ, RZ, R123 ;  /* 0x000000ffffbf7224 */ /* 0x000fe200078e007b */
[----:B------:R-:W-:Y:S04]  /*35f10*/  LDS.128 R116, [R3] ;  /* 0x0000000003747984 */ /* 0x000fe80000000c00 */
[----:B------:R-:W-:Y:S01]  /*35f20*/  LDS.128 R120, [R232] ;  /* 0x00000000e8787984 */ /* 0x000fe20000000c00 */
[----:B------:R-:W-:-:S06]  /*35f30*/  NOP ;  /* 0x0000000000007918 */ /* 0x000fcc0000000000 */
[----:B------:R1:W-:Y:S04]  /*35f40*/  STS.128 [R2+0x100], R4 ;  /* 0x0001000402007388 */ /* 0x0003e80000000c00 */
[----:B------:R2:W-:Y:S04]  /*35f50*/  STS.128 [R2+0x180], R188 ;  /* 0x000180bc02007388 */ /* 0x0005e80000000c00 */
[----:B------:R2:W-:Y:S04]  /*35f60*/  STS.128 [R2], R192 ;  /* 0x000000c002007388 */ /* 0x0005e80000000c00 */
[----:B-1----:R-:W3:Y:S04]  /*35f70*/  LDL.LU R4, [R1+0x110] ;  /* 0x0001100001047983 */ /* 0x002ee80000300800 */
[----:B------:R-:W3:Y:S04]  /*35f80*/  LDL.LU R5, [R1+0x114] ;  /* 0x0001140001057983 */ /* 0x000ee80000300800 */
[----:B------:R-:W3:Y:S04]  /*35f90*/  LDL.LU R6, [R1+0x100] ;  /* 0x0001000001067983 */ /* 0x000ee80000300800 */
[----:B------:R-:W3:Y:S04]  /*35fa0*/  LDL.LU R7, [R1+0x104] ;  /* 0x0001040001077983 */ /* 0x000ee80000300800 */
[----:B--2---:R-:W2:Y:S04]  /*35fb0*/  LDL.LU R188, [R1+0x118] ;  /* 0x0001180001bc7983 */ /* 0x004ea80000300800 */
        /* <DEDUP_REMOVED lines=8> */
[----:B------:R-:W4:Y:S04]  /*36040*/  LDL.LU R225, [R1+0x4c] ;  /* 0x00004c0001e17983 */ /* 0x000f280000300800 */
[----:B------:R-:W4:Y:S04]  /*36050*/  LDL.LU R226, [R1+0x38] ;  /* 0x0000380001e27983 */ /* 0x000f280000300800 */
[----:B------:R-:W4:Y:S04]  /*36060*/  LDL.LU R227, [R1+0x3c] ;  /* 0x00003c0001e37983 */ /* 0x000f280000300800 */
        /* <DEDUP_REMOVED lines=13> */
[----:B---3--:R3:W-:Y:S02]  /*36140*/  STS.128 [R2], R4 ;  /* 0x0000000402007388 */ /* 0x0087e40000000c00 */
[----:B---3--:R-:W-:Y:S01]  /*36150*/  MOV R4, R168 ;  /* 0x000000a800047202 */ /* 0x008fe20000000f00 */
[----:B------:R-:W-:Y:S01]  /*36160*/  IMAD.MOV.U32 R5, RZ, RZ, R169 ;  /* 0x000000ffff057224 */ /* 0x000fe200078e00a9 */
[----:B------:R-:W-:Y:S01]  /*36170*/  MOV R6, R172 ;  /* 0x000000ac00067202 */ /* 0x000fe20000000f00 */
[----:B------:R-:W-:Y:S01]  /*36180*/  IMAD.MOV.U32 R7, RZ, RZ, R173 ;  /* 0x000000ffff077224 */ /* 0x000fe200078e00ad */
[----:B--2---:R-:W-:Y:S04]  /*36190*/  STS.128 [R2+0x80], R188 ;  /* 0x000080bc02007388 */ /* 0x004fe80000000c00 */
[----:B----4-:R2:W-:Y:S04]  /*361a0*/  STS.128 [R2+0x100], R192 ;  /* 0x000100c002007388 */ /* 0x0105e80000000c00 */
[----:B------:R3:W-:Y:S01]  /*361b0*/  STS.128 [R2+0x180], R224 ;  /* 0x000180e002007388 */ /* 0x0007e20000000c00 */
[----:B--2---:R-:W-:Y:S01]  /*361c0*/  MOV R192, R170 ;  /* 0x000000aa00c07202 */ /* 0x004fe20000000f00 */
[----:B------:R-:W-:Y:S01]  /*361d0*/  IMAD.MOV.U32 R193, RZ, RZ, R171 ;  /* 0x000000ffffc17224 */ /* 0x000fe200078e00ab */
[----:B------:R-:W-:Y:S01]  /*361e0*/  MOV R194, R174 ;  /* 0x000000ae00c27202 */ /* 0x000fe20000000f00 */
[----:B------:R-:W-:Y:S01]  /*361f0*/  IMAD.MOV.U32 R195, RZ, RZ, R175 ;  /* 0x000000ffffc37224 */ /* 0x000fe200078e00af */
[----:B------:R-:W-:-:S06]  /*36200*/  NOP ;  /* 0x0000000000007918 */ /* 0x000fcc0000000000 */
[----:B------:R-:W2:Y:S04]  /*36210*/  LDS.128 R188, [R0] ;  /* 0x0000000000bc7984 */ /* 0x000ea80000000c00 */
[----:B------:R-:W4:Y:S01]  /*36220*/  LDS.128 R172, [R232] ;  /* 0x00000000e8ac7984 */ /* 0x000f220000000c00 */
[----:B---3--:R-:W-:-:S03]  /*36230*/  MOV R226, R8 ;  /* 0x0000000800e27202 */ /* 0x008fc60000000f00 */
[----:B------:R-:W3:Y:S01]  /*36240*/  LDS.128 R168, [R3] ;  /* 0x0000000003a87984 */ /* 0x000ee20000000c00 */
[----:B------:R-:W-:-:S03]  /*36250*/  IMAD.MOV.U32 R227, RZ, RZ, R9 ;  /* 0x000000ffffe37224 */ /* 0x000fc600078e0009 */
[----:B------:R-:W1:Y:S01]  /*36260*/  LDS.128 R136, [R252] ;  /* 0x00000000fc887984 */ /* 0x000e620000000c00 */
[----:B------:R-:W-:-:S06]  /*36270*/  NOP ;  /* 0x0000000000007918 */ /* 0x000fcc0000000000 */
[----:B------:R2:W-:Y:S01]  /*36280*/  STS.128 [R2+0x100], R4 ;  /* 0x0001000402007388 */ /* 0x0005e20000000c00 */
[----:B------:R-:W-:Y:S01]  /*36290*/  MOV R224, R200 ;  /* 0x000000c800e07202 */ /* 0x000fe20000000f00 */
[----:B------:R-:W-:Y:S01]  /*362a0*/  IMAD.MOV.U32 R225, RZ, RZ, R201 ;  /* 0x000000ffffe17224 */ /* 0x000fe200078e00c9 */
[----:B------:R-:W-:Y:S01]  /*362b0*/  MOV R8, R202 ;  /* 0x000000ca00087202 */ /* 0x000fe20000000f00 */
[----:B------:R1:W-:Y:S01]  /*362c0*/  STS.128 [R2], R228 ;  /* 0x000000e402007388 */ /* 0x0003e20000000c00 */
[----:B------:R-:W-:Y:S01]  /*362d0*/  IMAD.MOV.U32 R9, RZ, RZ, R203 ;  /* 0x000000ffff097224 */ /* 0x000fe200078e00cb */
[----:B------:R-:W-:Y:S01]  /*362e0*/  MOV R200, R54 ;  /* 0x0000003600c87202 */ /* 0x000fe20000000f00 */
[----:B------:R-:W-:Y:S01]  /*362f0*/  IMAD.MOV.U32 R201, RZ, RZ, R55 ;  /* 0x000000ffffc97224 */ /* 0x000fe200078e0037 */
[----:B------:R-:W-:Y:S01]  /*36300*/  STS.128 [R2+0x80], R140 ;  /* 0x0000808c02007388 */ /* 0x000fe20000000c00 */
[----:B------:R-:W-:Y:S01]  /*36310*/  MOV R202, R14 ;  /* 0x0000000e00ca7202 */ /* 0x000fe20000000f00 */
[----:B------:R-:W-:-:S02]  /*36320*/  IMAD.MOV.U32 R203, RZ, RZ, R15 ;  /* 0x000000ffffcb7224 */ /* 0x000fc400078e000f */
[----:B------:R-:W-:Y:S01]  /*36330*/  STS.128 [R2+0x180], R192 ;  /* 0x000180c002007388 */ /* 0x000fe20000000c00 */
[----:B------:R-:W-:-:S06]  /*36340*/  NOP ;  /* 0x0000000000007918 */ /* 0x000fcc0000000000 */
        /* <DEDUP_REMOVED lines=10> */
[----:B-1----:R-:W-:Y:S01]  /*363f0*/  MOV R230, R216 ;  /* 0x000000d800e67202 */ /* 0x002fe20000000f00 */
[----:B------:R-:W-:Y:S01]  /*36400*/  IMAD.MOV.U32 R231, RZ, RZ, R217 ;  /* 0x000000ffffe77224 */ /* 0x000fe200078e00d9 */
[----:B------:R-:W-:Y:S01]  /*36410*/  MOV R228, R64 ;  /* 0x0000004000e47202 */ /* 0x000fe20000000f00 */
[----:B------:R-:W-:Y:S01]  /*36420*/  STS.128 [R2], R224 ;  /* 0x000000e002007388 */ /* 0x000fe20000000c00 */
        /* <DEDUP_REMOVED lines=10> */
[----:B------:R-:W-:Y:S01]  /*364d0*/  MOV R204, R126 ;  /* 0x0000007e00cc7202 */ /* 0x000fe20000000f00 */
[----:B------:R-:W-:Y:S01]  /*364e0*/  IMAD.MOV.U32 R205, RZ, RZ, R127 ;  /* 0x000000ffffcd7224 */ /* 0x000fe200078e007f */
[----:B------:R-:W1:Y:S04]  /*364f0*/  LDS.128 R64, [R0] ;  /* 0x0000000000407984 */ /* 0x000e680000000c00 */
[----:B------:R-:W-:Y:S04]  /*36500*/  LDS.128 R8, [R232] ;  /* 0x00000000e8087984 */ /* 0x000fe80000000c00 */
[----:B------:R-:W-:Y:S04]  /*36510*/  LDS.128 R124, [R3] ;  /* 0x00000000037c7984 */ /* 0x000fe80000000c00 */
[----:B------:R-:W-:Y:S01]  /*36520*/  LDS.128 R200, [R252] ;  /* 0x00000000fcc87984 */ /* 0x000fe20000000c00 */
[----:B------:R-:W-:-:S06]  /*36530*/  NOP ;  /* 0x0000000000007918 */ /* 0x000fcc0000000000 */
[----:B------:R3:W-:Y:S04]  /*36540*/  STS.128 [R2+0x100], R4 ;  /* 0x0001000402007388 */ /* 0x0007e80000000c00 */
[----:B------:R1:W-:Y:S04]  /*36550*/  STS.128 [R2+0x80], R216 ;  /* 0x000080d802007388 */ /* 0x0003e80000000c00 */
[----:B------:R1:W-:Y:S04]  /*36560*/  STS.128 [R2+0x180], R204 ;  /* 0x000180cc02007388 */ /* 0x0003e80000000c00 */
[----:B---3--:R-:W3:Y:S04]  /*36570*/  LDL.LU R4, [R1+0xf0] ;  /* 0x0000f00001047983 */ /* 0x008ee80000300800 */
[----:B------:R-:W3:Y:S04]  /*36580*/  LDL.LU R5, [R1+0xf4] ;  /* 0x0000f40001057983 */ /* 0x000ee80000300800 */
[----:B------:R-:W3:Y:S04]  /*36590*/  LDL.LU R6, [R1+0xe0] ;  /* 0x0000e00001067983 */ /* 0x000ee80000300800 */
[----:B------:R-:W3:Y:S04]  /*365a0*/  LDL.LU R7, [R1+0xe4] ;  /* 0x0000e40001077983 */ /* 0x000ee80000300800 */
[----:B-1----:R-:W2:Y:S04]  /*365b0*/  LDL.LU R216, [R1+0xf8] ;  /* 0x0000f80001d87983 */ /* 0x002ea80000300800 */
[----:B------:R-:W2:Y:S01]  /*365c0*/  LDL.LU R217, [R1+0xfc] ;  /* 0x0000fc0001d97983 */ /* 0x000ea20000300800 */
[----:B------:R-:W-:-:S03]  /*365d0*/  MOV R206, R236 ;  /* 0x000000ec00ce7202 */ /* 0x000fc60000000f00 */
[----:B------:R-:W2:Y:S01]  /*365e0*/  LDL.LU R218, [R1+0xe8] ;  /* 0x0000e80001da7983 */ /* 0x000ea20000300800 */
[----:B------:R-:W-:-:S03]  /*365f0*/  IMAD.MOV.U32 R207, RZ, RZ, R237 ;  /* 0x000000ffffcf7224 */ /* 0x000fc600078e00ed */
[----:B------:R-:W2:Y:S04]  /*36600*/  LDL.LU R219, [R1+0xec] ;  /* 0x0000ec0001db7983 */ /* 0x000ea80000300800 */
[----:B------:R-:W2:Y:S04]  /*36610*/  LDL.LU R204, [R1+0x10] ;  /* 0x0000100001cc7983 */ /* 0x000ea80000300800 */
[----:B------:R-:W4:Y:S04]  /*36620*/  LDL.LU R205, [R1+0x14] ;  /* 0x0000140001cd7983 */ /* 0x000f280000300800 */
[----:B------:R-:W4:Y:S04]  /*36630*/  LDL.LU R236, [R1+0x18] ;  /* 0x0000180001ec7983 */ /* 0x000f280000300800 */
[----:B------:R-:W4:Y:S04]  /*36640*/  LDL.LU R237, [R1+0x1c] ;  /* 0x00001c0001ed7983 */ /* 0x000f280000300800 */
[----:B------:R-:W-:Y:S01]  /*36650*/  STS.128 [R2], R228 ;  /* 0x000000e402007388 */ /* 0x000fe20000000c00 */
[----:B------:R-:W-:-:S06]  /*36660*/  NOP ;  /* 0x0000000000007918 */ /* 0x000fcc0000000000 */
[----:B------:R-:W-:Y:S04]  /*36670*/  LDS.128 R228, [R232] ;  /* 0x00000000e8e47984 */ /* 0x000fe80000000c00 */
[----:B------:R-:W1:Y:S04]  /*36680*/  LDS.128 R224, [R0] ;  /* 0x0000000000e07984 */ /* 0x000e680000000c00 */
[----:B------:R-:W-:Y:S04]  /*36690*/  LDS.128 R232, [R3] ;  /* 0x0000000003e87984 */ /* 0x000fe80000000c00 */
[----:B------:R-:W-:Y:S01]  /*366a0*/  LDS.128 R240, [R252] ;  /* 0x00000000fcf07984 */ /* 0x000fe20000000c00 */
[----:B------:R-:W-:-:S06]  /*366b0*/  NOP ;  /* 0x0000000000007918 */ /* 0x000fcc0000000000 */
[----:B---3--:R3:W-:Y:S04]  /*366c0*/  STS.128 [R2], R4 ;  /* 0x0000000402007388 */ /* 0x0087e80000000c00 */
[----:B---3--:R-:W3:Y:S04]  /*366d0*/  LDL.LU R7, [R1+0x3ac] ;  /* 0x0003ac0001077983 */ /* 0x008ee80000300800 */
[----:B--2---:R2:W-:Y:S04]  /*366e0*/  STS.128 [R2+0x80], R216 ;  /* 0x000080d802007388 */ /* 0x0045e80000000c00 */
[----:B----4-:R4:W-:Y:S04]  /*366f0*/  STS.128 [R2+0x180], R236 ;  /* 0x000180ec02007388 */ /* 0x0109e80000000c00 */
[----:B--2---:R-:W2:Y:S04]  /*36700*/  LDL.LU R219, [R1+0x50] ;  /* 0x0000500001db7983 */ /* 0x004ea80000300800 */
[----:B----4-:R-:W4:Y:S04]  /*36710*/  LDL.LU R236, [R1+0x3a8] ;  /* 0x0003a80001ec7983 */ /* 0x010f280000300800 */
[----:B------:R-:W2:Y:S04]  /*36720*/  LDL.LU R237, [R1+0x3b0] ;  /* 0x0003b00001ed7983 */ /* 0x000ea80000300800 */
[----:B------:R-:W2:Y:S04]  /*36730*/  LDL.LU R238, [R1+0x3b8] ;  /* 0x0003b80001ee7983 */ /* 0x000ea80000300800 */
[----:B------:R-:W2:Y:S01]  /*36740*/  LDL.LU R239, [R1+0x3b4] ;  /* 0x0003b40001ef7983 */ /* 0x000ea20000300800 */
[----:B------:R-:W-:-:S03]  /*36750*/  MOV R216, c[0x0][0x194] ;  /* 0x0000650000d87a02 */ /* 0x000fc60000000f00 */
[----:B------:R1:W-:Y:S01]  /*36760*/  STS.128 [R2+0x100], R204 ;  /* 0x000100cc02007388 */ /* 0x0003e20000000c00 */
[----:B------:R-:W-:-:S06]  /*36770*/  NOP ;  /* 0x0000000000007918 */ /* 0x000fcc0000000000 */
[C---:B---3--:R-:W-:Y:S01]  /*36780*/  ISETP.GE.AND P1, PT, R7.reuse, c[0x0][0x17c], PT ;  /* 0x00005f0007007a0c */ /* 0x048fe20003f26270 */
[----:B------:R-:W-:Y:S02]  /*36790*/  IMAD R218, R7, c[0x0][0x198], RZ ;  /* 0x0000660007da7a24 */ /* 0x000fe400078e02ff */
[C---:B----4-:R-:W-:Y:S01]  /*367a0*/  IMAD R3, R236.reuse, c[0x0][0x194], RZ ;  /* 0x00006500ec037a24 */ /* 0x050fe200078e02ff */
[----:B------:R-:W-:Y:S01]  /*367b0*/  ISETP.GE.AND P2, PT, R236, c[0x0][0x178], PT ;  /* 0x00005e00ec007a0c */ /* 0x000fe20003f46270 */
[C---:B--2---:R-:W-:Y:S01]  /*367c0*/  IMAD R5, R237.reuse, c[0x0][0x194], RZ ;  /* 0x00006500ed057a24 */ /* 0x044fe200078e02ff */
[----:B------:R-:W-:Y:S02]  /*367d0*/  ISETP.GE.AND P3, PT, R237, c[0x0][0x178], PT ;  /* 0x00005e00ed007a0c */ /* 0x000fe40003f66270 */
[----:B-1----:R-:W-:Y:S02]  /*367e0*/  LEA R2, P5, R3, c[0x0][0x170], 0x2 ;  /* 0x00005c0003027a11 */ /* 0x002fe400078a10ff */
[----:B------:R-:W-:-:S02]  /*367f0*/  ISETP.LT.AND P2, PT, R7, c[0x0][0x17c], !P2 ;  /* 0x00005f0007007a0c */ /* 0x000fc40005741270 */
[----:B------:R-:W-:Y:S02]  /*36800*/  LEA R4, P6, R5, c[0x0][0x170], 0x2 ;  /* 0x00005c0005047a11 */ /* 0x000fe400078c10ff */
[----:B------:R-:W-:Y:S01]  /*36810*/  ISETP.LT.AND P3, PT, R7, c[0x0][0x17c], !P3 ;  /* 0x00005f0007007a0c */ /* 0x000fe20005f61270 */
[----:B------:R-:W-:Y:S01]  /*36820*/  IMAD R7, R216, 0x40, R3 ;  /* 0x00000040d8077824 */ /* 0x000fe200078e0203 */
[----:B------:R-:W-:Y:S02]  /*36830*/  LEA.HI.X.SX32 R3, R3, c[0x0][0x174], 0x2, P5 ;  /* 0x00005d0003037a11 */ /* 0x000fe400028f16ff */
[----:B------:R-:W-:-:S03]  /*36840*/  LEA.HI.X.SX32 R5, R5, c[0x0][0x174], 0x2, P6 ;  /* 0x00005d0005057a11 */ /* 0x000fc600030f16ff */
[----:B------:R-:W-:Y:S01]  /*36850*/  IMAD.WIDE R206, R218, 0x4, R2 ;  /* 0x00000004dace7825 */ /* 0x000fe200078e0202 */
[----:B------:R-:W-:-:S03]  /*36860*/  LEA R216, R216, R7, 0x5 ;  /* 0x00000007d8d87211 */ /* 0x000fc600078e28ff */
[----:B------:R-:W-:Y:S01]  /*36870*/  IMAD.WIDE R204, R218, 0x4, R4 ;  /* 0x00000004dacc7825 */ /* 0x000fe200078e0204 */
[----:B------:R-:W-:Y:S01]  /*36880*/  @P2 STG.E [R206.64], R219 ;  /* 0x000000dbce002986 */ /* 0x000fe2000c101908 */
[----:B------:R-:W-:Y:S02]  /*36890*/  LEA R6, P6, R7, c[0x0][0x170], 0x2 ;  /* 0x00005c0007067a11 */ /* 0x000fe400078c10ff */
[----:B------:R-:W-:Y:S01]  /*368a0*/  ISETP.LT.AND P5, PT, R238, c[0x0][0x178], !P1 ;  /* 0x00005e00ee007a0c */ /* 0x000fe20004fa1270 */
[----:B------:R1:W-:Y:S01]  /*368b0*/  @P3 STG.E [R204.64], R40 ;  /* 0x00000028cc003986 */ /* 0x0003e2000c101908 */
[----:B------:R-:W-:Y:S02]  /*368c0*/  ISETP.LT.AND P1, PT, R239, c[0x0][0x178], !P1 ;  /* 0x00005e00ef007a0c */ /* 0x000fe40004f21270 */
[----:B------:R-:W-:Y:S02]  /*368d0*/  LEA.HI.X.SX32 R7, R7, c[0x0][0x174], 0x2, P6 ;  /* 0x00005d0007077a11 */ /* 0x000fe400030f16ff */
[----:B-1----:R-:W-:-:S04]  /*368e0*/  LEA R204, P3, R216, c[0x0][0x170], 0x2 ;  /* 0x00005c00d8cc7a11 */ /* 0x002fc800078610ff */
[----:B------:R-:W-:Y:S01]  /*368f0*/  LEA.HI.X.SX32 R205, R216, c[0x0][0x174], 0x2, P3 ;  /* 0x00005d00d8cd7a11 */ /* 0x000fe200018f16ff */
[C---:B------:R-:W-:Y:S01]  /*36900*/  IMAD.WIDE R206, R218.reuse, 0x4, R6 ;  /* 0x00000004dace7825 */ /* 0x040fe200078e0206 */
[----:B------:R-:W-:-:S03]  /*36910*/  IADD3 R40, R218, c[0x0][0x198], RZ ;  /* 0x00006600da287a10 */ /* 0x000fc60007ffe0ff */
[----:B------:R-:W-:Y:S01]  /*36920*/  IMAD.WIDE R218, R218, 0x4, R204 ;  /* 0x00000004dada7825 */ /* 0x000fe200078e02cc */
[----:B------:R1:W-:Y:S04]  /*36930*/  @P5 STG.E [R206.64], R72 ;  /* 0x00000048ce005986 */ /* 0x0003e8000c101908 */
[----:B------:R2:W-:Y:S04]  /*36940*/  @P1 STG.E [R218.64], R104 ;  /* 0x00000068da001986 */ /* 0x0005e8000c101908 */
[----:B-1----:R-:W3:Y:S04]  /*36950*/  LDL.LU R72, [R1] ;  /* 0x0000000001487983 */ /* 0x002ee80000300800 */
[----:B--2---:R-:W2:Y:S04]  /*36960*/  LDL.LU R104, [R1+0x54] ;  /* 0x0000540001687983 */ /* 0x004ea80000300800 */
[----:B------:R-:W4:Y:S01]  /*36970*/  LDL.LU R218, [R1+0x1184] ;  /* 0x0011840001da7983 */ /* 0x000f220000300800 */
[----:B------:R-:W-:-:S02]  /*36980*/  ISETP.LT.AND P2, PT, R236, c[0x0][0x178], !P0 ;  /* 0x00005e00ec007a0c */ /* 0x000fc40004741270 */
[----:B------:R-:W-:Y:S01]  /*36990*/  ISETP.LT.AND P3, PT, R237, c[0x0][0x178], !P0 ;  /* 0x00005e00ed007a0c */ /* 0x000fe20004761270 */
[----:B------:R-:W-:Y:S01]  /*369a0*/  IMAD.WIDE R216, R40, 0x4, R2 ;  /* 0x0000000428d87825 */ /* 0x000fe200078e0202 */
[----:B------:R-:W-:Y:S01]  /*369b0*/  ISETP.LT.AND P5, PT, R238, c[0x0][0x178], !P0 ;  /* 0x00005e00ee007a0c */ /* 0x000fe200047a1270 */
[----:B------:R-:W3:Y:S02]  /*369c0*/  LDL.LU R219, [R1+0x4] ;  /* 0x0000040001db7983 */ /* 0x000ee40000300800 */
[----:B------:R-:W-:-:S06]  /*369d0*/  IMAD.WIDE R206, R40, 0x4, R4 ;  /* 0x0000000428ce7825 */ /* 0x000fcc00078e0204 */
[----:B--2---:R1:W-:Y:S04]  /*369e0*/  @P2 STG.E [R216.64], R104 ;  /* 0x00000068d8002986 */ /* 0x0043e8000c101908 */
[----:B------:R-:W-:Y:S01]  /*369f0*/  @P3 STG.E [R206.64], R41 ;  /* 0x00000029ce003986 */ /* 0x000fe2000c101908 */
[----:B----4-:R-:W-:-:S03]  /*36a00*/  ISETP.GE.AND P2, PT, R218, c[0x0][0x17c], PT ;  /* 0x00005f00da007a0c */ /* 0x010fc60003f46270 */
[----:B------:R-:W2:Y:S01]  /*36a10*/  LDL.LU R218, [R1+0x118c] ;  /* 0x00118c0001da7983 */ /* 0x000ea20000300800 */
[----:B-1----:R-:W-:-:S05]  /*36a20*/  IMAD.WIDE R216, R40, 0x4, R6 ;  /* 0x0000000428d87825 */ /* 0x002fca00078e0206 */
[----:B------:R1:W-:Y:S04]  /*36a30*/  @P5 STG.E [R216.64], R73 ;  /* 0x00000049d8005986 */ /* 0x0003e8000c101908 */
[----:B-1----:R-:W4:Y:S01]  /*36a40*/  LDL.LU R217, [R1+0x1188] ;  /* 0x0011880001d97983 */ /* 0x002f220000300800 */
[----:B------:R-:W-:Y:S01]  /*36a50*/  ISETP.LT.AND P0, PT, R239, c[0x0][0x178], !P0 ;  /* 0x00005e00ef007a0c */ /* 0x000fe20004701270 */
[----:B------:R-:W-:-:S12]  /*36a60*/  IMAD.WIDE R206, R40, 0x4, R204 ;  /* 0x0000000428ce7825 */ /* 0x000fd800078e02cc */
[----:B------:R1:W-:Y:S01]  /*36a70*/  @P0 STG.E [R206.64], R105 ;  /* 0x00000069ce000986 */ /* 0x0003e2000c101908 */
[----:B------:R-:W-:Y:S02]  /*36a80*/  ISETP.LT.AND P6, PT, R236, c[0x0][0x178], !P4 ;  /* 0x00005e00ec007a0c */ /* 0x000fe400067c1270 */
[----:B------:R-:W-:Y:S02]  /*36a90*/  IADD3 R104, R40, c[0x0][0x198], RZ ;  /* 0x0000660028687a10 */ /* 0x000fe40007ffe0ff */
[----:B------:R-:W-:Y:S02]  /*36aa0*/  ISETP.LT.AND P1, PT, R237, c[0x0][0x178], !P4 ;  /* 0x00005e00ed007a0c */ /* 0x000fe40006721270 */
[----:B------:R-:W-:Y:S01]  /*36ab0*/  ISETP.LT.AND P3, PT, R238, c[0x0][0x178], !P4 ;  /* 0x00005e00ee007a0c */ /* 0x000fe20006761270 */
[----:B------:R-:W-:Y:S01]  /*36ac0*/  IMAD.WIDE R40, R104, 0x4, R2 ;  /* 0x0000000468287825 */ /* 0x000fe200078e0202 */
[----:B------:R-:W-:Y:S02]  /*36ad0*/  ISETP.LT.AND P4, PT, R239, c[0x0][0x178], !P4 ;  /* 0x00005e00ef007a0c */ /* 0x000fe40006781270 */
[----:B------:R-:W-:-:S03]  /*36ae0*/  ISETP.LT.AND P5, PT, R236, c[0x0][0x178], !P2 ;  /* 0x00005e00ec007a0c */ /* 0x000fc600057a1270 */
[----:B---3--:R3:W-:Y:S01]  /*36af0*/  @P6 STG.E [R40.64], R72 ;  /* 0x0000004828006986 */ /* 0x0087e2000c101908 */
[----:B------:R-:W-:Y:S02]  /*36b00*/  ISETP.LT.AND P6, PT, R237, c[0x0][0x178], !P2 ;  /* 0x00005e00ed007a0c */ /* 0x000fe400057c1270 */
[C---:B-1----:R-:W-:Y:S02]  /*36b10*/  IADD3 R206, R104.reuse, c[0x0][0x198], RZ ;  /* 0x0000660068ce7a10 */ /* 0x042fe40007ffe0ff */
[----:B----4-:R-:W-:Y:S02]  /*36b20*/  ISETP.GE.AND P0, PT, R217, c[0x0][0x17c], PT ;  /* 0x00005f00d9007a0c */ /* 0x010fe40003f06270 */
[----:B------:R-:W4:Y:S04]  /*36b30*/  LDL.LU R217, [R1+0x1190] ;  /* 0x0011900001d97983 */ /* 0x000f280000300800 */
[----:B------:R-:W4:Y:S01]  /*36b40*/  LDL.LU R216, [R1+0x119c] ;  /* 0x00119c0001d87983 */ /* 0x000f220000300800 */
[----:B---3--:R-:W-:-:S04]  /*36b50*/  IMAD.WIDE R40, R104, 0x4, R4 ;  /* 0x0000000468287825 */ /* 0x008fc800078e0204 */
[C---:B------:R-:W-:Y:S01]  /*36b60*/  IMAD.WIDE R72, R104.reuse, 0x4, R6 ;  /* 0x0000000468487825 */ /* 0x040fe200078e0206 */
[----:B------:R1:W-:Y:S03]  /*36b70*/  @P1 STG.E [R40.64], R24 ;  /* 0x0000001828001986 */ /* 0x0003e6000c101908 */
[----:B------:R-:W-:Y:S01]  /*36b80*/  IMAD.WIDE R104, R104, 0x4, R204 ;  /* 0x0000000468687825 */ /* 0x000fe200078e02cc */
[----:B------:R3:W-:Y:S01]  /*36b90*/  @P3 STG.E [R72.64], R88 ;  /* 0x0000005848003986 */ /* 0x0007e2000c101908 */
[----:B------:R-:W-:Y:S02]  /*36ba0*/  ISETP.LT.AND P3, PT, R238, c[0x0][0x178], !P2 ;  /* 0x00005e00ee007a0c */ /* 0x000fe40005761270 */
[----:B------:R-:W-:Y:S01]  /*36bb0*/  ISETP.LT.AND P2, PT, R239, c[0x0][0x178], !P2 ;  /* 0x00005e00ef007a0c */ /* 0x000fe20005741270 */
[----:B------:R2:W-:Y:S01]  /*36bc0*/  @P4 STG.E [R104.64], R100 ;  /* 0x0000006468004986 */ /* 0x0005e2000c101908 */
[----:B-1----:R-:W-:-:S04]  /*36bd0*/  IMAD.WIDE R40, R206, 0x4, R2 ;  /* 0x00000004ce287825 */ /* 0x002fc800078e0202 */
[----:B---3--:R-:W-:Y:S01]  /*36be0*/  IMAD.WIDE R72, R206, 0x4, R4 ;  /* 0x00000004ce487825 */ /* 0x008fe200078e0204 */
[----:B------:R-:W-:Y:S01]  /*36bf0*/  @P5 STG.E [R40.64], R219 ;  /* 0x000000db28005986 */ /* 0x000fe2000c101908 */
[----:B------:R-:W-:-:S03]  /*36c00*/  ISETP.LT.AND P4, PT, R236, c[0x0][0x178], !P0 ;  /* 0x00005e00ec007a0c */ /* 0x000fc60004781270 */
[----:B------:R1:W-:Y:S01]  /*36c10*/  @P6 STG.E [R72.64], R25 ;  /* 0x0000001948006986 */ /* 0x0003e2000c101908 */
[----:B------:R-:W-:Y:S02]  /*36c20*/  IADD3 R88, R206, c[0x0][0x198], RZ ;  /* 0x00006600ce587a10 */ /* 0x000fe40007ffe0ff */
[----:B------:R-:W-:Y:S01]  /*36c30*/  ISETP.LT.AND P5, PT, R237, c[0x0][0x178], !P0 ;  /* 0x00005e00ed007a0c */ /* 0x000fe200047a1270 */
[----:B--2---:R-:W2:Y:S01]  /*36c40*/  LDL.LU R105, [R1+0x11a0] ;  /* 0x0011a00001697983 */ /* 0x004ea20000300800 */
[----:B------:R-:W-:Y:S01]  /*36c50*/  ISETP.GE.AND P1, PT, R218, c[0x0][0x17c], PT ;  /* 0x00005f00da007a0c */ /* 0x000fe20003f26270 */
[----:B-1----:R-:W-:Y:S01]  /*36c60*/  IMAD.WIDE R24, R206, 0x4, R6 ;  /* 0x00000004ce187825 */ /* 0x002fe200078e0206 */
[----:B------:R-:W-:Y:S01]  /*36c70*/  ISETP.LT.AND P6, PT, R238, c[0x0][0x178], !P0 ;  /* 0x00005e00ee007a0c */ /* 0x000fe200047c1270 */
[----:B------:R-:W3:Y:S02]  /*36c80*/  LDL.LU R104, [R1+0x11ac] ;  /* 0x0011ac0001687983 */ /* 0x000ee40000300800 */
[----:B------:R-:W-:-:S02]  /*36c90*/  IMAD.WIDE R206, R206, 0x4, R204 ;  /* 0x00000004cece7825 */ /* 0x000fc400078e02cc */
[----:B------:R1:W-:Y:S01]  /*36ca0*/  @P3 STG.E [R24.64], R89 ;  /* 0x0000005918003986 */ /* 0x0003e2000c101908 */
[----:B------:R-:W-:-:S03]  /*36cb0*/  ISETP.LT.AND P0, PT, R239, c[0x0][0x178], !P0 ;  /* 0x00005e00ef007a0c */ /* 0x000fc60004701270 */
[----:B------:R-:W-:Y:S01]  /*36cc0*/  @P2 STG.E [R206.64], R101 ;  /* 0x00000065ce002986 */ /* 0x000fe2000c101908 */
[----:B------:R-:W-:Y:S01]  /*36cd0*/  ISETP.LT.AND P2, PT, R236, c[0x0][0x178], !P1 ;  /* 0x00005e00ec007a0c */ /* 0x000fe20004f41270 */
[C---:B-1----:R-:W-:Y:S01]  /*36ce0*/  IMAD.WIDE R24, R88.reuse, 0x4, R2 ;  /* 0x0000000458187825 */ /* 0x042fe200078e0202 */
[----:B------:R-:W-:-:S04]  /*36cf0*/  IADD3 R100, R88, c[0x0][0x198], RZ ;  /* 0x0000660058647a10 */ /* 0x000fc80007ffe0ff */
[----:B------:R1:W-:Y:S01]  /*36d00*/  @P4 STG.E [R24.64], R248 ;  /* 0x000000f818004986 */ /* 0x0003e2000c101908 */
[----:B------:R-:W-:Y:S01]  /*36d10*/  ISETP.LT.AND P4, PT, R237, c[0x0][0x178], !P1 ;  /* 0x00005e00ed007a0c */ /* 0x000fe20004f81270 */
[----:B------:R-:W-:-:S04]  /*36d20*/  IMAD.WIDE R40, R88, 0x4, R4 ;  /* 0x0000000458287825 */ /* 0x000fc800078e0204 */
[C---:B------:R-:W-:Y:S01]  /*36d30*/  IMAD.WIDE R72, R88.reuse, 0x4, R6 ;  /* 0x0000000458487825 */ /* 0x040fe200078e0206 */
[----:B------:R1:W-:Y:S03]  /*36d40*/  @P5 STG.E [R40.64], R32 ;  /* 0x0000002028005986 */ /* 0x0003e6000c101908 */
[----:B------:R-:W-:Y:S01]  /*36d50*/  IMAD.WIDE R88, R88, 0x4, R204 ;  /* 0x0000000458587825 */ /* 0x000fe200078e02cc */
[----:B------:R1:W-:Y:S03]  /*36d60*/  @P6 STG.E [R72.64], R84 ;  /* 0x0000005448006986 */ /* 0x0003e6000c101908 */
[C---:B-1----:R-:W-:Y:S01]  /*36d70*/  IMAD.WIDE R24, R100.reuse, 0x4, R2 ;  /* 0x0000000464187825 */ /* 0x042fe200078e0202 */
[----:B------:R-:W-:Y:S03]  /*36d80*/  @P0 STG.E [R88.64], R96 ;  /* 0x0000006058000986 */ /* 0x000fe6000c101908 */
[----:B------:R-:W-:Y:S01]  /*36d90*/  IMAD.WIDE R40, R100, 0x4, R4 ;  /* 0x0000000464287825 */ /* 0x000fe200078e0204 */
[----:B------:R-:W-:Y:S01]  /*36da0*/  ISETP.LT.AND P5, PT, R238, c[0x0][0x178], !P1 ;  /* 0x00005e00ee007a0c */ /* 0x000fe20004fa1270 */
[----:B------:R-:W-:Y:S01]  /*36db0*/  @P2 STG.E [R24.64], R249 ;  /* 0x000000f918002986 */ /* 0x000fe2000c101908 */
[----:B------:R-:W-:-:S03]  /*36dc0*/  ISETP.LT.AND P1, PT, R239, c[0x0][0x178], !P1 ;  /* 0x00005e00ef007a0c */ /* 0x000fc60004f21270 */
[----:B------:R1:W-:Y:S01]  /*36dd0*/  @P4 STG.E [R40.64], R33 ;  /* 0x0000002128004986 */ /* 0x0003e2000c101908 */
[----:B------:R-:W-:-:S03]  /*36de0*/  IADD3 R72, R100, c[0x0][0x198], RZ ;  /* 0x0000660064487a10 */ /* 0x000fc60007ffe0ff */
[----:B-1----:R-:W3:Y:S01]  /*36df0*/  LDL.LU R41, [R1+0x11b8] ;  /* 0x0011b80001297983 */ /* 0x002ee20000300800 */
[----:B------:R-:W-:-:S04]  /*36e00*/  IMAD.WIDE R24, R100, 0x4, R6 ;  /* 0x0000000464187825 */ /* 0x000fc800078e0206 */
[----:B------:R-:W-:Y:S01]  /*36e10*/  IMAD.WIDE R100, R100, 0x4, R204 ;  /* 0x0000000464647825 */ /* 0x000fe200078e02cc */
[----:B------:R1:W-:Y:S03]  /*36e20*/  @P5 STG.E [R24.64], R85 ;  /* 0x0000005518005986 */ /* 0x0003e6000c101908 */
[C---:B------:R-:W-:Y:S01]  /*36e30*/  IMAD.WIDE R32, R72.reuse, 0x4, R2 ;  /* 0x0000000448207825 */ /* 0x040fe200078e0202 */
[----:B------:R-:W-:Y:S01]  /*36e40*/  @P1 STG.E [R100.64], R97 ;  /* 0x0000006164001986 */ /* 0x000fe2000c101908 */
[C---:B------:R-:W-:Y:S02]  /*36e50*/  IADD3 R40, R72.reuse, c[0x0][0x198], RZ ;  /* 0x0000660048287a10 */ /* 0x040fe40007ffe0ff */
[----:B-1----:R-:W-:Y:S01]  /*36e60*/  IMAD.WIDE R24, R72, 0x4, R4 ;  /* 0x0000000448187825 */ /* 0x002fe200078e0204 */
[----:B----4-:R-:W-:-:S04]  /*36e70*/  ISETP.GE.AND P3, PT, R217, c[0x0][0x17c], PT ;  /* 0x00005f00d9007a0c */ /* 0x010fc80003f66270 */
[----:B------:R-:W-:Y:S02]  /*36e80*/  ISETP.LT.AND P6, PT, R236, c[0x0][0x178], !P3 ;  /* 0x00005e00ec007a0c */ /* 0x000fe40005fc1270 */
[----:B------:R-:W-:Y:S02]  /*36e90*/  ISETP.GE.AND P2, PT, R216, c[0x0][0x17c], PT ;  /* 0x00005f00d8007a0c */ /* 0x000fe40003f46270 */
[----:B------:R-:W4:Y:S01]  /*36ea0*/  LDL.LU R216, [R1+0x58] ;  /* 0x0000580001d87983 */ /* 0x000f220000300800 */
[----:B------:R-:W-:Y:S02]  /*36eb0*/  ISETP.LT.AND P0, PT, R237, c[0x0][0x178], !P3 ;  /* 0x00005e00ed007a0c */ /* 0x000fe40005f01270 */
[----:B------:R-:W-:Y:S01]  /*36ec0*/  ISETP.LT.AND P4, PT, R238, c[0x0][0x178], !P3 ;  /* 0x00005e00ee007a0c */ /* 0x000fe20005f81270 */
[----:B------:R-:W4:Y:S01]  /*36ed0*/  LDL.LU R217, [R1+0x5c] ;  /* 0x00005c0001d97983 */ /* 0x000f220000300800 */
[----:B------:R-:W-:-:S04]  /*36ee0*/  ISETP.LT.AND P3, PT, R239, c[0x0][0x178], !P3 ;  /* 0x00005e00ef007a0c */ /* 0x000fc80005f61270 */
[----:B------:R1:W-:Y:S05]  /*36ef0*/  @P6 STG.E [R32.64], R244 ;  /* 0x000000f420006986 */ /* 0x0003ea000c101908 */
[----:B------:R-:W-:Y:S01]  /*36f00*/  @P0 STG.E [R24.64], R16 ;  /* 0x0000001018000986 */ /* 0x000fe2000c101908 */
[----:B-1----:R-:W-:-:S04]  /*36f10*/  IMAD.WIDE R32, R72, 0x4, R6 ;  /* 0x0000000448207825 */ /* 0x002fc800078e0206 */
[----:B------:R-:W-:Y:S01]  /*36f20*/  IMAD.WIDE R72, R72, 0x4, R204 ;  /* 0x0000000448487825 */ /* 0x000fe200078e02cc */
[----:B------:R1:W-:Y:S04]  /*36f30*/  @P4 STG.E [R32.64], R80 ;  /* 0x0000005020004986 */ /* 0x0003e8000c101908 */
[----:B------:R2:W-:Y:S04]  /*36f40*/  @P3 STG.E [R72.64], R92 ;  /* 0x0000005c48003986 */ /* 0x0005e8000c101908 */
[----:B-1----:R-:W4:Y:S04]  /*36f50*/  LDL.LU R80, [R1+0x11d0] ;  /* 0x0011d00001507983 */ /* 0x002f280000300800 */
[----:B------:R-:W4:Y:S04]  /*36f60*/  LDL.LU R218, [R1+0x8] ;  /* 0x0000080001da7983 */ /* 0x000f280000300800 */
[----:B--2---:R-:W2:Y:S04]  /*36f70*/  LDL.LU R73, [R1+0x11cc] ;  /* 0x0011cc0001497983 */ /* 0x004ea80000300800 */
[----:B------:R-:W2:Y:S01]  /*36f80*/  LDL.LU R72, [R1+0x11e0] ;  /* 0x0011e00001487983 */ /* 0x000ea20000300800 */
[----:B------:R-:W-:-:S02]  /*36f90*/  ISETP.LT.AND P5, PT, R236, c[0x0][0x178], !P2 ;  /* 0x00005e00ec007a0c */ /* 0x000fc400057a1270 */
[----:B------:R-:W-:Y:S01]  /*36fa0*/  ISETP.LT.AND P6, PT, R237, c[0x0][0x178], !P2 ;  /* 0x00005e00ed007a0c */ /* 0x000fe200057c1270 */
[----:B------:R-:W-:Y:S01]  /*36fb0*/  IMAD.WIDE R24, R40, 0x4, R2 ;  /* 0x0000000428187825 */ /* 0x000fe200078e0202 */
[----:B------:R-:W-:Y:S01]  /*36fc0*/  ISETP.LT.AND P4, PT, R238, c[0x0][0x178], !P2 ;  /* 0x00005e00ee007a0c */ /* 0x000fe20005781270 */
[----:B------:R-:W2:Y:S01]  /*36fd0*/  LDL.LU R219, [R1+0xc] ;  /* 0x00000c0001db7983 */ /* 0x000ea20000300800 */
[----:B------:R-:W-:Y:S01]  /*36fe0*/  ISETP.LT.AND P2, PT, R239, c[0x0][0x178], !P2 ;  /* 0x00005e00ef007a0c */ /* 0x000fe20005741270 */
[----:B------:R-:W-:Y:S01]  /*36ff0*/  IMAD.WIDE R32, R40, 0x4, R4 ;  /* 0x0000000428207825 */ /* 0x000fe200078e0204 */
[----:B------:R-:W-:-:S04]  /*37000*/  ISETP.GE.AND P1, PT, R105, c[0x0][0x17c], PT ;  /* 0x00005f0069007a0c */ /* 0x000fc80003f26270 */
[----:B------:R-:W-:Y:S01]  /*37010*/  ISETP.LT.AND P3, PT, R236, c[0x0][0x178], !P1 ;  /* 0x00005e00ec007a0c */ /* 0x000fe20004f61270 */
[----:B------:R1:W-:Y:S01]  /*37020*/  @P5 STG.E [R24.64], R245 ;  /* 0x000000f518005986 */ /* 0x0003e2000c101908 */
[----:B------:R-:W-:-:S03]  /*37030*/  ISETP.LT.AND P5, PT, R237, c[0x0][0x178], !P1 ;  /* 0x00005e00ed007a0c */ /* 0x000fc60004fa1270 */
[----:B------:R3:W-:Y:S01]  /*37040*/  @P6 STG.E [R32.64], R17 ;  /* 0x0000001120006986 */ /* 0x0007e2000c101908 */
[----:B------:R-:W-:Y:S02]  /*37050*/  ISETP.LT.AND P6, PT, R238, c[0x0][0x178], !P1 ;  /* 0x00005e00ee007a0c */ /* 0x000fe40004fc1270 */
[----:B------:R-:W-:Y:S01]  /*37060*/  ISETP.LT.AND P1, PT, R239, c[0x0][0x178], !P1 ;  /* 0x00005e00ef007a0c */ /* 0x000fe20004f21270 */
[----:B-1----:R-:W-:-:S04]  /*37070*/  IMAD.WIDE R24, R40, 0x4, R204 ;  /* 0x0000000428187825 */ /* 0x002fc800078e02cc */
[C-C-:B---3--:R-:W-:Y:S01]  /*37080*/  IMAD.WIDE R16, R40.reuse, 0x4, R6.reuse ;  /* 0x0000000428107825 */ /* 0x148fe200078e0206 */
[----:B------:R-:W-:Y:S02]  /*37090*/  IADD3 R40, R40, c[0x0][0x198], RZ ;  /* 0x0000660028287a10 */ /* 0x000fe40007ffe0ff */
[----:B------:R-:W-:Y:S02]  /*370a0*/  ISETP.GE.AND P0, PT, R104, c[0x0][0x17c], PT ;  /* 0x00005f0068007a0c */ /* 0x000fe40003f06270 */
[----:B------:R1:W-:Y:S04]  /*370b0*/  @P4 STG.E [R16.64], R81 ;  /* 0x0000005110004986 */ /* 0x0003e8000c101908 */
[----:B------:R3:W-:Y:S01]  /*370c0*/  @P2 STG.E [R24.64], R93 ;  /* 0x0000005d18002986 */ /* 0x0007e2000c101908 */
[----:B------:R-:W-:Y:S01]  /*370d0*/  ISETP.LT.AND P2, PT, R236, c[0x0][0x178], !P0 ;  /* 0x00005e00ec007a0c */ /* 0x000fe20004741270 */
[----:B------:R-:W-:-:S04]  /*370e0*/  IMAD.WIDE R32, R40, 0x4, R6 ;  /* 0x0000000428207825 */ /* 0x000fc800078e0206 */
[----:B-1----:R-:W-:-:S04]  /*370f0*/  IMAD.WIDE R16, R40, 0x4, R2 ;  /* 0x0000000428107825 */ /* 0x002fc800078e0202 */
[C---:B---3--:R-:W-:Y:S01]  /*37100*/  IMAD.WIDE R24, R40.reuse, 0x4, R4 ;  /* 0x0000000428187825 */ /* 0x048fe200078e0204 */
[----:B------:R-:W-:Y:S02]  /*37110*/  ISETP.GE.AND P4, PT, R41, c[0x0][0x17c], PT ;  /* 0x00005f0029007a0c */ /* 0x000fe40003f86270 */
[----:B------:R-:W-:Y:S01]  /*37120*/  IADD3 R41, R40, c[0x0][0x198], RZ ;  /* 0x0000660028297a10 */ /* 0x000fe20007ffe0ff */
[----:B----4-:R1:W-:Y:S01]  /*37130*/  @P3 STG.E [R16.64], R216 ;  /* 0x000000d810003986 */ /* 0x0103e2000c101908 */
[----:B------:R-:W-:-:S03]  /*37140*/  ISETP.LT.AND P3, PT, R237, c[0x0][0x178], !P0 ;  /* 0x00005e00ed007a0c */ /* 0x000fc60004761270 */
[----:B------:R3:W-:Y:S01]  /*37150*/  @P5 STG.E [R24.64], R42 ;  /* 0x0000002a18005986 */ /* 0x0007e2000c101908 */
[----:B------:R-:W-:Y:S02]  /*37160*/  ISETP.LT.AND P5, PT, R238, c[0x0][0x178], !P0 ;  /* 0x00005e00ee007a0c */ /* 0x000fe400047a1270 */
[----:B------:R-:W-:Y:S01]  /*37170*/  ISETP.LT.AND P0, PT, R239, c[0x0][0x178], !P0 ;  /* 0x00005e00ef007a0c */ /* 0x000fe20004701270 */
[----:B------:R4:W-:Y:S01]  /*37180*/  @P6 STG.E [R32.64], R74 ;  /* 0x0000004a20006986 */ /* 0x0009e2000c101908 */
[----:B-1----:R-:W-:Y:S01]  /*37190*/  IMAD.WIDE R16, R40, 0x4, R204 ;  /* 0x0000000428107825 */ /* 0x002fe200078e02cc */
[----:B------:R-:W-:-:S03]  /*371a0*/  ISETP.LT.AND P6, PT, R236, c[0x0][0x178], !P4 ;  /* 0x00005e00ec007a0c */ /* 0x000fc600067c1270 */
[----:B---3--:R-:W-:Y:S01]  /*371b0*/  IMAD.WIDE R24, R41, 0x4, R2 ;  /* 0x0000000429187825 */ /* 0x008fe200078e0202 */
[----:B------:R1:W-:Y:S01]  /*371c0*/  @P1 STG.E [R16.64], R106 ;  /* 0x0000006a10001986 */ /* 0x0003e2000c101908 */
[----:B------:R-:W-:Y:S02]  /*371d0*/  ISETP.LT.AND P1, PT, R237, c[0x0][0x178], !P4 ;  /* 0x00005e00ed007a0c */ /* 0x000fe40006721270 */
[C---:B----4-:R-:W-:Y:S01]  /*371e0*/  IMAD.WIDE R32, R41.reuse, 0x4, R4 ;  /* 0x0000000429207825 */ /* 0x050fe200078e0204 */
[----:B------:R-:W3:Y:S01]  /*371f0*/  LDL.LU R42, [R1+0x11e8] ;  /* 0x0011e800012a7983 */ /* 0x000ee20000300800 */
[----:B------:R-:W-:-:S03]  /*37200*/  IADD3 R40, R41, c[0x0][0x198], RZ ;  /* 0x0000660029287a10 */ /* 0x000fc60007ffe0ff */
[----:B------:R4:W-:Y:S01]  /*37210*/  @P2 STG.E [R24.64], R217 ;  /* 0x000000d918002986 */ /* 0x0009e2000c101908 */
[----:B-1----:R-:W-:-:S03]  /*37220*/  IMAD.WIDE R16, R41, 0x4, R6 ;  /* 0x0000000429107825 */ /* 0x002fc600078e0206 */
[----:B------:R1:W-:Y:S04]  /*37230*/  @P3 STG.E [R32.64], R43 ;  /* 0x0000002b20003986 */ /* 0x0003e8000c101908 */
[----:B------:R1:W-:Y:S01]  /*37240*/  @P5 STG.E [R16.64], R75 ;  /* 0x0000004b10005986 */ /* 0x0003e2000c101908 */
[----:B----4-:R-:W-:-:S04]  /*37250*/  IMAD.WIDE R24, R41, 0x4, R204 ;  /* 0x0000000429187825 */ /* 0x010fc800078e02cc */
[C---:B-1----:R-:W-:Y:S01]  /*37260*/  IMAD.WIDE R32, R40.reuse, 0x4, R2 ;  /* 0x0000000428207825 */ /* 0x042fe200078e0202 */
[----:B------:R1:W-:Y:S03]  /*37270*/  @P0 STG.E [R24.64], R107 ;  /* 0x0000006b18000986 */ /* 0x0003e6000c101908 */
[----:B------:R-:W-:Y:S01]  /*37280*/  IMAD.WIDE R16, R40, 0x4, R4 ;  /* 0x0000000428107825 */ /* 0x000fe200078e0204 */
[----:B------:R-:W-:Y:S04]  /*37290*/  @P6 STG.E [R32.64], R218 ;  /* 0x000000da20006986 */ /* 0x000fe8000c101908 */
[----:B------:R4:W-:Y:S01]  /*372a0*/  @P1 STG.E [R16.64], R26 ;  /* 0x0000001a10001986 */ /* 0x0009e2000c101908 */
[----:B--2---:R-:W-:-:S03]  /*372b0*/  ISETP.GE.AND P1, PT, R72, c[0x0][0x17c], PT ;  /* 0x00005f0048007a0c */ /* 0x004fc60003f26270 */
[----:B------:R-:W2:Y:S01]  /*372c0*/  LDL.LU R72, [R1+0x1200] ;  /* 0x0012000001487983 */ /* 0x000ea20000300800 */
[----:B------:R-:W-:Y:S02]  /*372d0*/  ISETP.LT.AND P3, PT, R238, c[0x0][0x178], !P4 ;  /* 0x00005e00ee007a0c */ /* 0x000fe40006761270 */
[----:B------:R-:W-:Y:S01]  /*372e0*/  ISETP.GE.AND P2, PT, R80, c[0x0][0x17c], PT ;  /* 0x00005f0050007a0c */ /* 0x000fe20003f46270 */
[----:B-1----:R-:W-:Y:S01]  /*372f0*/  IMAD.WIDE R24, R40, 0x4, R6 ;  /* 0x0000000428187825 */ /* 0x002fe200078e0206 */
[----:B------:R-:W-:Y:S01]  /*37300*/  ISETP.LT.AND P4, PT, R239, c[0x0][0x178], !P4 ;  /* 0x00005e00ef007a0c */ /* 0x000fe20006781270 */
[----:B------:R-:W2:Y:S01]  /*37310*/  LDL.LU R43, [R1+0x11fc] ;  /* 0x0011fc00012b7983 */ /* 0x000ea20000300800 */
[----:B------:R-:W-:Y:S02]  /*37320*/  ISETP.LT.AND P5, PT, R236, c[0x0][0x178], !P2 ;  /* 0x00005e00ec007a0c */ /* 0x000fe400057a1270 */
[C---:B------:R-:W-:Y:S01]  /*37330*/  IADD3 R41, R40.reuse, c[0x0][0x198], RZ ;  /* 0x0000660028297a10 */ /* 0x040fe20007ffe0ff */
[----:B----4-:R-:W-:Y:S01]  /*37340*/  IMAD.WIDE R16, R40, 0x4, R204 ;  /* 0x0000000428107825 */ /* 0x010fe200078e02cc */
[----:B------:R-:W-:-:S03]  /*37350*/  ISETP.LT.AND P6, PT, R237, c[0x0][0x178], !P2 ;  /* 0x00005e00ed007a0c */ /* 0x000fc600057c1270 */
[----:B------:R1:W-:Y:S01]  /*37360*/  @P3 STG.E [R24.64], R90 ;  /* 0x0000005a18003986 */ /* 0x0003e2000c101908 */
[----:B------:R-:W-:Y:S02]  /*37370*/  ISETP.LT.AND P3, PT, R238, c[0x0][0x178], !P2 ;  /* 0x00005e00ee007a0c */ /* 0x000fe40005761270 */
[----:B------:R-:W-:Y:S01]  /*37380*/  ISETP.GE.AND P0, PT, R73, c[0x0][0x17c], PT ;  /* 0x00005f0049007a0c */ /* 0x000fe20003f06270 */
[----:B------:R4:W-:Y:S01]  /*37390*/  @P4 STG.E [R16.64], R102 ;  /* 0x0000006610004986 */ /* 0x0009e2000c101908 */
[----:B------:R-:W-:Y:S01]  /*373a0*/  ISETP.LT.AND P2, PT, R239, c[0x0][0x178], !P2 ;  /* 0x00005e00ef007a0c */ /* 0x000fe20005741270 */
[----:B------:R-:W-:Y:S01]  /*373b0*/  IMAD.WIDE R32, R41, 0x4, R4 ;  /* 0x0000000429207825 */ /* 0x000fe200078e0204 */
[----:B------:R-:W-:-:S03]  /*373c0*/  ISETP.LT.AND P4, PT, R236, c[0x0][0x178], !P0 ;  /* 0x00005e00ec007a0c */ /* 0x000fc60004781270 */
[----:B-1----:R-:W-:-:S04]  /*373d0*/  IMAD.WIDE R24, R41, 0x4, R2 ;  /* 0x0000000429187825 */ /* 0x002fc800078e0202 */
[----:B----4-:R-:W-:Y:S01]  /*373e0*/  IMAD.WIDE R16, R41, 0x4, R6 ;  /* 0x0000000429107825 */ /* 0x010fe200078e0206 */
[----:B------:R1:W-:Y:S01]  /*373f0*/  @P5 STG.E [R24.64], R219 ;  /* 0x000000db18005986 */ /* 0x0003e2000c101908 */
[----:B------:R-:W-:-:S03]  /*37400*/  ISETP.LT.AND P5, PT, R237, c[0x0][0x178], !P0 ;  /* 0x00005e00ed007a0c */ /* 0x000fc600047a1270 */
[----:B------:R-:W-:Y:S01]  /*37410*/  @P6 STG.E [R32.64], R27 ;  /* 0x0000001b20006986 */ /* 0x000fe2000c101908 */
[----:B------:R-:W-:Y:S01]  /*37420*/  ISETP.LT.AND P6, PT, R238, c[0x0][0x178], !P0 ;  /* 0x00005e00ee007a0c */ /* 0x000fe200047c1270 */
[C---:B-1----:R-:W-:Y:S01]  /*37430*/  IMAD.WIDE R24, R41.reuse, 0x4, R204 ;  /* 0x0000000429187825 */ /* 0x042fe200078e02cc */
[----:B------:R-:W-:Y:S01]  /*37440*/  IADD3 R41, R41, c[0x0][0x198], RZ ;  /* 0x0000660029297a10 */ /* 0x000fe20007ffe0ff */
[----:B------:R1:W-:Y:S01]  /*37450*/  @P3 STG.E [R16.64], R91 ;  /* 0x0000005b10003986 */ /* 0x0003e2000c101908 */
[----:B------:R-:W-:-:S03]  /*37460*/  ISETP.LT.AND P0, PT, R239, c[0x0][0x178], !P0 ;  /* 0x00005e00ef007a0c */ /* 0x000fc60004701270 */
[----:B------:R4:W-:Y:S01]  /*37470*/  @P2 STG.E [R24.64], R103 ;  /* 0x0000006718002986 */ /* 0x0009e2000c101908 */
[----:B------:R-:W-:Y:S01]  /*37480*/  ISETP.LT.AND P2, PT, R236, c[0x0][0x178], !P1 ;  /* 0x00005e00ec007a0c */ /* 0x000fe20004f41270 */
[C---:B-1----:R-:W-:Y:S01]  /*37490*/  IMAD.WIDE R16, R41.reuse, 0x4, R2 ;  /* 0x0000000429107825 */ /* 0x042fe200078e0202 */
[----:B------:R-:W-:-:S03]  /*374a0*/  IADD3 R32, R41, c[0x0][0x198], RZ ;  /* 0x0000660029207a10 */ /* 0x000fc60007ffe0ff */
[----:B----4-:R-:W-:Y:S01]  /*374b0*/  IMAD.WIDE R24, R41, 0x4, R4 ;  /* 0x0000000429187825 */ /* 0x010fe200078e0204 */
[----:B------:R1:W-:Y:S01]  /*374c0*/  @P4 STG.E [R16.64], R250 ;  /* 0x000000fa10004986 */ /* 0x0003e2000c101908 */
[----:B------:R-:W-:Y:S02]  /*374d0*/  ISETP.LT.AND P4, PT, R237, c[0x0][0x178], !P1 ;  /* 0x00005e00ed007a0c */ /* 0x000fe40004f81270 */
[----:B------:R-:W-:Y:S01]  /*374e0*/  IMAD.WIDE R26, R41, 0x4, R6 ;  /* 0x00000004291a7825 */ /* 0x000fe200078e0206 */
[----:B------:R4:W-:Y:S01]  /*374f0*/  @P5 STG.E [R24.64], R34 ;  /* 0x0000002218005986 */ /* 0x0009e2000c101908 */
[----:B------:R-:W-:Y:S02]  /*37500*/  ISETP.LT.AND P5, PT, R238, c[0x0][0x178], !P1 ;  /* 0x00005e00ee007a0c */ /* 0x000fe40004fa1270 */
[----:B------:R-:W-:Y:S01]  /*37510*/  ISETP.LT.AND P1, PT, R239, c[0x0][0x178], !P1 ;  /* 0x00005e00ef007a0c */ /* 0x000fe20004f21270 */
[----:B------:R4:W-:Y:S01]  /*37520*/  @P6 STG.E [R26.64], R86 ;  /* 0x000000561a006986 */ /* 0x0009e2000c101908 */
[----:B-1----:R-:W-:Y:S01]  /*37530*/  IMAD.WIDE R16, R41, 0x4, R204 ;  /* 0x0000000429107825 */ /* 0x002fe200078e02cc */
[----:B------:R-:W-:-:S03]  /*37540*/  IADD3 R33, R32, c[0x0][0x198], RZ ;  /* 0x0000660020217a10 */ /* 0x000fc60007ffe0ff */
[C---:B----4-:R-:W-:Y:S01]  /*37550*/  IMAD.WIDE R24, R32.reuse, 0x4, R2 ;  /* 0x0000000420187825 */ /* 0x050fe200078e0202 */
[----:B------:R1:W-:Y:S03]  /*37560*/  @P0 STG.E [R16.64], R98 ;  /* 0x0000006210000986 */ /* 0x0003e6000c101908 */
[C---:B------:R-:W-:Y:S01]  /*37570*/  IMAD.WIDE R26, R32.reuse, 0x4, R4 ;  /* 0x00000004201a7825 */ /* 0x040fe200078e0204 */
[----:B------:R4:W-:Y:S04]  /*37580*/  @P2 STG.E [R24.64], R251 ;  /* 0x000000fb18002986 */ /* 0x0009e8000c101908 */
[----:B------:R4:W-:Y:S01]  /*37590*/  @P4 STG.E [R26.64], R35 ;  /* 0x000000231a004986 */ /* 0x0009e2000c101908 */
[----:B-1----:R-:W-:-:S04]  /*375a0*/  IMAD.WIDE R16, R32, 0x4, R6 ;  /* 0x0000000420107825 */ /* 0x002fc800078e0206 */
[----:B----4-:R-:W-:Y:S01]  /*375b0*/  IMAD.WIDE R24, R32, 0x4, R204 ;  /* 0x0000000420187825 */ /* 0x010fe200078e02cc */
[----:B------:R1:W-:Y:S03]  /*375c0*/  @P5 STG.E [R16.64], R87 ;  /* 0x0000005710005986 */ /* 0x0003e6000c101908 */
[C---:B------:R-:W-:Y:S01]  /*375d0*/  IMAD.WIDE R26, R33.reuse, 0x4, R2 ;  /* 0x00000004211a7825 */ /* 0x040fe200078e0202 */
[----:B------:R4:W-:Y:S01]  /*375e0*/  @P1 STG.E [R24.64], R99 ;  /* 0x0000006318001986 */ /* 0x0009e2000c101908 */
[C---:B------:R-:W-:Y:S02]  /*375f0*/  IADD3 R32, R33.reuse, c[0x0][0x198], RZ ;  /* 0x0000660021207a10 */ /* 0x040fe40007ffe0ff */
[----:B-1----:R-:W-:-:S04]  /*37600*/  IMAD.WIDE R16, R33, 0x4, R4 ;  /* 0x0000000421107825 */ /* 0x002fc800078e0204 */
[----:B----4-:R-:W-:Y:S01]  /*37610*/  IMAD.WIDE R24, R33, 0x4, R6 ;  /* 0x0000000421187825 */ /* 0x010fe200078e0206 */
[----:B---3--:R-:W-:Y:S02]  /*37620*/  ISETP.GE.AND P3, PT, R42, c[0x0][0x17c], PT ;  /* 0x00005f002a007a0c */ /* 0x008fe40003f66270 */
[----:B------:R-:W3:Y:S02]  /*37630*/  LDL.LU R42, [R1+0x1210] ;  /* 0x00121000012a7983 */ /* 0x000ee40000300800 */
[----:B------:R-:W-:Y:S02]  /*37640*/  ISETP.LT.AND P6, PT, R236, c[0x0][0x178], !P3 ;  /* 0x00005e00ec007a0c */ /* 0x000fe40005fc1270 */
[----:B------:R-:W-:Y:S01]  /*37650*/  ISETP.LT.AND P0, PT, R237, c[0x0][0x178], !P3 ;  /* 0x00005e00ed007a0c */ /* 0x000fe20005f01270 */
[----:B------:R-:W4:Y:S01]  /*37660*/  LDL.LU R40, [R1+0x1218] ;  /* 0x0012180001287983 */ /* 0x000f220000300800 */
[----:B------:R-:W-:Y:S02]  /*37670*/  ISETP.LT.AND P4, PT, R238, c[0x0][0x178], !P3 ;  /* 0x00005e00ee007a0c */ /* 0x000fe40005f81270 */
[----:B------:R-:W-:Y:S01]  /*37680*/  ISETP.LT.AND P3, PT, R239, c[0x0][0x178], !P3 ;  /* 0x00005e00ef007a0c */ /* 0x000fe20005f61270 */
[----:B------:R-:W4:Y:S04]  /*37690*/  LDL.LU R35, [R1+0x1230] ;  /* 0x0012300001237983 */ /* 0x000f280000300800 */
[----:B------:R-:W4:Y:S04]  /*376a0*/  LDL.LU R34, [R1+0x122c] ;  /* 0x00122c0001227983 */ /* 0x000f280000300800 */
[----:B------:R-:W-:Y:S04]  /*376b0*/  @P6 STG.E [R26.64], R246 ;  /* 0x000000f61a006986 */ /* 0x000fe8000c101908 */
[----:B------:R1:W-:Y:S01]  /*376c0*/  @P0 STG.E [R16.64], R18 ;  /* 0x0000001210000986 */ /* 0x0003e2000c101908 */
[----:B--2---:R-:W-:-:S04]  /*376d0*/  ISETP.GE.AND P2, PT, R72, c[0x0][0x17c], PT ;  /* 0x00005f0048007a0c */ /* 0x004fc80003f46270 */
[----:B------:R-:W-:Y:S02]  /*376e0*/  ISETP.LT.AND P5, PT, R236, c[0x0][0x178], !P2 ;  /* 0x00005e00ec007a0c */ /* 0x000fe400057a1270 */
[----:B------:R-:W-:Y:S01]  /*376f0*/  ISETP.LT.AND P6, PT, R237, c[0x0][0x178], !P2 ;  /* 0x00005e00ed007a0c */ /* 0x000fe200057c1270 */
[----:B------:R2:W-:Y:S01]  /*37700*/  @P4 STG.E [R24.64], R82 ;  /* 0x0000005218004986 */ /* 0x0005e2000c101908 */
[----:B-1----:R-:W-:-:S04]  /*37710*/  IMAD.WIDE R16, R33, 0x4, R204 ;  /* 0x0000000421107825 */ /* 0x002fc800078e02cc */
[C---:B------:R-:W-:Y:S01]  /*37720*/  IMAD.WIDE R26, R32.reuse, 0x4, R4 ;  /* 0x00000004201a7825 */ /* 0x040fe200078e0204 */
[----:B------:R1:W-:Y:S03]  /*37730*/  @P3 STG.E [R16.64], R94 ;  /* 0x0000005e10003986 */ /* 0x0003e6000c101908 */
[C---:B--2---:R-:W-:Y:S01]  /*37740*/  IMAD.WIDE R24, R32.reuse, 0x4, R2 ;  /* 0x0000000420187825 */ /* 0x044fe200078e0202 */
[----:B------:R-:W-:-:S04]  /*37750*/  IADD3 R33, R32, c[0x0][0x198], RZ ;  /* 0x0000660020217a10 */ /* 0x000fc80007ffe0ff */
[----:B------:R-:W-:Y:S01]  /*37760*/  @P5 STG.E [R24.64], R247 ;  /* 0x000000f718005986 */ /* 0x000fe2000c101908 */
[----:B-1----:R-:W-:-:S03]  /*37770*/  IMAD.WIDE R16, R32, 0x4, R6 ;  /* 0x0000000420107825 */ /* 0x002fc600078e0206 */
[----:B------:R1:W-:Y:S02]  /*37780*/  @P6 STG.E [R26.64], R19 ;  /* 0x000000131a006986 */ /* 0x0003e4000c101908 */
[----:B-1----:R-:W-:Y:S02]  /*37790*/  IMAD.WIDE R18, R32, 0x4, R204 ;  /* 0x0000000420127825 */ /* 0x002fe400078e02cc */
[----:B------:R-:W2:Y:S01]  /*377a0*/  LDL.LU R32, [R1+0x1240] ;  /* 0x0012400001207983 */ /* 0x000ea20000300800 */
[----:B------:R-:W-:Y:S02]  /*377b0*/  ISETP.LT.AND P4, PT, R238, c[0x0][0x178], !P2 ;  /* 0x00005e00ee007a0c */ /* 0x000fe40005781270 */
[----:B------:R-:W-:Y:S01]  /*377c0*/  ISETP.LT.AND P2, PT, R239, c[0x0][0x178], !P2 ;  /* 0x00005e00ef007a0c */ /* 0x000fe20005741270 */
[----:B------:R-:W2:Y:S01]  /*377d0*/  LDL.LU R26, [R1+0x1248] ;  /* 0x00124800011a7983 */ /* 0x000ea20000300800 */
[----:B------:R-:W-:-:S04]  /*377e0*/  ISETP.GE.AND P1, PT, R43, c[0x0][0x17c], PT ;  /* 0x00005f002b007a0c */ /* 0x000fc80003f26270 */
[----:B------:R-:W-:Y:S02]  /*377f0*/  ISETP.LT.AND P3, PT, R236, c[0x0][0x178], !P1 ;  /* 0x00005e00ec007a0c */ /* 0x000fe40004f61270 */
[----:B------:R-:W-:Y:S02]  /*37800*/  ISETP.LT.AND P5, PT, R237, c[0x0][0x178], !P1 ;  /* 0x00005e00ed007a0c */ /* 0x000fe40004fa1270 */
[----:B------:R-:W-:Y:S01]  /*37810*/  ISETP.LT.AND P6, PT, R238, c[0x0][0x178], !P1 ;  /* 0x00005e00ee007a0c */ /* 0x000fe20004fc1270 */
[----:B------:R1:W-:Y:S01]  /*37820*/  @P4 STG.E [R16.64], R83 ;  /* 0x0000005310004986 */ /* 0x0003e2000c101908 */
[----:B------:R-:W-:-:S03]  /*37830*/  ISETP.LT.AND P1, PT, R239, c[0x0][0x178], !P1 ;  /* 0x00005e00ef007a0c */ /* 0x000fc60004f21270 */
[----:B------:R1:W-:Y:S01]  /*37840*/  @P2 STG.E [R18.64], R95 ;  /* 0x0000005f12002986 */ /* 0x0003e2000c101908 */
[----:B------:R-:W-:-:S04]  /*37850*/  IMAD.WIDE R24, R33, 0x4, R6 ;  /* 0x0000000421187825 */ /* 0x000fc800078e0206 */
[----:B-1----:R-:W-:-:S04]  /*37860*/  IMAD.WIDE R16, R33, 0x4, R2 ;  /* 0x0000000421107825 */ /* 0x002fc800078e0202 */
[C---:B------:R-:W-:Y:S01]  /*37870*/  IMAD.WIDE R18, R33.reuse, 0x4, R4 ;  /* 0x0000000421127825 */ /* 0x040fe200078e0204 */
[----:B------:R1:W-:Y:S01]  /*37880*/  @P3 STG.E [R16.64], R68 ;  /* 0x0000004410003986 */ /* 0x0003e2000c101908 */
[----:B------:R-:W-:-:S03]  /*37890*/  IADD3 R27, R33, c[0x0][0x198], RZ ;  /* 0x00006600211b7a10 */ /* 0x000fc60007ffe0ff */
[----:B------:R1:W-:Y:S04]  /*378a0*/  @P5 STG.E [R18.64], R112 ;  /* 0x0000007012005986 */ /* 0x0003e8000c101908 */
[----:B------:R1:W-:Y:S02]  /*378b0*/  @P6 STG.E [R24.64], R180 ;  /* 0x000000b418006986 */ /* 0x0003e4000c101908 */
[----:B-1----:R-:W-:Y:S01]  /*378c0*/  IMAD.WIDE R16, R33, 0x4, R204 ;  /* 0x0000000421107825 */ /* 0x002fe200078e02cc */
[----:B------:R-:W-:-:S03]  /*378d0*/  IADD3 R33, R27, c[0x0][0x198], RZ ;  /* 0x000066001b217a10 */ /* 0x000fc60007ffe0ff */
[C---:B------:R-:W-:Y:S01]  /*378e0*/  IMAD.WIDE R18, R27.reuse, 0x4, R2 ;  /* 0x000000041b127825 */ /* 0x040fe200078e0202 */
[----:B------:R1:W-:Y:S03]  /*378f0*/  @P1 STG.E [R16.64], R160 ;  /* 0x000000a010001986 */ /* 0x0003e6000c101908 */
[----:B------:R-:W-:-:S04]  /*37900*/  IMAD.WIDE R24, R27, 0x4, R4 ;  /* 0x000000041b187825 */ /* 0x000fc800078e0204 */
[----:B-1----:R-:W-:Y:S01]  /*37910*/  IMAD.WIDE R16, R27, 0x4, R6 ;  /* 0x000000041b107825 */ /* 0x002fe200078e0206 */
[----:B---3--:R-:W-:-:S04]  /*37920*/  ISETP.GE.AND P0, PT, R42, c[0x0][0x17c], PT ;  /* 0x00005f002a007a0c */ /* 0x008fc80003f06270 */
[----:B------:R-:W-:Y:S02]  /*37930*/  ISETP.LT.AND P2, PT, R236, c[0x0][0x178], !P0 ;  /* 0x00005e00ec007a0c */ /* 0x000fe40004741270 */
[----:B------:R-:W-:Y:S02]  /*37940*/  ISETP.LT.AND P3, PT, R237, c[0x0][0x178], !P0 ;  /* 0x00005e00ed007a0c */ /* 0x000fe40004761270 */
[----:B------:R-:W-:Y:S02]  /*37950*/  ISETP.LT.AND P5, PT, R238, c[0x0][0x178], !P0 ;  /* 0x00005e00ee007a0c */ /* 0x000fe400047a1270 */
[----:B----4-:R-:W-:Y:S02]  /*37960*/  ISETP.GE.AND P4, PT, R40, c[0x0][0x17c], PT ;  /* 0x00005f0028007a0c */ /* 0x010fe40003f86270 */
[----:B------:R-:W-:Y:S02]  /*37970*/  ISETP.LT.AND P0, PT, R239, c[0x0][0x178], !P0 ;  /* 0x00005e00ef007a0c */ /* 0x000fe40004701270 */
[----:B------:R-:W-:-:S02]  /*37980*/  ISETP.LT.AND P6, PT, R236, c[0x0][0x178], !P4 ;  /* 0x00005e00ec007a0c */ /* 0x000fc400067c1270 */
[----:B------:R-:W-:Y:S01]  /*37990*/  ISETP.LT.AND P1, PT, R237, c[0x0][0x178], !P4 ;  /* 0x00005e00ed007a0c */ /* 0x000fe20006721270 */
[----:B------:R1:W-:Y:S04]  /*379a0*/  @P2 STG.E [R18.64], R69 ;  /* 0x0000004512002986 */ /* 0x0003e8000c101908 */
[----:B------:R3:W-:Y:S04]  /*379b0*/  @P3 STG.E [R24.64], R113 ;  /* 0x0000007118003986 */ /* 0x0007e8000c101908 */
[----:B------:R4:W-:Y:S01]  /*379c0*/  @P5 STG.E [R16.64], R181 ;  /* 0x000000b510005986 */ /* 0x0009e2000c101908 */
[----:B-1----:R-:W-:-:S04]  /*379d0*/  IMAD.WIDE R18, R27, 0x4, R204 ;  /* 0x000000041b127825 */ /* 0x002fc800078e02cc */
[C---:B---3--:R-:W-:Y:S01]  /*379e0*/  IMAD.WIDE R24, R33.reuse, 0x4, R2 ;  /* 0x0000000421187825 */ /* 0x048fe200078e0202 */
[----:B------:R1:W-:Y:S03]  /*379f0*/  @P0 STG.E [R18.64], R161 ;  /* 0x000000a112000986 */ /* 0x0003e6000c101908 */
[----:B----4-:R-:W-:Y:S01]  /*37a00*/  IMAD.WIDE R16, R33, 0x4, R4 ;  /* 0x0000000421107825 */ /* 0x010fe200078e0204 */
[----:B------:R-:W-:Y:S01]  /*37a10*/  ISETP.GE.AND P2, PT, R35, c[0x0][0x17c], PT ;  /* 0x00005f0023007a0c */ /* 0x000fe20003f46270 */
[----:B------:R-:W-:Y:S01]  /*37a20*/  @P6 STG.E [R24.64], R36 ;  /* 0x0000002418006986 */ /* 0x000fe2000c101908 */
[----:B------:R-:W-:-:S03]  /*37a30*/  ISETP.GE.AND P0, PT, R34, c[0x0][0x17c], PT ;  /* 0x00005f0022007a0c */ /* 0x000fc60003f06270 */
[----:B------:R3:W-:Y:S04]  /*37a40*/  @P1 STG.E [R16.64], R108 ;  /* 0x0000006c10001986 */ /* 0x0007e8000c101908 */
[----:B------:R-:W4:Y:S04]  /*37a50*/  LDL.LU R35, [R1+0x1260] ;  /* 0x0012600001237983 */ /* 0x000f280000300800 */
[----:B------:R-:W4:Y:S01]  /*37a60*/  LDL.LU R34, [R1+0x125c] ;  /* 0x00125c0001227983 */ /* 0x000f220000300800 */
[----:B--2---:R-:W-:-:S03]  /*37a70*/  ISETP.GE.AND P1, PT, R32, c[0x0][0x17c], PT ;  /* 0x00005f0020007a0c */ /* 0x004fc60003f26270 */
[----:B------:R-:W2:Y:S01]  /*37a80*/  LDL.LU R32, [R1+0x1270] ;  /* 0x0012700001207983 */ /* 0x000ea20000300800 */
[----:B------:R-:W-:Y:S01]  /*37a90*/  ISETP.LT.AND P3, PT, R238, c[0x0][0x178], !P4 ;  /* 0x00005e00ee007a0c */ /* 0x000fe20006761270 */
[----:B-1----:R-:W-:Y:S01]  /*37aa0*/  IMAD.WIDE R18, R33, 0x4, R6 ;  /* 0x0000000421127825 */ /* 0x002fe200078e0206 */
[----:B------:R-:W-:Y:S02]  /*37ab0*/  ISETP.LT.AND P4, PT, R239, c[0x0][0x178], !P4 ;  /* 0x00005e00ef007a0c */ /* 0x000fe40006781270 */
[----:B------:R-:W-:Y:S02]  /*37ac0*/  ISETP.LT.AND P5, PT, R236, c[0x0][0x178], !P2 ;  /* 0x00005e00ec007a0c */ /* 0x000fe400057a1270 */
[----:B------:R-:W-:Y:S01]  /*37ad0*/  ISETP.LT.AND P6, PT, R237, c[0x0][0x178], !P2 ;  /* 0x00005e00ed007a0c */ /* 0x000fe200057c1270 */
[C---:B---3--:R-:W-:Y:S01]  /*37ae0*/  IMAD.WIDE R16, R33.reuse, 0x4, R204 ;  /* 0x0000000421107825 */ /* 0x048fe200078e02cc */
[----:B------:R-:W-:-:S05]  /*37af0*/  IADD3 R27, R33, c[0x0][0x198], RZ ;  /* 0x00006600211b7a10 */ /* 0x000fca0007ffe0ff */
[----:B------:R1:W-:Y:S01]  /*37b00*/  @P3 STG.E [R18.64], R176 ;  /* 0x000000b012003986 */ /* 0x0003e2000c101908 */
[----:B------:R-:W-:Y:S01]  /*37b10*/  ISETP.LT.AND P3, PT, R238, c[0x0][0x178], !P2 ;  /* 0x00005e00ee007a0c */ /* 0x000fe20005761270 */
[C---:B------:R-:W-:Y:S02]  /*37b20*/  IMAD.WIDE R24, R27.reuse, 0x4, R4 ;  /* 0x000000041b187825 */ /* 0x040fe400078e0204 */
[----:B------:R3:W-:Y:S02]  /*37b30*/  @P4 STG.E [R16.64], R148 ;  /* 0x0000009410004986 */ /* 0x0007e4000c101908 */
[----:B-1----:R-:W-:-:S04]  /*37b40*/  IMAD.WIDE R18, R27, 0x4, R2 ;  /* 0x000000041b127825 */ /* 0x002fc800078e0202 */
[----:B---3--:R-:W-:Y:S01]  /*37b50*/  IMAD.WIDE R16, R27, 0x4, R6 ;  /* 0x000000041b107825 */ /* 0x008fe200078e0206 */
[----:B------:R1:W-:Y:S04]  /*37b60*/  @P5 STG.E [R18.64], R37 ;  /* 0x0000002512005986 */ /* 0x0003e8000c101908 */
[----:B------:R-:W-:Y:S01]  /*37b70*/  @P6 STG.E [R24.64], R109 ;  /* 0x0000006d18006986 */ /* 0x000fe2000c101908 */
[----:B------:R-:W-:-:S03]  /*37b80*/  ISETP.LT.AND P2, PT, R239, c[0x0][0x178], !P2 ;  /* 0x00005e00ef007a0c */ /* 0x000fc60005741270 */
[----:B------:R3:W-:Y:S01]  /*37b90*/  @P3 STG.E [R16.64], R177 ;  /* 0x000000b110003986 */ /* 0x0007e2000c101908 */
[----:B------:R-:W-:-:S03]  /*37ba0*/  ISETP.GE.AND P3, PT, R26, c[0x0][0x17c], PT ;  /* 0x00005f001a007a0c */ /* 0x000fc60003f66270 */
[----:B------:R-:W2:Y:S01]  /*37bb0*/  LDL.LU R26, [R1+0x1274] ;  /* 0x00127400011a7983 */ /* 0x000ea20000300800 */
[----:B------:R-:W-:Y:S01]  /*37bc0*/  ISETP.LT.AND P4, PT, R236, c[0x0][0x178], !P0 ;  /* 0x00005e00ec007a0c */ /* 0x000fe20004781270 */
[----:B-1----:R-:W-:Y:S01]  /*37bd0*/  IMAD.WIDE R18, R27, 0x4, R204 ;  /* 0x000000041b127825 */ /* 0x002fe200078e02cc */
[----:B------:R-:W-:Y:S01]  /*37be0*/  ISETP.LT.AND P5, PT, R237, c[0x0][0x178], !P0 ;  /* 0x00005e00ed007a0c */ /* 0x000fe200047a1270 */
[----:B------:R-:W2:Y:S01]  /*37bf0*/  LDL.LU R37, [R1+0x126c] ;  /* 0x00126c0001257983 */ /* 0x000ea20000300800 */
[----:B------:R-:W-:Y:S02]  /*37c00*/  IADD3 R27, R27, c[0x0][0x198], RZ ;  /* 0x000066001b1b7a10 */ /* 0x000fe40007ffe0ff */
[----:B------:R-:W-:Y:S01]  /*37c10*/  ISETP.LT.AND P6, PT, R238, c[0x0][0x178], !P0 ;  /* 0x00005e00ee007a0c */ /* 0x000fe200047c1270 */
[----:B------:R1:W-:Y:S01]  /*37c20*/  @P2 STG.E [R18.64], R149 ;  /* 0x0000009512002986 */ /* 0x0003e2000c101908 */
[----:B------:R-:W-:Y:S01]  /*37c30*/  ISETP.LT.AND P0, PT, R239, c[0x0][0x178], !P0 ;  /* 0x00005e00ef007a0c */ /* 0x000fe20004701270 */
[C---:B---3--:R-:W-:Y:S01]  /*37c40*/  IMAD.WIDE R16, R27.reuse, 0x4, R2 ;  /* 0x000000041b107825 */ /* 0x048fe200078e0202 */
[----:B------:R-:W-:Y:S01]  /*37c50*/  ISETP.LT.AND P2, PT, R236, c[0x0][0x178], !P1 ;  /* 0x00005e00ec007a0c */ /* 0x000fe20004f41270 */
[----:B------:R-:W3:Y:S02]  /*37c60*/  LDL.LU R36, [R1+0x1268] ;  /* 0x0012680001247983 */ /* 0x000ee40000300800 */
[----:B------:R-:W-:-:S02]  /*37c70*/  IMAD.WIDE R24, R27, 0x4, R6 ;  /* 0x000000041b187825 */ /* 0x000fc400078e0206 */
[----:B------:R1:W-:Y:S02]  /*37c80*/  @P4 STG.E [R16.64], R28 ;  /* 0x0000001c10004986 */ /* 0x0003e4000c101908 */
[----:B-1----:R-:W-:Y:S01]  /*37c90*/  IMAD.WIDE R18, R27, 0x4, R4 ;  /* 0x000000041b127825 */ /* 0x002fe200078e0204 */
[----:B------:R-:W-:Y:S02]  /*37ca0*/  ISETP.LT.AND P4, PT, R237, c[0x0][0x178], !P1 ;  /* 0x00005e00ed007a0c */ /* 0x000fe40004f81270 */
[C---:B------:R-:W-:Y:S02]  /*37cb0*/  IADD3 R33, R27.reuse, c[0x0][0x198], RZ ;  /* 0x000066001b217a10 */ /* 0x040fe40007ffe0ff */
[----:B------:R1:W-:Y:S01]  /*37cc0*/  @P5 STG.E [R18.64], R76 ;  /* 0x0000004c12005986 */ /* 0x0003e2000c101908 */
[----:B------:R-:W-:Y:S01]  /*37cd0*/  ISETP.LT.AND P5, PT, R238, c[0x0][0x178], !P1 ;  /* 0x00005e00ee007a0c */ /* 0x000fe20004fa1270 */
[----:B------:R-:W-:Y:S02]  /*37ce0*/  IMAD.WIDE R16, R27, 0x4, R204 ;  /* 0x000000041b107825 */ /* 0x000fe400078e02cc */
[----:B------:R1:W-:Y:S01]  /*37cf0*/  @P6 STG.E [R24.64], R156 ;  /* 0x0000009c18006986 */ /* 0x0003e2000c101908 */
[----:B------:R-:W-:-:S02]  /*37d00*/  ISETP.LT.AND P1, PT, R239, c[0x0][0x178], !P1 ;  /* 0x00005e00ef007a0c */ /* 0x000fc40004f21270 */
[----:B------:R-:W-:Y:S01]  /*37d10*/  ISETP.LT.AND P6, PT, R236, c[0x0][0x178], !P3 ;  /* 0x00005e00ec007a0c */ /* 0x000fe20005fc1270 */
[----:B------:R1:W-:Y:S01]  /*37d20*/  @P0 STG.E [R16.64], R144 ;  /* 0x0000009010000986 */ /* 0x0003e2000c101908 */
[----:B------:R-:W-:Y:S01]  /*37d30*/  ISETP.LT.AND P0, PT, R237, c[0x0][0x178], !P3 ;  /* 0x00005e00ed007a0c */ /* 0x000fe20005f01270 */
[C---:B-1----:R-:W-:Y:S01]  /*37d40*/  IMAD.WIDE R18, R33.reuse, 0x4, R2 ;  /* 0x0000000421127825 */ /* 0x042fe200078e0202 */
[----:B------:R-:W-:-:S03]  /*37d50*/  IADD3 R27, R33, c[0x0][0x198], RZ ;  /* 0x00006600211b7a10 */ /* 0x000fc60007ffe0ff */
[C---:B------:R-:W-:Y:S01]  /*37d60*/  IMAD.WIDE R24, R33.reuse, 0x4, R4 ;  /* 0x0000000421187825 */ /* 0x040fe200078e0204 */
[----:B------:R1:W-:Y:S03]  /*37d70*/  @P2 STG.E [R18.64], R29 ;  /* 0x0000001d12002986 */ /* 0x0003e6000c101908 */
[C---:B------:R-:W-:Y:S01]  /*37d80*/  IMAD.WIDE R16, R33.reuse, 0x4, R6 ;  /* 0x0000000421107825 */ /* 0x040fe200078e0206 */
[----:B------:R1:W-:Y:S04]  /*37d90*/  @P4 STG.E [R24.64], R77 ;  /* 0x0000004d18004986 */ /* 0x0003e8000c101908 */
[----:B------:R1:W-:Y:S02]  /*37da0*/  @P5 STG.E [R16.64], R157 ;  /* 0x0000009d10005986 */ /* 0x0003e4000c101908 */
[----:B-1----:R-:W-:-:S04]  /*37db0*/  IMAD.WIDE R18, R33, 0x4, R204 ;  /* 0x0000000421127825 */ /* 0x002fc800078e02cc */
[C---:B------:R-:W-:Y:S01]  /*37dc0*/  IMAD.WIDE R24, R27.reuse, 0x4, R2 ;  /* 0x000000041b187825 */ /* 0x040fe200078e0202 */
[----:B------:R1:W-:Y:S03]  /*37dd0*/  @P1 STG.E [R18.64], R145 ;  /* 0x0000009112001986 */ /* 0x0003e6000c101908 */
[----:B------:R-:W-:Y:S01]  /*37de0*/  IMAD.WIDE R16, R27, 0x4, R4 ;  /* 0x000000041b107825 */ /* 0x000fe200078e0204 */
[----:B------:R-:W-:Y:S04]  /*37df0*/  @P6 STG.E [R24.64], R20 ;  /* 0x0000001418006986 */ /* 0x000fe8000c101908 */
[----:B------:R1:W-:Y:S01]  /*37e00*/  @P0 STG.E [R16.64], R56 ;  /* 0x0000003810000986 */ /* 0x0003e2000c101908 */
[----:B----4-:R-:W-:-:S03]  /*37e10*/  ISETP.GE.AND P1, PT, R34, c[0x0][0x17c], PT ;  /* 0x00005f0022007a0c */ /* 0x010fc60003f26270 */
[----:B------:R-:W4:Y:S01]  /*37e20*/  LDL.LU R34, [R1+0x1264] ;  /* 0x0012640001227983 */ /* 0x000f220000300800 */
[----:B--2---:R-:W-:-:S03]  /*37e30*/  ISETP.GE.AND P0, PT, R32, c[0x0][0x17c], PT ;  /* 0x00005f0020007a0c */ /* 0x004fc60003f06270 */
[----:B------:R-:W2:Y:S01]  /*37e40*/  LDL.LU R32, [R1+0x1258] ;  /* 0x0012580001207983 */ /* 0x000ea20000300800 */
[----:B------:R-:W-:Y:S02]  /*37e50*/  ISETP.LT.AND P4, PT, R238, c[0x0][0x178], !P3 ;  /* 0x00005e00ee007a0c */ /* 0x000fe40005f81270 */
[----:B------:R-:W-:Y:S01]  /*37e60*/  ISETP.GE.AND P2, PT, R35, c[0x0][0x17c], PT ;  /* 0x00005f0023007a0c */ /* 0x000fe20003f46270 */
[----:B-1----:R-:W-:Y:S01]  /*37e70*/  IMAD.WIDE R18, R27, 0x4, R6 ;  /* 0x000000041b127825 */ /* 0x002fe200078e0206 */
[----:B------:R-:W-:Y:S02]  /*37e80*/  ISETP.LT.AND P3, PT, R239, c[0x0][0x178], !P3 ;  /* 0x00005e00ef007a0c */ /* 0x000fe40005f61270 */
[----:B------:R-:W-:Y:S02]  /*37e90*/  ISETP.LT.AND P5, PT, R236, c[0x0][0x178], !P2 ;  /* 0x00005e00ec007a0c */ /* 0x000fe400057a1270 */
[----:B------:R-:W-:Y:S02]  /*37ea0*/  IADD3 R29, R27, c[0x0][0x198], RZ ;  /* 0x000066001b1d7a10 */ /* 0x000fe40007ffe0ff */
[----:B------:R-:W-:-:S03]  /*37eb0*/  ISETP.LT.AND P6, PT, R237, c[0x0][0x178], !P2 ;  /* 0x00005e00ed007a0c */ /* 0x000fc600057c1270 */
[----:B------:R1:W-:Y:S01]  /*37ec0*/  @P4 STG.E [R18.64], R152 ;  /* 0x0000009812004986 */ /* 0x0003e2000c101908 */
[----:B------:R-:W-:Y:S01]  /*37ed0*/  ISETP.LT.AND P4, PT, R238, c[0x0][0x178], !P2 ;  /* 0x00005e00ee007a0c */ /* 0x000fe20005781270 */
[----:B------:R-:W-:Y:S01]  /*37ee0*/  IMAD.WIDE R16, R27, 0x4, R204 ;  /* 0x000000041b107825 */ /* 0x000fe200078e02cc */
[----:B------:R-:W-:-:S03]  /*37ef0*/  ISETP.LT.AND P2, PT, R239, c[0x0][0x178], !P2 ;  /* 0x00005e00ef007a0c */ /* 0x000fc60005741270 */
[C---:B------:R-:W-:Y:S01]  /*37f00*/  IMAD.WIDE R24, R29.reuse, 0x4, R4 ;  /* 0x000000041d187825 */ /* 0x040fe200078e0204 */
[----:B------:R1:W-:Y:S03]  /*37f10*/  @P3 STG.E [R16.64], R128 ;  /* 0x0000008010003986 */ /* 0x0003e6000c101908 */
[----:B-1----:R-:W-:Y:S01]  /*37f20*/  IMAD.WIDE R18, R29, 0x4, R2 ;  /* 0x000000041d127825 */ /* 0x002fe200078e0202 */
[----:B------:R-:W-:-:S04]  /*37f30*/  ISETP.LT.AND P3, PT, R236, c[0x0][0x178], !P1 ;  /* 0x00005e00ec007a0c */ /* 0x000fc80004f61270 */
[----:B------:R1:W-:Y:S01]  /*37f40*/  @P5 STG.E [R18.64], R21 ;  /* 0x0000001512005986 */ /* 0x0003e2000c101908 */
[----:B------:R-:W-:Y:S01]  /*37f50*/  IMAD.WIDE R16, R29, 0x4, R6 ;  /* 0x000000041d107825 */ /* 0x000fe200078e0206 */
[----:B------:R-:W-:Y:S02]  /*37f60*/  ISETP.LT.AND P5, PT, R237, c[0x0][0x178], !P1 ;  /* 0x00005e00ed007a0c */ /* 0x000fe40004fa1270 */
[----:B------:R3:W-:Y:S01]  /*37f70*/  @P6 STG.E [R24.64], R57 ;  /* 0x0000003918006986 */ /* 0x0007e2000c101908 */
[----:B------:R-:W-:Y:S02]  /*37f80*/  ISETP.LT.AND P6, PT, R238, c[0x0][0x178], !P1 ;  /* 0x00005e00ee007a0c */ /* 0x000fe40004fc1270 */
[----:B------:R-:W-:Y:S01]  /*37f90*/  ISETP.LT.AND P1, PT, R239, c[0x0][0x178], !P1 ;  /* 0x00005e00ef007a0c */ /* 0x000fe20004f21270 */
[----:B------:R-:W-:Y:S01]  /*37fa0*/  @P4 STG.E [R16.64], R153 ;  /* 0x0000009910004986 */ /* 0x000fe2000c101908 */
[C---:B-1----:R-:W-:Y:S01]  /*37fb0*/  IMAD.WIDE R18, R29.reuse, 0x4, R204 ;  /* 0x000000041d127825 */ /* 0x042fe200078e02cc */
[----:B------:R-:W-:-:S02]  /*37fc0*/  IADD3 R29, R29, c[0x0][0x198], RZ ;  /* 0x000066001d1d7a10 */ /* 0x000fc40007ffe0ff */
[----:B------:R-:W-:Y:S02]  /*37fd0*/  ISETP.GE.AND P4, PT, R26, c[0x0][0x17c], PT ;  /* 0x00005f001a007a0c */ /* 0x000fe40003f86270 */
[----:B------:R1:W-:Y:S01]  /*37fe0*/  @P2 STG.E [R18.64], R129 ;  /* 0x0000008112002986 */ /* 0x0003e2000c101908 */
[----:B------:R-:W-:Y:S01]  /*37ff0*/  ISETP.LT.AND P2, PT, R236, c[0x0][0x178], !P0 ;  /* 0x00005e00ec007a0c */ /* 0x000fe20004741270 */
[C---:B------:R-:W-:Y:S01]  /*38000*/  IMAD.WIDE R26, R29.reuse, 0x4, R2 ;  /* 0x000000041d1a7825 */ /* 0x040fe200078e0202 */
[----:B------:R-:W-:-:S03]  /*38010*/  IADD3 R33, R29, c[0x0][0x198], RZ ;  /* 0x000066001d217a10 */ /* 0x000fc60007ffe0ff */
[----:B---3--:R-:W-:Y:S01]  /*38020*/  IMAD.WIDE R24, R29, 0x4, R4 ;  /* 0x000000041d187825 */ /* 0x008fe200078e0204 */
[----:B------:R-:W-:Y:S01]  /*38030*/  @P3 STG.E [R26.64], R70 ;  /* 0x000000461a003986 */ /* 0x000fe2000c101908 */
[----:B------:R-:W-:Y:S02]  /*38040*/  ISETP.LT.AND P3, PT, R237, c[0x0][0x178], !P0 ;  /* 0x00005e00ed007a0c */ /* 0x000fe40004761270 */
[C---:B------:R-:W-:Y:S01]  /*38050*/  IMAD.WIDE R20, R29.reuse, 0x4, R6 ;  /* 0x000000041d147825 */ /* 0x040fe200078e0206 */
[----:B------:R-:W-:Y:S03]  /*38060*/  @P5 STG.E [R24.64], R114 ;  /* 0x0000007218005986 */ /* 0x000fe6000c101908 */
[----:B-1----:R-:W-:Y:S01]  /*38070*/  IMAD.WIDE R18, R29, 0x4, R204 ;  /* 0x000000041d127825 */ /* 0x002fe200078e02cc */
[----:B------:R-:W-:-:S03]  /*38080*/  ISETP.LT.AND P5, PT, R238, c[0x0][0x178], !P0 ;  /* 0x00005e00ee007a0c */ /* 0x000fc600047a1270 */
[----:B------:R-:W-:Y:S01]  /*38090*/  IMAD.WIDE R28, R33, 0x4, R2 ;  /* 0x00000004211c7825 */ /* 0x000fe200078e0202 */
[----:B------:R1:W-:Y:S01]  /*380a0*/  @P6 STG.E [R20.64], R182 ;  /* 0x000000b614006986 */ /* 0x0003e2000c101908 */
[----:B------:R-:W-:Y:S02]  /*380b0*/  ISETP.LT.AND P0, PT, R239, c[0x0][0x178], !P0 ;  /* 0x00005e00ef007a0c */ /* 0x000fe40004701270 */
[----:B------:R-:W-:Y:S01]  /*380c0*/  ISETP.LT.AND P6, PT, R236, c[0x0][0x178], !P4 ;  /* 0x00005e00ec007a0c */ /* 0x000fe200067c1270 */
[----:B------:R3:W-:Y:S01]  /*380d0*/  @P1 STG.E [R18.64], R162 ;  /* 0x000000a212001986 */ /* 0x0007e2000c101908 */
[----:B------:R-:W-:Y:S01]  /*380e0*/  ISETP.LT.AND P1, PT, R237, c[0x0][0x178], !P4 ;  /* 0x00005e00ed007a0c */ /* 0x000fe20006721270 */
[----:B------:R-:W-:Y:S02]  /*380f0*/  IMAD.WIDE R16, R33, 0x4, R4 ;  /* 0x0000000421107825 */ /* 0x000fe400078e0204 */
[----:B------:R-:W-:Y:S01]  /*38100*/  @P2 STG.E [R28.64], R71 ;  /* 0x000000471c002986 */ /* 0x000fe2000c101908 */
[----:B------:R-:W-:-:S02]  /*38110*/  ISETP.LT.AND P2, PT, R238, c[0x0][0x178], !P4 ;  /* 0x00005e00ee007a0c */ /* 0x000fc40006741270 */
[C---:B------:R-:W-:Y:S01]  /*38120*/  IADD3 R35, R33.reuse, c[0x0][0x198], RZ ;  /* 0x0000660021237a10 */ /* 0x040fe20007ffe0ff */
[C---:B-1----:R-:W-:Y:S01]  /*38130*/  IMAD.WIDE R20, R33.reuse, 0x4, R6 ;  /* 0x0000000421147825 */ /* 0x042fe200078e0206 */
[----:B------:R1:W-:Y:S03]  /*38140*/  @P3 STG.E [R16.64], R115 ;  /* 0x0000007310003986 */ /* 0x0003e6000c101908 */
[----:B------:R-:W-:Y:S01]  /*38150*/  IMAD.WIDE R24, R33, 0x4, R204 ;  /* 0x0000000421187825 */ /* 0x000fe200078e02cc */
[----:B------:R-:W-:-:S03]  /*38160*/  ISETP.GE.AND P3, PT, R37, c[0x0][0x17c], PT ;  /* 0x00005f0025007a0c */ /* 0x000fc60003f66270 */
[C---:B------:R-:W-:Y:S01]  /*38170*/  IMAD.WIDE R26, R35.reuse, 0x4, R2 ;  /* 0x00000004231a7825 */ /* 0x040fe200078e0202 */
[----:B------:R1:W-:Y:S03]  /*38180*/  @P5 STG.E [R20.64], R183 ;  /* 0x000000b714005986 */ /* 0x0003e6000c101908 */
[C---:B---3--:R-:W-:Y:S01]  /*38190*/  IMAD.WIDE R18, R35.reuse, 0x4, R6 ;  /* 0x0000000423127825 */ /* 0x048fe200078e0206 */
[----:B------:R-:W3:Y:S03]  /*381a0*/  LDL.LU R37, [R1+0x1254] ;  /* 0x0012540001257983 */ /* 0x000ee60000300800 */
[----:B-1----:R-:W-:Y:S01]  /*381b0*/  IMAD.WIDE R16, R35, 0x4, R4 ;  /* 0x0000000423107825 */ /* 0x002fe200078e0204 */
[----:B------:R1:W-:Y:S01]  /*381c0*/  @P0 STG.E [R24.64], R163 ;  /* 0x000000a318000986 */ /* 0x0003e2000c101908 */
[----:B------:R-:W-:-:S02]  /*381d0*/  ISETP.LT.AND P4, PT, R239, c[0x0][0x178], !P4 ;  /* 0x00005e00ef007a0c */ /* 0x000fc40006781270 */
[----:B------:R-:W-:Y:S01]  /*381e0*/  ISETP.LT.AND P5, PT, R236, c[0x0][0x178], !P3 ;  /* 0x00005e00ec007a0c */ /* 0x000fe20005fa1270 */
[----:B------:R1:W-:Y:S01]  /*381f0*/  @P6 STG.E [R26.64], R38 ;  /* 0x000000261a006986 */ /* 0x0003e2000c101908 */
[----:B------:R-:W-:-:S03]  /*38200*/  ISETP.LT.AND P6, PT, R237, c[0x0][0x178], !P3 ;  /* 0x00005e00ed007a0c */ /* 0x000fc60005fc1270 */
[----:B------:R1:W-:Y:S01]  /*38210*/  @P1 STG.E [R16.64], R110 ;  /* 0x0000006e10001986 */ /* 0x0003e2000c101908 */
[----:B------:R-:W-:-:S03]  /*38220*/  IADD3 R29, R35, c[0x0][0x198], RZ ;  /* 0x00006600231d7a10 */ /* 0x000fc60007ffe0ff */
[----:B------:R2:W-:Y:S01]  /*38230*/  @P2 STG.E [R18.64], R178 ;  /* 0x000000b212002986 */ /* 0x0005e2000c101908 */
[----:B------:R-:W-:Y:S01]  /*38240*/  ISETP.LT.AND P2, PT, R238, c[0x0][0x178], !P3 ;  /* 0x00005e00ee007a0c */ /* 0x000fe20005f41270 */
[----:B------:R-:W-:-:S04]  /*38250*/  IMAD.WIDE R20, R35, 0x4, R204 ;  /* 0x0000000423147825 */ /* 0x000fc800078e02cc */
[C---:B-1----:R-:W-:Y:S01]  /*38260*/  IMAD.WIDE R24, R29.reuse, 0x4, R2 ;  /* 0x000000041d187825 */ /* 0x042fe200078e0202 */
[----:B------:R1:W-:Y:S03]  /*38270*/  @P4 STG.E [R20.64], R150 ;  /* 0x0000009614004986 */ /* 0x0003e6000c101908 */
[C---:B------:R-:W-:Y:S01]  /*38280*/  IMAD.WIDE R26, R29.reuse, 0x4, R4 ;  /* 0x000000041d1a7825 */ /* 0x040fe200078e0204 */
[----:B------:R1:W-:Y:S03]  /*38290*/  @P5 STG.E [R24.64], R39 ;  /* 0x0000002718005986 */ /* 0x0003e6000c101908 */
[----:B------:R-:W-:Y:S01]  /*382a0*/  IMAD.WIDE R16, R29, 0x4, R6 ;  /* 0x000000041d107825 */ /* 0x000fe200078e0206 */
[----:B------:R-:W-:Y:S01]  /*382b0*/  ISETP.GE.AND P0, PT, R36, c[0x0][0x17c], PT ;  /* 0x00005f0024007a0c */ /* 0x000fe20003f06270 */
[----:B------:R1:W-:Y:S04]  /*382c0*/  @P6 STG.E [R26.64], R111 ;  /* 0x0000006f1a006986 */ /* 0x0003e8000c101908 */
[----:B------:R1:W-:Y:S04]  /*382d0*/  @P2 STG.E [R16.64], R179 ;  /* 0x000000b310002986 */ /* 0x0003e8000c101908 */
[----:B------:R-:W3:Y:S01]  /*382e0*/  LDL.LU R36, [R1+0x1250] ;  /* 0x0012500001247983 */ /* 0x000ee20000300800 */
[----:B----4-:R-:W-:-:S03]  /*382f0*/  ISETP.GE.AND P1, PT, R34, c[0x0][0x17c], PT ;  /* 0x00005f0022007a0c */ /* 0x010fc60003f26270 */
[----:B------:R-:W4:Y:S01]  /*38300*/  LDL.LU R34, [R1+0x124c] ;  /* 0x00124c0001227983 */ /* 0x000f220000300800 */
[----:B--2---:R-:W-:-:S03]  /*38310*/  ISETP.GE.AND P2, PT, R32, c[0x0][0x17c], PT ;  /* 0x00005f0020007a0c */ /* 0x004fc60003f46270 */
[----:B------:R-:W2:Y:S01]  /*38320*/  LDL.LU R32, [R1+0x1244] ;  /* 0x0012440001207983 */ /* 0x000ea20000300800 */
[----:B------:R-:W-:Y:S02]  /*38330*/  ISETP.LT.AND P3, PT, R239, c[0x0][0x178], !P3 ;  /* 0x00005e00ef007a0c */ /* 0x000fe40005f61270 */
[----:B------:R-:W-:Y:S01]  /*38340*/  ISETP.LT.AND P4, PT, R236, c[0x0][0x178], !P0 ;  /* 0x00005e00ec007a0c */ /* 0x000fe20004781270 */
[C---:B------:R-:W-:Y:S01]  /*38350*/  IMAD.WIDE R18, R29.reuse, 0x4, R204 ;  /* 0x000000041d127825 */ /* 0x040fe200078e02cc */
[----:B------:R-:W-:Y:S02]  /*38360*/  IADD3 R29, R29, c[0x0][0x198], RZ ;  /* 0x000066001d1d7a10 */ /* 0x000fe40007ffe0ff */
[----:B------:R-:W-:-:S03]  /*38370*/  ISETP.LT.AND P5, PT, R237, c[0x0][0x178], !P0 ;  /* 0x00005e00ed007a0c */ /* 0x000fc600047a1270 */
[----:B-1----:R-:W-:Y:S01]  /*38380*/  IMAD.WIDE R20, R29, 0x4, R2 ;  /* 0x000000041d147825 */ /* 0x002fe200078e0202 */
[----:B------:R-:W-:Y:S02]  /*38390*/  ISETP.LT.AND P6, PT, R238, c[0x0][0x178], !P0 ;  /* 0x00005e00ee007a0c */ /* 0x000fe400047c1270 */
[----:B------:R-:W-:Y:S01]  /*383a0*/  ISETP.LT.AND P0, PT, R239, c[0x0][0x178], !P0 ;  /* 0x00005e00ef007a0c */ /* 0x000fe20004701270 */
[----:B------:R1:W-:Y:S01]  /*383b0*/  @P3 STG.E [R18.64], R151 ;  /* 0x0000009712003986 */ /* 0x0003e2000c101908 */
[----:B------:R-:W-:-:S03]  /*383c0*/  ISETP.LT.AND P3, PT, R236, c[0x0][0x178], !P1 ;  /* 0x00005e00ec007a0c */ /* 0x000fc60004f61270 */
[----:B------:R1:W-:Y:S01]  /*383d0*/  @P4 STG.E [R20.64], R30 ;  /* 0x0000001e14004986 */ /* 0x0003e2000c101908 */
[----:B------:R-:W-:Y:S02]  /*383e0*/  ISETP.LT.AND P4, PT, R237, c[0x0][0x178], !P1 ;  /* 0x00005e00ed007a0c */ /* 0x000fe40004f81270 */
[C---:B------:R-:W-:Y:S01]  /*383f0*/  IADD3 R33, R29.reuse, c[0x0][0x198], RZ ;  /* 0x000066001d217a10 */ /* 0x040fe20007ffe0ff */
[----:B------:R-:W-:-:S04]  /*38400*/  IMAD.WIDE R24, R29, 0x4, R4 ;  /* 0x000000041d187825 */ /* 0x000fc800078e0204 */
[C---:B------:R-:W-:Y:S01]  /*38410*/  IMAD.WIDE R26, R29.reuse, 0x4, R6 ;  /* 0x000000041d1a7825 */ /* 0x040fe200078e0206 */
[----:B------:R1:W-:Y:S03]  /*38420*/  @P5 STG.E [R24.64], R78 ;  /* 0x0000004e18005986 */ /* 0x0003e6000c101908 */
[----:B------:R-:W-:Y:S01]  /*38430*/  IMAD.WIDE R16, R29, 0x4, R204 ;  /* 0x000000041d107825 */ /* 0x000fe200078e02cc */
[----:B------:R1:W-:Y:S03]  /*38440*/  @P6 STG.E [R26.64], R158 ;  /* 0x0000009e1a006986 */ /* 0x0003e6000c101908 */
[----:B-1----:R-:W-:Y:S01]  /*38450*/  IMAD.WIDE R18, R33, 0x4, R2 ;  /* 0x0000000421127825 */ /* 0x002fe200078e0202 */
[----:B------:R-:W-:-:S03]  /*38460*/  ISETP.LT.AND P5, PT, R238, c[0x0][0x178], !P1 ;  /* 0x00005e00ee007a0c */ /* 0x000fc60004fa1270 */
[----:B------:R-:W-:Y:S01]  /*38470*/  IMAD.WIDE R28, R33, 0x4, R4 ;  /* 0x00000004211c7825 */ /* 0x000fe200078e0204 */
[----:B------:R1:W-:Y:S01]  /*38480*/  @P0 STG.E [R16.64], R146 ;  /* 0x0000009210000986 */ /* 0x0003e2000c101908 */
        /* <DEDUP_REMOVED lines=8> */
[----:B------:R-:W-:Y:S01]  /*38510*/  IMAD.WIDE R24, R33, 0x4, R204 ;  /* 0x0000000421187825 */ /* 0x000fe200078e02cc */
[----:B------:R1:W-:Y:S03]  /*38520*/  @P5 STG.E [R20.64], R159 ;  /* 0x0000009f14005986 */ /* 0x0003e6000c101908 */
[C---:B------:R-:W-:Y:S01]  /*38530*/  IMAD.WIDE R26, R35.reuse, 0x4, R2 ;  /* 0x00000004231a7825 */ /* 0x040fe200078e0202 */
[----:B------:R3:W-:Y:S03]  /*38540*/  @P1 STG.E [R24.64], R147 ;  /* 0x0000009318001986 */ /* 0x0007e6000c101908 */
[C---:B-1----:R-:W-:Y:S01]  /*38550*/  IMAD.WIDE R16, R35.reuse, 0x4, R4 ;  /* 0x0000000423107825 */ /* 0x042fe200078e0204 */
[----:B------:R1:W-:Y:S03]  /*38560*/  @P6 STG.E [R26.64], R22 ;  /* 0x000000161a006986 */ /* 0x0003e6000c101908 */
[----:B------:R-:W-:Y:S01]  /*38570*/  IMAD.WIDE R18, R35, 0x4, R6 ;  /* 0x0000000423127825 */ /* 0x000fe200078e0206 */
[----:B------:R-:W-:Y:S01]  /*38580*/  ISETP.LT.AND P2, PT, R239, c[0x0][0x178], !P2 ;  /* 0x00005e00ef007a0c */ /* 0x000fe20005741270 */
[----:B------:R1:W-:Y:S01]  /*38590*/  @P4 STG.E [R16.64], R58 ;  /* 0x0000003a10004986 */ /* 0x0003e2000c101908 */
[----:B------:R-:W-:-:S03]  /*385a0*/  IADD3 R29, R35, c[0x0][0x198], RZ ;  /* 0x00006600231d7a10 */ /* 0x000fc60007ffe0ff */
[----:B------:R1:W-:Y:S04]  /*385b0*/  @P3 STG.E [R18.64], R154 ;  /* 0x0000009a12003986 */ /* 0x0003e8000c101908 */
[----:B------:R-:W4:Y:S01]  /*385c0*/  LDL.LU R33, [R1+0x123c] ;  /* 0x00123c0001217983 */ /* 0x000f220000300800 */
[----:B------:R-:W-:Y:S01]  /*385d0*/  IMAD.WIDE R20, R35, 0x4, R204 ;  /* 0x0000000423147825 */ /* 0x000fe200078e02cc */
[----:B---3--:R-:W-:-:S04]  /*385e0*/  ISETP.GE.AND P0, PT, R37, c[0x0][0x17c], PT ;  /* 0x00005f0025007a0c */ /* 0x008fc80003f06270 */
[----:B------:R-:W-:Y:S02]  /*385f0*/  ISETP.LT.AND P5, PT, R236, c[0x0][0x178], !P0 ;  /* 0x00005e00ec007a0c */ /* 0x000fe400047a1270 */
[----:B------:R-:W-:Y:S02]  /*38600*/  ISETP.LT.AND P6, PT, R237, c[0x0][0x178], !P0 ;  /* 0x00005e00ed007a0c */ /* 0x000fe400047c1270 */
[----:B------:R-:W-:Y:S01]  /*38610*/  ISETP.LT.AND P3, PT, R238, c[0x0][0x178], !P0 ;  /* 0x00005e00ee007a0c */ /* 0x000fe20004761270 */
[C---:B------:R-:W-:Y:S01]  /*38620*/  IMAD.WIDE R24, R29.reuse, 0x4, R2 ;  /* 0x000000041d187825 */ /* 0x040fe200078e0202 */
[----:B------:R3:W-:Y:S03]  /*38630*/  @P2 STG.E [R20.64], R130 ;  /* 0x0000008214002986 */ /* 0x0007e6000c101908 */
[----:B-1----:R-:W-:-:S04]  /*38640*/  IMAD.WIDE R26, R29, 0x4, R4 ;  /* 0x000000041d1a7825 */ /* 0x002fc800078e0204 */
[----:B------:R-:W-:Y:S01]  /*38650*/  IMAD.WIDE R16, R29, 0x4, R6 ;  /* 0x000000041d107825 */ /* 0x000fe200078e0206 */
[----:B------:R1:W-:Y:S04]  /*38660*/  @P5 STG.E [R24.64], R23 ;  /* 0x0000001718005986 */ /* 0x0003e8000c101908 */
[----:B------:R-:W-:Y:S04]  /*38670*/  @P6 STG.E [R26.64], R59 ;  /* 0x0000003b1a006986 */ /* 0x000fe8000c101908 */
[----:B------:R1:W-:Y:S01]  /*38680*/  @P3 STG.E [R16.64], R155 ;  /* 0x0000009b10003986 */ /* 0x0003e2000c101908 */
[----:B--2---:R-:W-:-:S03]  /*38690*/  ISETP.GE.AND P3, PT, R32, c[0x0][0x17c], PT ;  /* 0x00005f0020007a0c */ /* 0x004fc60003f66270 */
[----:B------:R-:W2:Y:S04]  /*386a0*/  LDL.LU R32, [R1+0x1238] ;  /* 0x0012380001207983 */ /* 0x000ea80000300800 */
[----:B------:R-:W2:Y:S04]  /*386b0*/  LDL.LU R30, [R1+0x1234] ;  /* 0x00123400011e7983 */ /* 0x000ea80000300800 */
[----:B------:R-:W2:Y:S01]  /*386c0*/  LDL.LU R28, [R1+0x1228] ;  /* 0x00122800011c7983 */ /* 0x000ea20000300800 */
[----:B------:R-:W-:Y:S02]  /*386d0*/  ISETP.GE.AND P1, PT, R36, c[0x0][0x17c], PT ;  /* 0x00005f0024007a0c */ /* 0x000fe40003f26270 */
[----:B------:R-:W-:-:S02]  /*386e0*/  ISETP.LT.AND P4, PT, R239, c[0x0][0x178], !P0 ;  /* 0x00005e00ef007a0c */ /* 0x000fc40004781270 */
[----:B------:R-:W-:Y:S01]  /*386f0*/  ISETP.LT.AND P2, PT, R236, c[0x0][0x178], !P1 ;  /* 0x00005e00ec007a0c */ /* 0x000fe20004f41270 */
[C---:B------:R-:W-:Y:S01]  /*38700*/  IMAD.WIDE R18, R29.reuse, 0x4, R204 ;  /* 0x000000041d127825 */ /* 0x040fe200078e02cc */
[----:B------:R-:W-:Y:S02]  /*38710*/  IADD3 R29, R29, c[0x0][0x198], RZ ;  /* 0x000066001d1d7a10 */ /* 0x000fe40007ffe0ff */
[----:B----4-:R-:W-:-:S03]  /*38720*/  ISETP.GE.AND P0, PT, R34, c[0x0][0x17c], PT ;  /* 0x00005f0022007a0c */ /* 0x010fc60003f06270 */
[----:B---3--:R-:W-:Y:S01]  /*38730*/  IMAD.WIDE R20, R29, 0x4, R2 ;  /* 0x000000041d147825 */ /* 0x008fe200078e0202 */
[----:B------:R-:W-:Y:S02]  /*38740*/  ISETP.LT.AND P5, PT, R237, c[0x0][0x178], !P1 ;  /* 0x00005e00ed007a0c */ /* 0x000fe40004fa1270 */
[----:B------:R-:W-:Y:S01]  /*38750*/  ISETP.LT.AND P6, PT, R238, c[0x0][0x178], !P1 ;  /* 0x00005e00ee007a0c */ /* 0x000fe20004fc1270 */
[----:B------:R3:W-:Y:S01]  /*38760*/  @P4 STG.E [R18.64], R131 ;  /* 0x0000008312004986 */ /* 0x0007e2000c101908 */
[----:B------:R-:W-:Y:S02]  /*38770*/  ISETP.LT.AND P1, PT, R239, c[0x0][0x178], !P1 ;  /* 0x00005e00ef007a0c */ /* 0x000fe40004f21270 */
[----:B------:R-:W-:Y:S01]  /*38780*/  ISETP.LT.AND P4, PT, R236, c[0x0][0x178], !P0 ;  /* 0x00005e00ec007a0c */ /* 0x000fe20004781270 */
[----:B------:R4:W-:Y:S01]  /*38790*/  @P2 STG.E [R20.64], R164 ;  /* 0x000000a414002986 */ /* 0x0009e2000c101908 */
[----:B------:R-:W-:Y:S02]  /*387a0*/  ISETP.LT.AND P2, PT, R237, c[0x0][0x178], !P0 ;  /* 0x00005e00ed007a0c */ /* 0x000fe40004741270 */
[C---:B------:R-:W-:Y:S01]  /*387b0*/  IADD3 R31, R29.reuse, c[0x0][0x198], RZ ;  /* 0x000066001d1f7a10 */ /* 0x040fe20007ffe0ff */
[----:B-1----:R-:W-:-:S04]  /*387c0*/  IMAD.WIDE R22, R29, 0x4, R4 ;  /* 0x000000041d167825 */ /* 0x002fc800078e0204 */
[C---:B------:R-:W-:Y:S01]  /*387d0*/  IMAD.WIDE R24, R29.reuse, 0x4, R6 ;  /* 0x000000041d187825 */ /* 0x040fe200078e0206 */
[----:B------:R1:W-:Y:S03]  /*387e0*/  @P5 STG.E [R22.64], R184 ;  /* 0x000000b816005986 */ /* 0x0003e6000c101908 */
[----:B------:R-:W-:Y:S01]  /*387f0*/  IMAD.WIDE R16, R29, 0x4, R204 ;  /* 0x000000041d107825 */ /* 0x000fe200078e02cc */
[----:B------:R1:W-:Y:S03]  /*38800*/  @P6 STG.E [R24.64], R220 ;  /* 0x000000dc18006986 */ /* 0x0003e6000c101908 */
[----:B---3--:R-:W-:Y:S01]  /*38810*/  IMAD.WIDE R18, R31, 0x4, R2 ;  /* 0x000000041f127825 */ /* 0x008fe200078e0202 */
[----:B------:R-:W-:-:S03]  /*38820*/  ISETP.LT.AND P5, PT, R238, c[0x0][0x178], !P0 ;  /* 0x00005e00ee007a0c */ /* 0x000fc600047a1270 */
[----:B------:R-:W-:Y:S01]  /*38830*/  IMAD.WIDE R26, R31, 0x4, R4 ;  /* 0x000000041f1a7825 */ /* 0x000fe200078e0204 */
[----:B------:R-:W-:Y:S01]  /*38840*/  ISETP.LT.AND P0, PT, R239, c[0x0][0x178], !P0 ;  /* 0x00005e00ef007a0c */ /* 0x000fe20004701270 */
[----:B------:R3:W-:Y:S01]  /*38850*/  @P1 STG.E [R16.64], R188 ;  /* 0x000000bc10001986 */ /* 0x0007e2000c101908 */
[----:B------:R-:W-:-:S03]  /*38860*/  ISETP.LT.AND P6, PT, R236, c[0x0][0x178], !P3 ;  /* 0x00005e00ec007a0c */ /* 0x000fc60005fc1270 */
[----:B------:R1:W-:Y:S01]  /*38870*/  @P4 STG.E [R18.64], R165 ;  /* 0x000000a512004986 */ /* 0x0003e2000c101908 */
[----:B------:R-:W-:-:S03]  /*38880*/  ISETP.LT.AND P4, PT, R237, c[0x0][0x178], !P3 ;  /* 0x00005e00ed007a0c */ /* 0x000fc60005f81270 */
[----:B------:R3:W-:Y:S01]  /*38890*/  @P2 STG.E [R26.64], R185 ;  /* 0x000000b91a002986 */ /* 0x0007e2000c101908 */
[----:B------:R-:W-:Y:S02]  /*388a0*/  ISETP.LT.AND P2, PT, R238, c[0x0][0x178], !P3 ;  /* 0x00005e00ee007a0c */ /* 0x000fe40005f41270 */
[C---:B------:R-:W-:Y:S01]  /*388b0*/  IADD3 R29, R31.reuse, c[0x0][0x198], RZ ;  /* 0x000066001f1d7a10 */ /* 0x040fe20007ffe0ff */
[----:B----4-:R-:W-:-:S04]  /*388c0*/  IMAD.WIDE R20, R31, 0x4, R6 ;  /* 0x000000041f147825 */ /* 0x010fc800078e0206 */
[----:B-1----:R-:W-:Y:S01]  /*388d0*/  IMAD.WIDE R22, R31, 0x4, R204 ;  /* 0x000000041f167825 */ /* 0x002fe200078e02cc */
[----:B------:R1:W-:Y:S03]  /*388e0*/  @P5 STG.E [R20.64], R221 ;  /* 0x000000dd14005986 */ /* 0x0003e6000c101908 */
[C---:B------:R-:W-:Y:S01]  /*388f0*/  IMAD.WIDE R24, R29.reuse, 0x4, R2 ;  /* 0x000000041d187825 */ /* 0x040fe200078e0202 */
[----:B------:R4:W-:Y:S03]  /*38900*/  @P0 STG.E [R22.64], R189 ;  /* 0x000000bd16000986 */ /* 0x0009e6000c101908 */
[----:B---3--:R-:W-:Y:S01]  /*38910*/  IMAD.WIDE R16, R29, 0x4, R4 ;  /* 0x000000041d107825 */ /* 0x008fe200078e0204 */
[----:B------:R-:W-:-:S03]  /*38920*/  ISETP.GE.AND P1, PT, R33, c[0x0][0x17c], PT ;  /* 0x00005f0021007a0c */ /* 0x000fc60003f26270 */
        /* <DEDUP_REMOVED lines=9> */
[----:B-1----:R-:W-:-:S04]  /*389c0*/  IMAD.WIDE R20, R29, 0x4, R204 ;  /* 0x000000041d147825 */ /* 0x002fc800078e02cc */
[C---:B----4-:R-:W-:Y:S01]  /*389d0*/  IMAD.WIDE R22, R27.reuse, 0x4, R2 ;  /* 0x000000041b167825 */ /* 0x050fe200078e0202 */
[----:B------:R1:W-:Y:S03]  /*389e0*/  @P3 STG.E [R20.64], R172 ;  /* 0x000000ac14003986 */ /* 0x0003e6000c101908 */
[C---:B---3--:R-:W-:Y:S01]  /*389f0*/  IMAD.WIDE R24, R27.reuse, 0x4, R4 ;  /* 0x000000041b187825 */ /* 0x048fe200078e0204 */
[----:B------:R3:W-:Y:S03]  /*38a00*/  @P5 STG.E [R22.64], R133 ;  /* 0x0000008516005986 */ /* 0x0007e6000c101908 */
[----:B------:R-:W-:Y:S01]  /*38a10*/  IMAD.WIDE R16, R27, 0x4, R6 ;  /* 0x000000041b107825 */ /* 0x000fe200078e0206 */
[----:B------:R4:W-:Y:S04]  /*38a20*/  @P6 STG.E [R24.64], R121 ;  /* 0x0000007918006986 */ /* 0x0009e8000c101908 */
[----:B------:R1:W-:Y:S01]  /*38a30*/  @P2 STG.E [R16.64], R213 ;  /* 0x000000d510002986 */ /* 0x0003e2000c101908 */
[----:B--2---:R-:W-:-:S03]  /*38a40*/  ISETP.GE.AND P0, PT, R32, c[0x0][0x17c], PT ;  /* 0x00005f0020007a0c */ /* 0x004fc60003f06270 */
[----:B------:R-:W2:Y:S01]  /*38a50*/  LDL.LU R32, [R1+0x1224] ;  /* 0x0012240001207983 */ /* 0x000ea20000300800 */
[----:B------:R-:W-:-:S03]  /*38a60*/  ISETP.GE.AND P4, PT, R30, c[0x0][0x17c], PT ;  /* 0x00005f001e007a0c */ /* 0x000fc60003f86270 */
[----:B------:R-:W2:Y:S01]  /*38a70*/  LDL.LU R30, [R1+0x1220] ;  /* 0x00122000011e7983 */ /* 0x000ea20000300800 */
[----:B------:R-:W-:-:S03]  /*38a80*/  ISETP.GE.AND P2, PT, R28, c[0x0][0x17c], PT ;  /* 0x00005f001c007a0c */ /* 0x000fc60003f46270 */
        /* <DEDUP_REMOVED lines=14> */
[----:B---3--:R-:W-:-:S04]  /*38b70*/  IMAD.WIDE R22, R27, 0x4, R4 ;  /* 0x000000041b167825 */ /* 0x008fc800078e0204 */
[C---:B----4-:R-:W-:Y:S01]  /*38b80*/  IMAD.WIDE R24, R27.reuse, 0x4, R6 ;  /* 0x000000041b187825 */ /* 0x050fe200078e0206 */
        /* <DEDUP_REMOVED lines=15> */
[----:B---3--:R-:W-:Y:S01]  /*38c80*/  IMAD.WIDE R22, R29, 0x4, R204 ;  /* 0x000000041d167825 */ /* 0x008fe200078e02cc */
[----:B------:R3:W-:Y:S03]  /*38c90*/  @P5 STG.E [R20.64], R209 ;  /* 0x000000d114005986 */ /* 0x0007e6000c101908 */
[C---:B----4-:R-:W-:Y:S01]  /*38ca0*/  IMAD.WIDE R24, R31.reuse, 0x4, R2 ;  /* 0x000000041f187825 */ /* 0x050fe200078e0202 */
[----:B------:R4:W-:Y:S03]  /*38cb0*/  @P4 STG.E [R22.64], R169 ;  /* 0x000000a916004986 */ /* 0x0009e6000c101908 */
[C---:B-1----:R-:W-:Y:S01]  /*38cc0*/  IMAD.WIDE R16, R31.reuse, 0x4, R4 ;  /* 0x000000041f107825 */ /* 0x042fe200078e0204 */
[----:B------:R1:W-:Y:S03]  /*38cd0*/  @P6 STG.E [R24.64], R44 ;  /* 0x0000002c18006986 */ /* 0x0003e6000c101908 */
[----:B------:R-:W-:Y:S01]  /*38ce0*/  IMAD.WIDE R18, R31, 0x4, R6 ;  /* 0x000000041f127825 */ /* 0x000fe200078e0206 */
[----:B------:R1:W-:Y:S04]  /*38cf0*/  @P3 STG.E [R16.64], R60 ;  /* 0x0000003c10003986 */ /* 0x0003e8000c101908 */
[----:B------:R1:W-:Y:S04]  /*38d00*/  @P1 STG.E [R18.64], R196 ;  /* 0x000000c412001986 */ /* 0x0003e8000c101908 */
[----:B------:R-:W4:Y:S04]  /*38d10*/  LDL.LU R29, [R1+0x1214] ;  /* 0x00121400011d7983 */ /* 0x000f280000300800 */
[----:B------:R-:W4:Y:S01]  /*38d20*/  LDL.LU R26, [R1+0x120c] ;  /* 0x00120c00011a7983 */ /* 0x000f220000300800 */
[----:B--2---:R-:W-:-:S04]  /*38d30*/  ISETP.GE.AND P0, PT, R32, c[0x0][0x17c], PT ;  /* 0x00005f0020007a0c */ /* 0x004fc80003f06270 */
[----:B------:R-:W-:Y:S02]  /*38d40*/  ISETP.LT.AND P5, PT, R236, c[0x0][0x178], !P0 ;  /* 0x00005e00ec007a0c */ /* 0x000fe400047a1270 */
[----:B------:R-:W-:Y:S02]  /*38d50*/  ISETP.LT.AND P6, PT, R237, c[0x0][0x178], !P0 ;  /* 0x00005e00ed007a0c */ /* 0x000fe400047c1270 */
[----:B------:R-:W-:Y:S02]  /*38d60*/  ISETP.LT.AND P1, PT, R238, c[0x0][0x178], !P0 ;  /* 0x00005e00ee007a0c */ /* 0x000fe40004721270 */
[C---:B------:R-:W-:Y:S02]  /*38d70*/  ISETP.LT.AND P3, PT, R239.reuse, c[0x0][0x178], !P0 ;  /* 0x00005e00ef007a0c */ /* 0x040fe40004761270 */
[----:B------:R-:W-:Y:S02]  /*38d80*/  ISETP.GE.AND P0, PT, R28, c[0x0][0x17c], PT ;  /* 0x00005f001c007a0c */ /* 0x000fe40003f06270 */
[----:B------:R-:W2:Y:S01]  /*38d90*/  LDL.LU R28, [R1+0x1208] ;  /* 0x00120800011c7983 */ /* 0x000ea20000300800 */
[----:B------:R-:W-:-:S02]  /*38da0*/  ISETP.LT.AND P4, PT, R239, c[0x0][0x178], !P2 ;  /* 0x00005e00ef007a0c */ /* 0x000fc40005781270 */
[C---:B------:R-:W-:Y:S01]  /*38db0*/  IADD3 R27, R31.reuse, c[0x0][0x198], RZ ;  /* 0x000066001f1b7a10 */ /* 0x040fe20007ffe0ff */
[----:B---3--:R-:W-:Y:S01]  /*38dc0*/  IMAD.WIDE R20, R31, 0x4, R204 ;  /* 0x000000041f147825 */ /* 0x008fe200078e02cc */
[----:B------:R-:W-:Y:S02]  /*38dd0*/  ISETP.GE.AND P2, PT, R30, c[0x0][0x17c], PT ;  /* 0x00005f001e007a0c */ /* 0x000fe40003f46270 */
[----:B------:R-:W3:Y:S01]  /*38de0*/  LDL.LU R30, [R1+0x1204] ;  /* 0x00120400011e7983 */ /* 0x000ee20000300800 */
[----:B----4-:R-:W-:-:S04]  /*38df0*/  IMAD.WIDE R22, R27, 0x4, R2 ;  /* 0x000000041b167825 */ /* 0x010fc800078e0202 */
[C---:B-1----:R-:W-:Y:S02]  /*38e00*/  IMAD.WIDE R24, R27.reuse, 0x4, R4 ;  /* 0x000000041b187825 */ /* 0x042fe400078e0204 */
[----:B------:R1:W-:Y:S01]  /*38e10*/  @P4 STG.E [R20.64], R136 ;  /* 0x0000008814004986 */ /* 0x0003e2000c101908 */
[----:B------:R-:W-:Y:S01]  /*38e20*/  ISETP.LT.AND P4, PT, R236, c[0x0][0x178], !P2 ;  /* 0x00005e00ec007a0c */ /* 0x000fe20005781270 */
[----:B------:R-:W-:Y:S02]  /*38e30*/  IMAD.WIDE R16, R27, 0x4, R6 ;  /* 0x000000041b107825 */ /* 0x000fe400078e0206 */
[----:B------:R4:W-:Y:S01]  /*38e40*/  @P5 STG.E [R22.64], R45 ;  /* 0x0000002d16005986 */ /* 0x0009e2000c101908 */
[----:B------:R-:W-:Y:S01]  /*38e50*/  ISETP.LT.AND P5, PT, R237, c[0x0][0x178], !P2 ;  /* 0x00005e00ed007a0c */ /* 0x000fe200057a1270 */
[----:B------:R-:W-:Y:S02]  /*38e60*/  IMAD.WIDE R18, R27, 0x4, R204 ;  /* 0x000000041b127825 */ /* 0x000fe400078e02cc */
[----:B------:R4:W-:Y:S01]  /*38e70*/  @P6 STG.E [R24.64], R61 ;  /* 0x0000003d18006986 */ /* 0x0009e2000c101908 */
[----:B------:R-:W-:-:S02]  /*38e80*/  ISETP.LT.AND P6, PT, R238, c[0x0][0x178], !P2 ;  /* 0x00005e00ee007a0c */ /* 0x000fc400057c1270 */
[----:B------:R-:W-:Y:S02]  /*38e90*/  IADD3 R27, R27, c[0x0][0x198], RZ ;  /* 0x000066001b1b7a10 */ /* 0x000fe40007ffe0ff */
[----:B------:R-:W-:Y:S01]  /*38ea0*/  ISETP.LT.AND P2, PT, R239, c[0x0][0x178], !P2 ;  /* 0x00005e00ef007a0c */ /* 0x000fe20005741270 */
[----:B------:R4:W-:Y:S02]  /*38eb0*/  @P1 STG.E [R16.64], R197 ;  /* 0x000000c510001986 */ /* 0x0009e4000c101908 */
[----:B-1----:R-:W-:-:S04]  /*38ec0*/  IMAD.WIDE R20, R27, 0x4, R2 ;  /* 0x000000041b147825 */ /* 0x002fc800078e0202 */
[C---:B----4-:R-:W-:Y:S01]  /*38ed0*/  IMAD.WIDE R22, R27.reuse, 0x4, R4 ;  /* 0x000000041b167825 */ /* 0x050fe200078e0204 */
[----:B------:R1:W-:Y:S03]  /*38ee0*/  @P3 STG.E [R18.64], R137 ;  /* 0x0000008912003986 */ /* 0x0003e6000c101908 */
[C---:B------:R-:W-:Y:S01]  /*38ef0*/  IMAD.WIDE R24, R27.reuse, 0x4, R6 ;  /* 0x000000041b187825 */ /* 0x040fe200078e0206 */
[----:B------:R4:W-:Y:S03]  /*38f00*/  @P4 STG.E [R20.64], R166 ;  /* 0x000000a614004986 */ /* 0x0009e6000c101908 */
[----:B------:R-:W-:Y:S01]  /*38f10*/  IMAD.WIDE R16, R27, 0x4, R204 ;  /* 0x000000041b107825 */ /* 0x000fe200078e02cc */
[----:B------:R1:W-:Y:S04]  /*38f20*/  @P5 STG.E [R22.64], R186 ;  /* 0x000000ba16005986 */ /* 0x0003e8000c101908 */
[----:B------:R1:W-:Y:S04]  /*38f30*/  @P6 STG.E [R24.64], R222 ;  /* 0x000000de18006986 */ /* 0x0003e8000c101908 */
[----:B------:R1:W-:Y:S01]  /*38f40*/  @P2 STG.E [R16.64], R190 ;  /* 0x000000be10002986 */ /* 0x0003e2000c101908 */
[----:B--2---:R-:W-:-:S03]  /*38f50*/  ISETP.GE.AND P2, PT, R28, c[0x0][0x17c], PT ;  /* 0x00005f001c007a0c */ /* 0x004fc60003f46270 */
[----:B------:R-:W2:Y:S04]  /*38f60*/  LDL.LU R28, [R1+0x11f8] ;  /* 0x0011f800011c7983 */ /* 0x000ea80000300800 */
[----:B------:R-:W2:Y:S01]  /*38f70*/  LDL.LU R32, [R1+0x11f4] ;  /* 0x0011f40001207983 */ /* 0x000ea20000300800 */
[----:B------:R-:W-:Y:S02]  /*38f80*/  ISETP.LT.AND P3, PT, R236, c[0x0][0x178], !P0 ;  /* 0x00005e00ec007a0c */ /* 0x000fe40004761270 */
[----:B------:R-:W-:Y:S02]  /*38f90*/  ISETP.LT.AND P4, PT, R237, c[0x0][0x178], !P0 ;  /* 0x00005e00ed007a0c */ /* 0x000fe40004781270 */
[----:B------:R-:W-:Y:S02]  /*38fa0*/  ISETP.GE.AND P1, PT, R29, c[0x0][0x17c], PT ;  /* 0x00005f001d007a0c */ /* 0x000fe40003f26270 */
[----:B------:R-:W-:-:S02]  /*38fb0*/  ISETP.LT.AND P6, PT, R238, c[0x0][0x178], !P0 ;  /* 0x00005e00ee007a0c */ /* 0x000fc400047c1270 */
[----:B------:R-:W-:Y:S02]  /*38fc0*/  IADD3 R29, R27, c[0x0][0x198], RZ ;  /* 0x000066001b1d7a10 */ /* 0x000fe40007ffe0ff */
[----:B------:R-:W-:-:S03]  /*38fd0*/  ISETP.GE.AND P5, PT, R26, c[0x0][0x17c], PT ;  /* 0x00005f001a007a0c */ /* 0x000fc60003fa6270 */
[----:B-1----:R-:W-:-:S04]  /*38fe0*/  IMAD.WIDE R18, R29, 0x4, R2 ;  /* 0x000000041d127825 */ /* 0x002fc800078e0202 */
[----:B------:R-:W-:Y:S01]  /*38ff0*/  IMAD.WIDE R26, R29, 0x4, R4 ;  /* 0x000000041d1a7825 */ /* 0x000fe200078e0204 */
[----:B------:R-:W-:-:S03]  /*39000*/  ISETP.LT.AND P0, PT, R239, c[0x0][0x178], !P0 ;  /* 0x00005e00ef007a0c */ /* 0x000fc60004701270 */
[----:B----4-:R-:W-:Y:S01]  /*39010*/  IMAD.WIDE R20, R29, 0x4, R6 ;  /* 0x000000041d147825 */ /* 0x010fe200078e0206 */
[----:B------:R1:W-:Y:S01]  /*39020*/  @P3 STG.E [R18.64], R167 ;  /* 0x000000a712003986 */ /* 0x0003e2000c101908 */
[----:B------:R-:W-:-:S03]  /*39030*/  ISETP.LT.AND P3, PT, R236, c[0x0][0x178], !P1 ;  /* 0x00005e00ec007a0c */ /* 0x000fc60004f61270 */
        /* <DEDUP_REMOVED lines=9> */
[----:B------:R-:W-:-:S03]  /*390d0*/  ISETP.LT.AND P1, PT, R239, c[0x0][0x178], !P1 ;  /* 0x00005e00ef007a0c */ /* 0x000fc60004f21270 */
[----:B-1----:R-:W-:Y:S01]  /*390e0*/  IMAD.WIDE R18, R31, 0x4, R6 ;  /* 0x000000041f127825 */ /* 0x002fe200078e0206 */
[----:B------:R1:W-:Y:S01]  /*390f0*/  @P3 STG.E [R24.64], R134 ;  /* 0x0000008618003986 */ /* 0x0003e2000c101908 */
[----:B------:R-:W-:Y:S02]  /*39100*/  ISETP.LT.AND P0, PT, R236, c[0x0][0x178], !P5 ;  /* 0x00005e00ec007a0c */ /* 0x000fe40006f01270 */
[----:B------:R-:W-:Y:S01]  /*39110*/  ISETP.LT.AND P3, PT, R237, c[0x0][0x178], !P5 ;  /* 0x00005e00ed007a0c */ /* 0x000fe20006f61270 */
[----:B------:R1:W-:Y:S01]  /*39120*/  @P4 STG.E [R16.64], R122 ;  /* 0x0000007a10004986 */ /* 0x0003e2000c101908 */
[----:B----4-:R-:W-:-:S03]  /*39130*/  IADD3 R27, R31, c[0x0][0x198], RZ ;  /* 0x000066001f1b7a10 */ /* 0x010fc60007ffe0ff */
[----:B------:R4:W-:Y:S01]  /*39140*/  @P6 STG.E [R18.64], R214 ;  /* 0x000000d612006986 */ /* 0x0009e2000c101908 */
[----:B------:R-:W-:Y:S01]  /*39150*/  ISETP.LT.AND P6, PT, R238, c[0x0][0x178], !P5 ;  /* 0x00005e00ee007a0c */ /* 0x000fe20006fc1270 */
[----:B------:R-:W-:-:S04]  /*39160*/  IMAD.WIDE R20, R31, 0x4, R204 ;  /* 0x000000041f147825 */ /* 0x000fc800078e02cc */
[C---:B---3--:R-:W-:Y:S01]  /*39170*/  IMAD.WIDE R22, R27.reuse, 0x4, R2 ;  /* 0x000000041b167825 */ /* 0x048fe200078e0202 */
[----:B------:R3:W-:Y:S03]  /*39180*/  @P1 STG.E [R20.64], R174 ;  /* 0x000000ae14001986 */ /* 0x0007e6000c101908 */
[C---:B-1----:R-:W-:Y:S01]  /*39190*/  IMAD.WIDE R24, R27.reuse, 0x4, R4 ;  /* 0x000000041b187825 */ /* 0x042fe200078e0204 */
[----:B------:R1:W-:Y:S03]  /*391a0*/  @P0 STG.E [R22.64], R135 ;  /* 0x0000008716000986 */ /* 0x0003e6000c101908 */
[----:B------:R-:W-:Y:S01]  /*391b0*/  IMAD.WIDE R16, R27, 0x4, R6 ;  /* 0x000000041b107825 */ /* 0x000fe200078e0206 */
[----:B------:R1:W-:Y:S01]  /*391c0*/  @P3 STG.E [R24.64], R123 ;  /* 0x0000007b18003986 */ /* 0x0003e2000c101908 */
[----:B------:R-:W-:-:S03]  /*391d0*/  ISETP.GE.AND P4, PT, R30, c[0x0][0x17c], PT ;  /* 0x00005f001e007a0c */ /* 0x000fc60003f86270 */
[----:B------:R1:W-:Y:S04]  /*391e0*/  @P6 STG.E [R16.64], R215 ;  /* 0x000000d710006986 */ /* 0x0003e8000c101908 */
[----:B------:R-:W2:Y:S01]  /*391f0*/  LDL.LU R30, [R1+0x11f0] ;  /* 0x0011f000011e7983 */ /* 0x000ea20000300800 */
[----:B------:R-:W-:Y:S02]  /*39200*/  ISETP.LT.AND P5, PT, R239, c[0x0][0x178], !P5 ;  /* 0x00005e00ef007a0c */ /* 0x000fe40006fa1270 */
[----:B------:R-:W-:Y:S02]  /*39210*/  ISETP.LT.AND P1, PT, R236, c[0x0][0x178], !P2 ;  /* 0x00005e00ec007a0c */ /* 0x000fe40005721270 */
[----:B------:R-:W-:Y:S02]  /*39220*/  IADD3 R29, R27, c[0x0][0x198], RZ ;  /* 0x000066001b1d7a10 */ /* 0x000fe40007ffe0ff */
[----:B------:R-:W-:Y:S01]  /*39230*/  ISETP.LT.AND P0, PT, R237, c[0x0][0x178], !P2 ;  /* 0x00005e00ed007a0c */ /* 0x000fe20005701270 */
[----:B----4-:R-:W-:Y:S01]  /*39240*/  IMAD.WIDE R18, R27, 0x4, R204 ;  /* 0x000000041b127825 */ /* 0x010fe200078e02cc */
[----:B------:R-:W-:-:S03]  /*39250*/  ISETP.LT.AND P3, PT, R238, c[0x0][0x178], !P2 ;  /* 0x00005e00ee007a0c */ /* 0x000fc60005761270 */
[----:B------:R-:W-:Y:S01]  /*39260*/  IMAD.WIDE R26, R29, 0x4, R2 ;  /* 0x000000041d1a7825 */ /* 0x000fe200078e0202 */
[----:B------:R-:W-:Y:S01]  /*39270*/  ISETP.LT.AND P2, PT, R239, c[0x0][0x178], !P2 ;  /* 0x00005e00ef007a0c */ /* 0x000fe20005741270 */
[----:B------:R4:W-:Y:S01]  /*39280*/  @P5 STG.E [R18.64], R175 ;  /* 0x000000af12005986 */ /* 0x0009e2000c101908 */
[----:B------:R-:W-:Y:S01]  /*39290*/  ISETP.LT.AND P5, PT, R236, c[0x0][0x178], !P4 ;  /* 0x00005e00ec007a0c */ /* 0x000fe200067a1270 */
[----:B---3--:R-:W-:Y:S02]  /*392a0*/  IMAD.WIDE R20, R29, 0x4, R4 ;  /* 0x000000041d147825 */ /* 0x008fe400078e0204 */
[----:B------:R-:W-:Y:S01]  /*392b0*/  @P1 STG.E [R26.64], R50 ;  /* 0x000000321a001986 */ /* 0x000fe2000c101908 */
[----:B------:R-:W-:Y:S01]  /*392c0*/  ISETP.LT.AND P1, PT, R237, c[0x0][0x178], !P4 ;  /* 0x00005e00ed007a0c */ /* 0x000fe20006721270 */
[----:B-1----:R-:W-:-:S04]  /*392d0*/  IMAD.WIDE R22, R29, 0x4, R6 ;  /* 0x000000041d167825 */ /* 0x002fc800078e0206 */
[C---:B------:R-:W-:Y:S01]  /*392e0*/  IMAD.WIDE R24, R29.reuse, 0x4, R204 ;  /* 0x000000041d187825 */ /* 0x040fe200078e02cc */
[----:B------:R-:W-:Y:S01]  /*392f0*/  IADD3 R29, R29, c[0x0][0x198], RZ ;  /* 0x000066001d1d7a10 */ /* 0x000fe20007ffe0ff */
[----:B------:R-:W-:Y:S04]  /*39300*/  @P0 STG.E [R20.64], R118 ;  /* 0x0000007614000986 */ /* 0x000fe8000c101908 */
[C---:B------:R-:W-:Y:S01]  /*39310*/  IMAD.WIDE R16, R29.reuse, 0x4, R2 ;  /* 0x000000041d107825 */ /* 0x040fe200078e0202 */
[----:B------:R-:W-:Y:S03]  /*39320*/  @P3 STG.E [R22.64], R210 ;  /* 0x000000d216003986 */ /* 0x000fe6000c101908 */
[----:B----4-:R-:W-:Y:S01]  /*39330*/  IMAD.WIDE R18, R29, 0x4, R4 ;  /* 0x000000041d127825 */ /* 0x010fe200078e0204 */
[----:B------:R-:W-:Y:S04]  /*39340*/  @P2 STG.E [R24.64], R170 ;  /* 0x000000aa18002986 */ /* 0x000fe8000c101908 */
[----:B------:R-:W-:Y:S04]  /*39350*/  @P5 STG.E [R16.64], R51 ;  /* 0x0000003310005986 */ /* 0x000fe8000c101908 */
[----:B------:R-:W-:Y:S04]  /*39360*/  @P1 STG.E [R18.64], R119 ;  /* 0x0000007712001986 */ /* 0x000fe8000c101908 */
[----:B------:R1:W3:Y:S01]  /*39370*/  LDS.128 R16, [R0] ;  /* 0x0000000000107984 */ /* 0x0002e20000000c00 */
[----:B--2---:R-:W-:-:S03]  /*39380*/  ISETP.GE.AND P6, PT, R28, c[0x0][0x17c], PT ;  /* 0x00005f001c007a0c */ /* 0x004fc60003fc6270 */
[----:B------:R-:W2:Y:S01]  /*39390*/  LDL.LU R28, [R1+0x11ec] ;  /* 0x0011ec00011c7983 */ /* 0x000ea20000300800 */
[----:B------:R-:W-:-:S03]  /*393a0*/  ISETP.GE.AND P0, PT, R32, c[0x0][0x17c], PT ;  /* 0x00005f0020007a0c */ /* 0x000fc60003f06270 */
[----:B------:R-:W4:Y:S04]  /*393b0*/  LDL.LU R32, [R1+0x11e4] ;  /* 0x0011e40001207983 */ /* 0x000f280000300800 */
[----:B------:R-:W3:Y:S04]  /*393c0*/  LDL.LU R34, [R1+0x11dc] ;  /* 0x0011dc0001227983 */ /* 0x000ee80000300800 */
[----:B-1----:R-:W3:Y:S01]  /*393d0*/  LDL.LU R0, [R1+0x11d8] ;  /* 0x0011d80001007983 */ /* 0x002ee20000300800 */
[----:B------:R-:W-:Y:S01]  /*393e0*/  ISETP.LT.AND P2, PT, R238, c[0x0][0x178], !P4 ;  /* 0x00005e00ee007a0c */ /* 0x000fe20006741270 */
[----:B------:R-:W-:Y:S01]  /*393f0*/  IMAD.WIDE R20, R29, 0x4, R6 ;  /* 0x000000041d147825 */ /* 0x000fe200078e0206 */
[----:B------:R-:W-:Y:S01]  /*39400*/  ISETP.LT.AND P4, PT, R239, c[0x0][0x178], !P4 ;  /* 0x00005e00ef007a0c */ /* 0x000fe20006781270 */
[----:B------:R-:W3:Y:S01]  /*39410*/  LDL.LU R40, [R1+0x11d4] ;  /* 0x0011d40001287983 */ /* 0x000ee20000300800 */
[----:B------:R-:W-:-:S02]  /*39420*/  ISETP.LT.AND P3, PT, R236, c[0x0][0x178], !P6 ;  /* 0x00005e00ec007a0c */ /* 0x000fc40007761270 */
[----:B------:R-:W-:Y:S01]  /*39430*/  ISETP.LT.AND P5, PT, R237, c[0x0][0x178], !P6 ;  /* 0x00005e00ed007a0c */ /* 0x000fe200077a1270 */
[C---:B------:R-:W-:Y:S01]  /*39440*/  IMAD.WIDE R22, R29.reuse, 0x4, R204 ;  /* 0x000000041d167825 */ /* 0x040fe200078e02cc */
[----:B------:R-:W-:Y:S01]  /*39450*/  IADD3 R31, R29, c[0x0][0x198], RZ ;  /* 0x000066001d1f7a10 */ /* 0x000fe20007ffe0ff */
[----:B------:R-:W3:Y:S04]  /*39460*/  LDL.LU R38, [R1+0x11c8] ;  /* 0x0011c80001267983 */ /* 0x000ee80000300800 */
[----:B------:R1:W-:Y:S01]  /*39470*/  @P2 STG.E [R20.64], R211 ;  /* 0x000000d314002986 */ /* 0x0003e2000c101908 */
[----:B------:R-:W-:Y:S01]  /*39480*/  ISETP.LT.AND P2, PT, R238, c[0x0][0x178], !P6 ;  /* 0x00005e00ee007a0c */ /* 0x000fe20007741270 */
[C---:B------:R-:W-:Y:S02]  /*39490*/  IMAD.WIDE R24, R31.reuse, 0x4, R2 ;  /* 0x000000041f187825 */ /* 0x040fe400078e0202 */
[----:B------:R1:W-:Y:S02]  /*394a0*/  @P4 STG.E [R22.64], R171 ;  /* 0x000000ab16004986 */ /* 0x0003e4000c101908 */
[----:B------:R-:W-:Y:S01]  /*394b0*/  IMAD.WIDE R26, R31, 0x4, R4 ;  /* 0x000000041f1a7825 */ /* 0x000fe200078e0204 */
[----:B------:R-:W-:Y:S01]  /*394c0*/  ISETP.LT.AND P6, PT, R239, c[0x0][0x178], !P6 ;  /* 0x00005e00ef007a0c */ /* 0x000fe200077c1270 */
[----:B------:R1:W-:Y:S01]  /*394d0*/  @P3 STG.E [R24.64], R46 ;  /* 0x0000002e18003986 */ /* 0x0003e2000c101908 */
[----:B------:R-:W-:-:S03]  /*394e0*/  ISETP.LT.AND P3, PT, R236, c[0x0][0x178], !P0 ;  /* 0x00005e00ec007a0c */ /* 0x000fc60004761270 */
[----:B------:R1:W-:Y:S01]  /*394f0*/  @P5 STG.E [R26.64], R62 ;  /* 0x0000003e1a005986 */ /* 0x0003e2000c101908 */
[----:B------:R-:W-:Y:S02]  /*39500*/  ISETP.LT.AND P5, PT, R237, c[0x0][0x178], !P0 ;  /* 0x00005e00ed007a0c */ /* 0x000fe400047a1270 */
[C---:B------:R-:W-:Y:S01]  /*39510*/  IADD3 R33, R31.reuse, c[0x0][0x198], RZ ;  /* 0x000066001f217a10 */ /* 0x040fe20007ffe0ff */
[----:B-1----:R-:W-:-:S04]  /*39520*/  IMAD.WIDE R20, R31, 0x4, R204 ;  /* 0x000000041f147825 */ /* 0x002fc800078e02cc */
[----:B------:R-:W-:-:S04]  /*39530*/  IMAD.WIDE R22, R33, 0x4, R2 ;  /* 0x0000000421167825 */ /* 0x000fc800078e0202 */
[----:B------:R-:W-:-:S04]  /*39540*/  IMAD.WIDE R24, R33, 0x4, R4 ;  /* 0x0000000421187825 */ /* 0x000fc800078e0204 */
[C-C-:B------:R-:W-:Y:S01]  /*39550*/  IMAD.WIDE R26, R33.reuse, 0x4, R6.reuse ;  /* 0x00000004211a7825 */ /* 0x140fe200078e0206 */
[----:B------:R-:W-:Y:S02]  /*39560*/  IADD3 R35, R33, c[0x0][0x198], RZ ;  /* 0x0000660021237a10 */ /* 0x000fe40007ffe0ff */
[----:B------:R-:W-:Y:S02]  /*39570*/  ISETP.GE.AND P1, PT, R30, c[0x0][0x17c], PT ;  /* 0x00005f001e007a0c */ /* 0x000fe40003f26270 */
[----:B--2---:R-:W-:Y:S01]  /*39580*/  ISETP.GE.AND P4, PT, R28, c[0x0][0x17c], PT ;  /* 0x00005f001c007a0c */ /* 0x004fe20003f86270 */
[----:B------:R-:W-:-:S05]  /*39590*/  IMAD.WIDE R28, R31, 0x4, R6 ;  /* 0x000000041f1c7825 */ /* 0x000fca00078e0206 */
[----:B------:R1:W-:Y:S01]  /*395a0*/  @P2 STG.E [R28.64], R198 ;  /* 0x000000c61c002986 */ /* 0x0003e2000c101908 */
[----:B------:R-:W-:Y:S02]  /*395b0*/  ISETP.LT.AND P2, PT, R238, c[0x0][0x178], !P0 ;  /* 0x00005e00ee007a0c */ /* 0x000fe40004741270 */
[----:B------:R-:W-:Y:S01]  /*395c0*/  ISETP.LT.AND P0, PT, R239, c[0x0][0x178], !P0 ;  /* 0x00005e00ef007a0c */ /* 0x000fe20004701270 */
[----:B------:R-:W-:Y:S01]  /*395d0*/  IMAD.WIDE R30, R33, 0x4, R204 ;  /* 0x00000004211e7825 */ /* 0x000fe200078e02cc */
[----:B------:R-:W-:Y:S01]  /*395e0*/  @P6 STG.E [R20.64], R138 ;  /* 0x0000008a14006986 */ /* 0x000fe2000c101908 */
[----:B------:R-:W-:-:S03]  /*395f0*/  ISETP.LT.AND P6, PT, R236, c[0x0][0x178], !P1 ;  /* 0x00005e00ec007a0c */ /* 0x000fc60004fc1270 */
[----:B------:R-:W-:Y:S01]  /*39600*/  @P3 STG.E [R22.64], R47 ;  /* 0x0000002f16003986 */ /* 0x000fe2000c101908 */
[----:B------:R-:W-:-:S03]  /*39610*/  ISETP.LT.AND P3, PT, R237, c[0x0][0x178], !P1 ;  /* 0x00005e00ed007a0c */ /* 0x000fc60004f61270 */
[----:B------:R2:W-:Y:S04]  /*39620*/  @P5 STG.E [R24.64], R63 ;  /* 0x0000003f18005986 */ /* 0x0005e8000c101908 */
[----:B------:R2:W-:Y:S04]  /*39630*/  @P2 STG.E [R26.64], R199 ;  /* 0x000000c71a002986 */ /* 0x0005e8000c101908 */
[----:B------:R-:W-:Y:S01]  /*39640*/  @P0 STG.E [R30.64], R139 ;  /* 0x0000008b1e000986 */ /* 0x000fe2000c101908 */
[----:B------:R-:W-:Y:S02]  /*39650*/  ISETP.LT.AND P0, PT, R238, c[0x0][0x178], !P1 ;  /* 0x00005e00ee007a0c */ /* 0x000fe40004f01270 */
[----:B------:R-:W-:Y:S01]  /*39660*/  ISETP.LT.AND P1, PT, R239, c[0x0][0x178], !P1 ;  /* 0x00005e00ef007a0c */ /* 0x000fe20004f21270 */
[----:B-1----:R-:W-:Y:S01]  /*39670*/  IMAD.WIDE R28, R35, 0x4, R2 ;  /* 0x00000004231c7825 */ /* 0x002fe200078e0202 */
[----:B----4-:R-:W-:-:S03]  /*39680*/  ISETP.GE.AND P5, PT, R32, c[0x0][0x17c], PT ;  /* 0x00005f0020007a0c */ /* 0x010fc60003fa6270 */
[C---:B------:R-:W-:Y:S01]  /*39690*/  IMAD.WIDE R32, R35.reuse, 0x4, R4 ;  /* 0x0000000423207825 */ /* 0x040fe200078e0204 */
[----:B------:R1:W-:Y:S03]  /*396a0*/  @P6 STG.E [R28.64], R192 ;  /* 0x000000c01c006986 */ /* 0x0003e6000c101908 */
[C---:B--2---:R-:W-:Y:S01]  /*396b0*/  IMAD.WIDE R24, R35.reuse, 0x4, R6 ;  /* 0x0000000423187825 */ /* 0x044fe200078e0206 */
[----:B------:R2:W-:Y:S03]  /*396c0*/  @P3 STG.E [R32.64], R64 ;  /* 0x0000004020003986 */ /* 0x0005e6000c101908 */
[----:B------:R-:W-:Y:S01]  /*396d0*/  IMAD.WIDE R26, R35, 0x4, R204 ;  /* 0x00000004231a7825 */ /* 0x000fe200078e02cc */
[----:B------:R-:W-:Y:S04]  /*396e0*/  @P0 STG.E [R24.64], R224 ;  /* 0x000000e018000986 */ /* 0x000fe8000c101908 */
[----:B---3--:R-:W-:Y:S01]  /*396f0*/  @P1 STG.E [R26.64], R16 ;  /* 0x000000101a001986 */ /* 0x008fe2000c101908 */
[----:B------:R-:W-:-:S03]  /*39700*/  ISETP.GE.AND P1, PT, R0, c[0x0][0x17c], PT ;  /* 0x00005f0000007a0c */ /* 0x000fc60003f26270 */
[----:B------:R-:W3:Y:S04]  /*39710*/  LDL.LU R0, [R1+0x11c4] ;  /* 0x0011c40001007983 */ /* 0x000ee80000300800 */
[----:B------:R-:W4:Y:S01]  /*39720*/  S2R R219, SR_TID.X ;  /* 0x0000000000db7919 */ /* 0x000f220000002100 */
[----:B------:R-:W-:Y:S02]  /*39730*/  ISETP.LT.AND P2, PT, R236, c[0x0][0x178], !P4 ;  /* 0x00005e00ec007a0c */ /* 0x000fe40006741270 */
[----:B------:R-:W-:Y:S01]  /*39740*/  ISETP.LT.AND P3, PT, R237, c[0x0][0x178], !P4 ;  /* 0x00005e00ed007a0c */ /* 0x000fe20006761270 */
[----:B------:R-:W3:Y:S01]  /*39750*/  LDL.LU R42, [R1+0x11c0] ;  /* 0x0011c000012a7983 */ /* 0x000ee20000300800 */
[C---:B----4-:R-:W-:Y:S01]  /*39760*/  LOP3.LUT R218, R219.reuse, 0x1f, RZ, 0xc0, !PT ;  /* 0x0000001fdbda7812 */ /* 0x050fe200078ec0ff */
[----:B------:R-:W-:-:S05]  /*39770*/  IMAD.SHL.U32 R219, R219, 0x100, RZ ;  /* 0x00000100dbdb7824 */ /* 0x000fca00078e00ff */
[----:B------:R-:W-:-:S04]  /*39780*/  LOP3.LUT R219, R219, 0x600, RZ, 0xc0, !PT ;  /* 0x00000600dbdb7812 */ /* 0x000fc800078ec0ff */
[----:B------:R-:W-:-:S04]  /*39790*/  LEA R219, R218, R219, 0x4 ;  /* 0x000000dbdadb7211 */ /* 0x000fc800078e20ff */
[----:B------:R-:W-:Y:S02]  /*397a0*/  LOP3.LUT R219, R219, 0x20, RZ, 0x3c, !PT ;  /* 0x00000020dbdb7812 */ /* 0x000fe400078e3cff */
[----:B------:R-:W-:-:S03]  /*397b0*/  IADD3 R37, R35, c[0x0][0x198], RZ ;  /* 0x0000660023257a10 */ /* 0x000fc60007ffe0ff */
[----:B------:R-:W4:Y:S02]  /*397c0*/  LDS.128 R20, [R219] ;  /* 0x00000000db147984 */ /* 0x000f240000000c00 */
[----:B-1----:R-:W-:Y:S01]  /*397d0*/  IMAD.WIDE R28, R37, 0x4, R2 ;  /* 0x00000004251c7825 */ /* 0x002fe200078e0202 */
[----:B------:R-:W-:-:S03]  /*397e0*/  ISETP.LT.AND P6, PT, R238, c[0x0][0x178], !P4 ;  /* 0x00005e00ee007a0c */ /* 0x000fc600067c1270 */
[----:B------:R-:W-:Y:S01]  /*397f0*/  IMAD.WIDE R30, R37, 0x4, R4 ;  /* 0x00000004251e7825 */ /* 0x000fe200078e0204 */
[----:B------:R-:W-:Y:S01]  /*39800*/  ISETP.LT.AND P4, PT, R239, c[0x0][0x178], !P4 ;  /* 0x00005e00ef007a0c */ /* 0x000fe20006781270 */
[----:B------:R1:W-:Y:S01]  /*39810*/  @P2 STG.E [R28.64], R193 ;  /* 0x000000c11c002986 */ /* 0x0003e2000c101908 */
[----:B------:R-:W-:-:S03]  /*39820*/  ISETP.LT.AND P2, PT, R236, c[0x0][0x178], !P5 ;  /* 0x00005e00ec007a0c */ /* 0x000fc60006f41270 */
[----:B------:R-:W-:Y:S01]  /*39830*/  @P3 STG.E [R30.64], R65 ;  /* 0x000000411e003986 */ /* 0x000fe2000c101908 */
[----:B------:R-:W-:Y:S02]  /*39840*/  ISETP.LT.AND P3, PT, R237, c[0x0][0x178], !P5 ;  /* 0x00005e00ed007a0c */ /* 0x000fe40006f61270 */
[C---:B------:R-:W-:Y:S01]  /*39850*/  IADD3 R39, R37.reuse, c[0x0][0x198], RZ ;  /* 0x0000660025277a10 */ /* 0x040fe20007ffe0ff */
[----:B--2---:R-:W-:Y:S01]  /*39860*/  IMAD.WIDE R32, R37, 0x4, R6 ;  /* 0x0000000425207825 */ /* 0x004fe200078e0206 */
[----:B------:R-:W-:-:S03]  /*39870*/  ISETP.GE.AND P0, PT, R34, c[0x0][0x17c], PT ;  /* 0x00005f0022007a0c */ /* 0x000fc60003f06270 */
[----:B------:R-:W-:Y:S01]  /*39880*/  IMAD.WIDE R34, R37, 0x4, R204 ;  /* 0x0000000425227825 */ /* 0x000fe200078e02cc */
[----:B------:R-:W-:Y:S03]  /*39890*/  @P6 STG.E [R32.64], R225 ;  /* 0x000000e120006986 */ /* 0x000fe6000c101908 */
[C---:B-1----:R-:W-:Y:S01]  /*398a0*/  IMAD.WIDE R28, R39.reuse, 0x4, R2 ;  /* 0x00000004271c7825 */ /* 0x042fe200078e0202 */
[----:B------:R1:W-:Y:S03]  /*398b0*/  @P4 STG.E [R34.64], R17 ;  /* 0x0000001122004986 */ /* 0x0003e6000c101908 */
[----:B------:R-:W-:Y:S01]  /*398c0*/  IMAD.WIDE R36, R39, 0x4, R4 ;  /* 0x0000000427247825 */ /* 0x000fe200078e0204 */
[----:B------:R-:W-:Y:S01]  /*398d0*/  ISETP.LT.AND P4, PT, R238, c[0x0][0x178], !P5 ;  /* 0x00005e00ee007a0c */ /* 0x000fe20006f81270 */
[----:B------:R-:W-:Y:S01]  /*398e0*/  @P2 STG.E [R28.64], R52 ;  /* 0x000000341c002986 */ /* 0x000fe2000c101908 */
[----:B------:R-:W-:-:S02]  /*398f0*/  ISETP.LT.AND P5, PT, R239, c[0x0][0x178], !P5 ;  /* 0x00005e00ef007a0c */ /* 0x000fc40006fa1270 */
[----:B------:R-:W-:Y:S01]  /*39900*/  ISETP.LT.AND P6, PT, R236, c[0x0][0x178], !P0 ;  /* 0x00005e00ec007a0c */ /* 0x000fe200047c1270 */
[----:B------:R2:W-:Y:S01]  /*39910*/  @P3 STG.E [R36.64], R8 ;  /* 0x0000000824003986 */ /* 0x0005e2000c101908 */
[----:B------:R-:W-:Y:S02]  /*39920*/  ISETP.LT.AND P3, PT, R237, c[0x0][0x178], !P0 ;  /* 0x00005e00ed007a0c */ /* 0x000fe40004761270 */
[----:B------:R-:W-:Y:S02]  /*39930*/  ISETP.LT.AND P2, PT, R238, c[0x0][0x178], !P0 ;  /* 0x00005e00ee007a0c */ /* 0x000fe40004741270 */
[C---:B------:R-:W-:Y:S01]  /*39940*/  IADD3 R41, R39.reuse, c[0x0][0x198], RZ ;  /* 0x0000660027297a10 */ /* 0x040fe20007ffe0ff */
[----:B-1----:R-:W-:-:S04]  /*39950*/  IMAD.WIDE R16, R39, 0x4, R6 ;  /* 0x0000000427107825 */ /* 0x002fc800078e0206 */
[----:B------:R-:W-:Y:S01]  /*39960*/  IMAD.WIDE R30, R39, 0x4, R204 ;  /* 0x00000004271e7825 */ /* 0x000fe200078e02cc */
[----:B------:R1:W-:Y:S03]  /*39970*/  @P4 STG.E [R16.64], R228 ;  /* 0x000000e410004986 */ /* 0x0003e6000c101908 */
[C---:B------:R-:W-:Y:S01]  /*39980*/  IMAD.WIDE R32, R41.reuse, 0x4, R2 ;  /* 0x0000000429207825 */ /* 0x040fe200078e0202 */
[----:B----4-:R-:W-:Y:S03]  /*39990*/  @P5 STG.E [R30.64], R20 ;  /* 0x000000141e005986 */ /* 0x010fe6000c101908 */
[C---:B------:R-:W-:Y:S01]  /*399a0*/  IMAD.WIDE R34, R41.reuse, 0x4, R4 ;  /* 0x0000000429227825 */ /* 0x040fe200078e0204 */
[----:B------:R4:W-:Y:S03]  /*399b0*/  @P6 STG.E [R32.64], R53 ;  /* 0x0000003520006986 */ /* 0x0009e6000c101908 */
[----:B--2---:R-:W-:Y:S01]  /*399c0*/  IMAD.WIDE R36, R41, 0x4, R6 ;  /* 0x0000000429247825 */ /* 0x004fe200078e0206 */
[----:B------:R-:W-:Y:S01]  /*399d0*/  ISETP.LT.AND P0, PT, R239, c[0x0][0x178], !P0 ;  /* 0x00005e00ef007a0c */ /* 0x000fe20004701270 */
[----:B------:R2:W-:Y:S01]  /*399e0*/  @P3 STG.E [R34.64], R9 ;  /* 0x0000000922003986 */ /* 0x0005e2000c101908 */
[----:B------:R-:W-:-:S02]  /*399f0*/  ISETP.LT.AND P5, PT, R236, c[0x0][0x178], !P1 ;  /* 0x00005e00ec007a0c */ /* 0x000fc40004fa1270 */
[----:B------:R-:W-:Y:S01]  /*39a00*/  ISETP.LT.AND P6, PT, R237, c[0x0][0x178], !P1 ;  /* 0x00005e00ed007a0c */ /* 0x000fe20004fc1270 */
[----:B------:R-:W-:Y:S01]  /*39a10*/  @P2 STG.E [R36.64], R229 ;  /* 0x000000e524002986 */ /* 0x000fe2000c101908 */
[----:B------:R-:W-:Y:S02]  /*39a20*/  ISETP.LT.AND P2, PT, R238, c[0x0][0x178], !P1 ;  /* 0x00005e00ee007a0c */ /* 0x000fe40004f41270 */
[C---:B------:R-:W-:Y:S01]  /*39a30*/  IADD3 R43, R41.reuse, c[0x0][0x198], RZ ;  /* 0x00006600292b7a10 */ /* 0x040fe20007ffe0ff */
[----:B-1----:R-:W-:Y:S01]  /*39a40*/  IMAD.WIDE R16, R41, 0x4, R204 ;  /* 0x0000000429107825 */ /* 0x002fe200078e02cc */
[----:B------:R-:W-:Y:S01]  /*39a50*/  ISETP.GE.AND P3, PT, R38, c[0x0][0x17c], PT ;  /* 0x00005f0026007a0c */ /* 0x000fe20003f66270 */
[----:B------:R-:W1:Y:S02]  /*39a60*/  S2R R219, SR_TID.X ;  /* 0x0000000000db7919 */ /* 0x000e640000002100 */
[C---:B----4-:R-:W-:Y:S01]  /*39a70*/  IMAD.WIDE R32, R43.reuse, 0x4, R2 ;  /* 0x000000042b207825 */ /* 0x050fe200078e0202 */
[----:B------:R-:W-:Y:S01]  /*39a80*/  ISETP.GE.AND P4, PT, R40, c[0x0][0x17c], PT ;  /* 0x00005f0028007a0c */ /* 0x000fe20003f86270 */
[----:B------:R-:W-:Y:S02]  /*39a90*/  @P0 STG.E [R16.64], R21 ;  /* 0x0000001510000986 */ /* 0x000fe4000c101908 */
[----:B------:R-:W-:-:S02]  /*39aa0*/  IMAD.WIDE R38, R43, 0x4, R4 ;  /* 0x000000042b267825 */ /* 0x000fc400078e0204 */
[----:B------:R-:W-:Y:S02]  /*39ab0*/  LDS.128 R28, [R252] ;  /* 0x00000000fc1c7984 */ /* 0x000fe40000000c00 */
[----:B--2---:R-:W-:Y:S02]  /*39ac0*/  IMAD.WIDE R8, R43, 0x4, R6 ;  /* 0x000000042b087825 */ /* 0x004fe400078e0206 */
[----:B------:R-:W-:Y:S04]  /*39ad0*/  @P5 STG.E [R32.64], R12 ;  /* 0x0000000c20005986 */ /* 0x000fe8000c101908 */
[----:B------:R2:W-:Y:S04]  /*39ae0*/  @P6 STG.E [R38.64], R124 ;  /* 0x0000007c26006986 */ /* 0x0005e8000c101908 */
[----:B------:R4:W-:Y:S04]  /*39af0*/  @P2 STG.E [R8.64], R232 ;  /* 0x000000e808002986 */ /* 0x0009e8000c101908 */
[----:B------:R-:W4:Y:S04]  /*39b00*/  LDL.LU R40, [R1+0x11bc] ;  /* 0x0011bc0001287983 */ /* 0x000f280000300800 */
[----:B--2---:R-:W2:Y:S01]  /*39b10*/  LDL.LU R38, [R1+0x11b4] ;  /* 0x0011b40001267983 */ /* 0x004ea20000300800 */
[----:B---3--:R-:W-:-:S03]  /*39b20*/  ISETP.GE.AND P2, PT, R0, c[0x0][0x17c], PT ;  /* 0x00005f0000007a0c */ /* 0x008fc60003f46270 */
[----:B------:R-:W3:Y:S01]  /*39b30*/  LDL.LU R0, [R1+0x11b0] ;  /* 0x0011b00001007983 */ /* 0x000ee20000300800 */
[C---:B-1----:R-:W-:Y:S01]  /*39b40*/  LOP3.LUT R218, R219.reuse, 0x1f, RZ, 0xc0, !PT ;  /* 0x0000001fdbda7812 */ /* 0x042fe200078ec0ff */
[----:B------:R-:W-:-:S05]  /*39b50*/  IMAD.SHL.U32 R219, R219, 0x100, RZ ;  /* 0x00000100dbdb7824 */ /* 0x000fca00078e00ff */
[----:B------:R-:W-:-:S04]  /*39b60*/  LOP3.LUT R219, R219, 0x600, RZ, 0xc0, !PT ;  /* 0x00000600dbdb7812 */ /* 0x000fc800078ec0ff */
[----:B------:R-:W-:-:S04]  /*39b70*/  LEA R219, R218, R219, 0x4 ;  /* 0x000000dbdadb7211 */ /* 0x000fc800078e20ff */
[----:B------:R-:W-:-:S05]  /*39b80*/  LOP3.LUT R219, R219, 0x40, RZ, 0x3c, !PT ;  /* 0x00000040dbdb7812 */ /* 0x000fca00078e3cff */
[----:B------:R-:W1:Y:S01]  /*39b90*/  LDS.128 R24, [R219] ;  /* 0x00000000db187984 */ /* 0x000e620000000c00 */
[----:B------:R-:W-:Y:S02]  /*39ba0*/  ISETP.LT.AND P1, PT, R239, c[0x0][0x178], !P1 ;  /* 0x00005e00ef007a0c */ /* 0x000fe40004f21270 */
[----:B------:R-:W-:Y:S01]  /*39bb0*/  ISETP.LT.AND P0, PT, R236, c[0x0][0x178], !P4 ;  /* 0x00005e00ec007a0c */ /* 0x000fe20006701270 */
[C---:B------:R-:W-:Y:S01]  /*39bc0*/  IMAD.WIDE R34, R43.reuse, 0x4, R204 ;  /* 0x000000042b227825 */ /* 0x040fe200078e02cc */
[----:B------:R-:W-:Y:S02]  /*39bd0*/  IADD3 R43, R43, c[0x0][0x198], RZ ;  /* 0x000066002b2b7a10 */ /* 0x000fe40007ffe0ff */
[----:B------:R-:W-:-:S03]  /*39be0*/  ISETP.LT.AND P5, PT, R237, c[0x0][0x178], !P4 ;  /* 0x00005e00ed007a0c */ /* 0x000fc600067a1270 */
[----:B------:R-:W-:Y:S01]  /*39bf0*/  IMAD.WIDE R16, R43, 0x4, R2 ;  /* 0x000000042b107825 */ /* 0x000fe200078e0202 */
[----:B------:R-:W-:Y:S02]  /*39c00*/  ISETP.LT.AND P6, PT, R238, c[0x0][0x178], !P4 ;  /* 0x00005e00ee007a0c */ /* 0x000fe400067c1270 */
[----:B------:R-:W-:Y:S02]  /*39c10*/  ISETP.LT.AND P4, PT, R239, c[0x0][0x178], !P4 ;  /* 0x00005e00ef007a0c */ /* 0x000fe40006781270 */
[C---:B------:R-:W-:Y:S01]  /*39c20*/  IADD3 R39, R43.reuse, c[0x0][0x198], RZ ;  /* 0x000066002b277a10 */ /* 0x040fe20007ffe0ff */
[----:B------:R-:W-:-:S04]  /*39c30*/  IMAD.WIDE R20, R43, 0x4, R4 ;  /* 0x000000042b147825 */ /* 0x000fc800078e0204 */
[----:B------:R-:W-:-:S04]  /*39c40*/  IMAD.WIDE R32, R43, 0x4, R6 ;  /* 0x000000042b207825 */ /* 0x000fc800078e0206 */
[----:B----4-:R-:W-:-:S04]  /*39c50*/  IMAD.WIDE R8, R43, 0x4, R204 ;  /* 0x000000042b087825 */ /* 0x010fc800078e02cc */
[----:B------:R-:W-:Y:S01]  /*39c60*/  IMAD.WIDE R36, R39, 0x4, R4 ;  /* 0x0000000427247825 */ /* 0x000fe200078e0204 */
[----:B-1----:R1:W-:Y:S01]  /*39c70*/  @P1 STG.E [R34.64], R24 ;  /* 0x0000001822001986 */ /* 0x0023e2000c101908 */
[----:B------:R-:W-:-:S03]  /*39c80*/  ISETP.LT.AND P1, PT, R236, c[0x0][0x178], !P3 ;  /* 0x00005e00ec007a0c */ /* 0x000fc60005f21270 */
[----:B------:R-:W-:Y:S01]  /*39c90*/  @P0 STG.E [R16.64], R13 ;  /* 0x0000000d10000986 */ /* 0x000fe2000c101908 */
[----:B------:R-:W-:-:S03]  /*39ca0*/  ISETP.LT.AND P0, PT, R237, c[0x0][0x178], !P3 ;  /* 0x00005e00ed007a0c */ /* 0x000fc60005f01270 */
[----:B------:R-:W-:Y:S01]  /*39cb0*/  @P5 STG.E [R20.64], R125 ;  /* 0x0000007d14005986 */ /* 0x000fe2000c101908 */
[----:B-1----:R-:W-:-:S03]  /*39cc0*/  IMAD.WIDE R34, R39, 0x4, R2 ;  /* 0x0000000427227825 */ /* 0x002fc600078e0202 */
[----:B------:R-:W-:Y:S04]  /*39cd0*/  @P6 STG.E [R32.64], R233 ;  /* 0x000000e920006986 */ /* 0x000fe8000c101908 */
[----:B------:R-:W-:Y:S01]  /*39ce0*/  @P4 STG.E [R8.64], R25 ;  /* 0x0000001908004986 */ /* 0x000fe2000c101908 */
[----:B------:R-:W-:-:S03]  /*39cf0*/  ISETP.LT.AND P5, PT, R238, c[0x0][0x178], !P3 ;  /* 0x00005e00ee007a0c */ /* 0x000fc60005fa1270 */
[----:B------:R-:W-:Y:S01]  /*39d00*/  @P1 STG.E [R34.64], R140 ;  /* 0x0000008c22001986 */ /* 0x000fe2000c101908 */
[----:B------:R-:W-:-:S03]  /*39d10*/  ISETP.LT.AND P3, PT, R239, c[0x0][0x178], !P3 ;  /* 0x00005e00ef007a0c */ /* 0x000fc60005f61270 */
[----:B------:R1:W-:Y:S01]  /*39d20*/  @P0 STG.E [R36.64], R200 ;  /* 0x000000c824000986 */ /* 0x0003e2000c101908 */
[----:B------:R-:W-:Y:S02]  /*39d30*/  ISETP.LT.AND P6, PT, R236, c[0x0][0x178], !P2 ;  /* 0x00005e00ec007a0c */ /* 0x000fe400057c1270 */
[----:B------:R-:W-:Y:S02]  /*39d40*/  ISETP.LT.AND P4, PT, R237, c[0x0][0x178], !P2 ;  /* 0x00005e00ed007a0c */ /* 0x000fe40005781270 */
[----:B------:R-:W-:Y:S01]  /*39d50*/  ISETP.LT.AND P1, PT, R238, c[0x0][0x178], !P2 ;  /* 0x00005e00ee007a0c */ /* 0x000fe20005721270 */
[----:B-1----:R-:W4:Y:S01]  /*39d60*/  LDL.LU R36, [R1+0x11a8] ;  /* 0x0011a80001247983 */ /* 0x002f220000300800 */
[C---:B------:R-:W-:Y:S01]  /*39d70*/  IADD3 R41, R39.reuse, c[0x0][0x198], RZ ;  /* 0x0000660027297a10 */ /* 0x040fe20007ffe0ff */
[C---:B------:R-:W-:Y:S01]  /*39d80*/  IMAD.WIDE R12, R39.reuse, 0x4, R6 ;  /* 0x00000004270c7825 */ /* 0x040fe200078e0206 */
[----:B------:R-:W-:Y:S01]  /*39d90*/  ISETP.GE.AND P0, PT, R42, c[0x0][0x17c], PT ;  /* 0x00005f002a007a0c */ /* 0x000fe20003f06270 */
[----:B------:R-:W4:Y:S02]  /*39da0*/  LDL.LU R34, [R1+0x11a4] ;  /* 0x0011a40001227983 */ /* 0x000f240000300800 */
[----:B------:R-:W-:-:S04]  /*39db0*/  IMAD.WIDE R16, R39, 0x4, R204 ;  /* 0x0000000427107825 */ /* 0x000fc800078e02cc */
[C---:B------:R-:W-:Y:S01]  /*39dc0*/  IMAD.WIDE R20, R41.reuse, 0x4, R2 ;  /* 0x0000000429147825 */ /* 0x040fe200078e0202 */
[----:B------:R1:W-:Y:S03]  /*39dd0*/  @P5 STG.E [R12.64], R240 ;  /* 0x000000f00c005986 */ /* 0x0003e6000c101908 */
[C---:B------:R-:W-:Y:S01]  /*39de0*/  IMAD.WIDE R8, R41.reuse, 0x4, R4 ;  /* 0x0000000429087825 */ /* 0x040fe200078e0204 */
[----:B------:R1:W-:Y:S03]  /*39df0*/  @P3 STG.E [R16.64], R28 ;  /* 0x0000001c10003986 */ /* 0x0003e6000c101908 */
[----:B------:R-:W-:Y:S01]  /*39e00*/  IMAD.WIDE R24, R41, 0x4, R6 ;  /* 0x0000000429187825 */ /* 0x000fe200078e0206 */
[----:B------:R1:W-:Y:S01]  /*39e10*/  @P6 STG.E [R20.64], R141 ;  /* 0x0000008d14006986 */ /* 0x0003e2000c101908 */
[----:B------:R-:W-:-:S02]  /*39e20*/  ISETP.LT.AND P3, PT, R239, c[0x0][0x178], !P2 ;  /* 0x00005e00ef007a0c */ /* 0x000fc40005761270 */
[----:B------:R-:W-:Y:S01]  /*39e30*/  ISETP.LT.AND P5, PT, R236, c[0x0][0x178], !P0 ;  /* 0x00005e00ec007a0c */ /* 0x000fe200047a1270 */
[----:B------:R2:W-:Y:S01]  /*39e40*/  @P4 STG.E [R8.64], R201 ;  /* 0x000000c908004986 */ /* 0x0005e2000c101908 */
[----:B------:R-:W-:-:S03]  /*39e50*/  ISETP.LT.AND P6, PT, R237, c[0x0][0x178], !P0 ;  /* 0x00005e00ed007a0c */ /* 0x000fc600047c1270 */
[----:B------:R2:W-:Y:S01]  /*39e60*/  @P1 STG.E [R24.64], R241 ;  /* 0x000000f118001986 */ /* 0x0005e2000c101908 */
[----:B------:R-:W-:-:S03]  /*39e70*/  ISETP.LT.AND P1, PT, R238, c[0x0][0x178], !P0 ;  /* 0x00005e00ee007a0c */ /* 0x000fc60004721270 */
[----:B------:R-:W4:Y:S01]  /*39e80*/  LDL.LU R32, [R1+0x1198] ;  /* 0x0011980001207983 */ /* 0x000f220000300800 */
[C---:B------:R-:W-:Y:S01]  /*39e90*/  IADD3 R33, R41.reuse, c[0x0][0x198], RZ ;  /* 0x0000660029217a10 */ /* 0x040fe20007ffe0ff */
[----:B-1----:R-:W-:-:S04]  /*39ea0*/  IMAD.WIDE R12, R41, 0x4, R204 ;  /* 0x00000004290c7825 */ /* 0x002fc800078e02cc */
[C---:B------:R-:W-:Y:S01]  /*39eb0*/  IMAD.WIDE R16, R33.reuse, 0x4, R2 ;  /* 0x0000000421107825 */ /* 0x040fe200078e0202 */
[----:B------:R1:W-:Y:S03]  /*39ec0*/  @P3 STG.E [R12.64], R29 ;  /* 0x0000001d0c003986 */ /* 0x0003e6000c101908 */
[C---:B------:R-:W-:Y:S01]  /*39ed0*/  IMAD.WIDE R20, R33.reuse, 0x4, R4 ;  /* 0x0000000421147825 */ /* 0x040fe200078e0204 */
[----:B------:R1:W-:Y:S03]  /*39ee0*/  @P5 STG.E [R16.64], R194 ;  /* 0x000000c210005986 */ /* 0x0003e6000c101908 */
[----:B--2---:R-:W-:Y:S01]  /*39ef0*/  IMAD.WIDE R8, R33, 0x4, R6 ;  /* 0x0000000421087825 */ /* 0x004fe200078e0206 */
[----:B------:R2:W-:Y:S04]  /*39f00*/  @P6 STG.E [R20.64], R66 ;  /* 0x0000004214006986 */ /* 0x0005e8000c101908 */
[----:B------:R1:W-:Y:S01]  /*39f10*/  @P1 STG.E [R8.64], R226 ;  /* 0x000000e208001986 */ /* 0x0003e2000c101908 */
[----:B---3--:R-:W-:-:S03]  /*39f20*/  ISETP.GE.AND P1, PT, R0, c[0x0][0x17c], PT ;  /* 0x00005f0000007a0c */ /* 0x008fc60003f26270 */
[----:B------:R-:W3:Y:S01]  /*39f30*/  LDL.LU R0, [R1+0x1194] ;  /* 0x0011940001007983 */ /* 0x000ee20000300800 */
[----:B------:R-:W-:Y:S02]  /*39f40*/  ISETP.GE.AND P2, PT, R40, c[0x0][0x17c], PT ;  /* 0x00005f0028007a0c */ /* 0x000fe40003f46270 */
[----:B------:R-:W-:Y:S02]  /*39f50*/  ISETP.LT.AND P0, PT, R239, c[0x0][0x178], !P0 ;  /* 0x00005e00ef007a0c */ /* 0x000fe40004701270 */
[----:B------:R-:W-:Y:S01]  /*39f60*/  ISETP.LT.AND P3, PT, R236, c[0x0][0x178], !P2 ;  /* 0x00005e00ec007a0c */ /* 0x000fe20005761270 */
[C---:B------:R-:W-:Y:S01]  /*39f70*/  IMAD.WIDE R24, R33.reuse, 0x4, R204 ;  /* 0x0000000421187825 */ /* 0x040fe200078e02cc */
[----:B------:R-:W-:Y:S02]  /*39f80*/  IADD3 R33, R33, c[0x0][0x198], RZ ;  /* 0x0000660021217a10 */ /* 0x000fe40007ffe0ff */
[----:B------:R-:W-:-:S03]  /*39f90*/  ISETP.GE.AND P4, PT, R38, c[0x0][0x17c], PT ;  /* 0x00005f0026007a0c */ /* 0x000fc60003f86270 */
[----:B-1----:R-:W-:Y:S01]  /*39fa0*/  IMAD.WIDE R12, R33, 0x4, R2 ;  /* 0x00000004210c7825 */ /* 0x002fe200078e0202 */
        /* <DEDUP_REMOVED lines=8> */
[----:B------:R-:W-:-:S04]  /*3a030*/  IMAD.WIDE R16, R33, 0x4, R4 ;  /* 0x0000000421107825 */ /* 0x000fc800078e0204 */
[C---:B--2---:R-:W-:Y:S01]  /*3a040*/  IMAD.WIDE R20, R33.reuse, 0x4, R6 ;  /* 0x0000000421147825 */ /* 0x044fe200078e0206 */
[----:B------:R2:W-:Y:S03]  /*3a050*/  @P5 STG.E [R16.64], R67 ;  /* 0x0000004310005986 */ /* 0x0005e6000c101908 */
[----:B------:R-:W-:Y:S01]  /*3a060*/  IMAD.WIDE R8, R33, 0x4, R204 ;  /* 0x0000000421087825 */ /* 0x000fe200078e02cc */
[----:B------:R2:W-:Y:S03]  /*3a070*/  @P6 STG.E [R20.64], R227 ;  /* 0x000000e314006986 */ /* 0x0005e6000c101908 */
[----:B-1----:R-:W-:Y:S01]  /*3a080*/  IMAD.WIDE R24, R35, 0x4, R2 ;  /* 0x0000000423187825 */ /* 0x002fe200078e0202 */
[----:B------:R-:W-:-:S03]  /*3a090*/  ISETP.LT.AND P5, PT, R238, c[0x0][0x178], !P4 ;  /* 0x00005e00ee007a0c */ /* 0x000fc600067a1270 */
[----:B------:R-:W-:Y:S01]  /*3a0a0*/  IMAD.WIDE R28, R35, 0x4, R4 ;  /* 0x00000004231c7825 */ /* 0x000fe200078e0204 */
[----:B------:R-:W-:Y:S01]  /*3a0b0*/  ISETP.LT.AND P4, PT, R239, c[0x0][0x178], !P4 ;  /* 0x00005e00ef007a0c */ /* 0x000fe20006781270 */
[----:B------:R1:W-:Y:S01]  /*3a0c0*/  @P2 STG.E [R8.64], R19 ;  /* 0x0000001308002986 */ /* 0x0003e2000c101908 */
[----:B------:R-:W-:Y:S02]  /*3a0d0*/  ISETP.LT.AND P6, PT, R236, c[0x0][0x178], !P1 ;  /* 0x00005e00ec007a0c */ /* 0x000fe40004fc1270 */
[----:B------:R-:W-:Y:S01]  /*3a0e0*/  ISETP.LT.AND P2, PT, R237, c[0x0][0x178], !P1 ;  /* 0x00005e00ed007a0c */ /* 0x000fe20004f41270 */
[----:B------:R1:W-:Y:S01]  /*3a0f0*/  @P0 STG.E [R24.64], R54 ;  /* 0x0000003618000986 */ /* 0x0003e2000c101908 */
[----:B------:R-:W-:-:S03]  /*3a100*/  IADD3 R33, R35, c[0x0][0x198], RZ ;  /* 0x0000660023217a10 */ /* 0x000fc60007ffe0ff */
[----:B------:R-:W-:Y:S01]  /*3a110*/  @P3 STG.E [R28.64], R10 ;  /* 0x0000000a1c003986 */ /* 0x000fe2000c101908 */
[----:B------:R-:W-:Y:S01]  /*3a120*/  ISETP.LT.AND P3, PT, R238, c[0x0][0x178], !P1 ;  /* 0x00005e00ee007a0c */ /* 0x000fe20004f61270 */
[----:B------:R-:W-:-:S04]  /*3a130*/  IMAD.WIDE R12, R35, 0x4, R6 ;  /* 0x00000004230c7825 */ /* 0x000fc800078e0206 */
[----:B--2---:R-:W-:Y:S01]  /*3a140*/  IMAD.WIDE R16, R35, 0x4, R204 ;  /* 0x0000000423107825 */ /* 0x004fe200078e02cc */
        /* <DEDUP_REMOVED lines=9> */
[----:B------:R-:W-:Y:S01]  /*3a1e0*/  @P3 STG.E [R18.64], R231 ;  /* 0x000000e712003986 */ /* 0x000fe2000c101908 */
[----:B--2---:R-:W-:-:S04]  /*3a1f0*/  IMAD.WIDE R12, R33, 0x4, R204 ;  /* 0x00000004210c7825 */ /* 0x004fc800078e02cc */
[----:B------:R-:W-:Y:S01]  /*3a200*/  IMAD.WIDE R16, R25, 0x4, R2 ;  /* 0x0000000419107825 */ /* 0x000fe200078e0202 */
[----:B----4-:R-:W-:-:S04]  /*3a210*/  ISETP.GE.AND P0, PT, R36, c[0x0][0x17c], PT ;  /* 0x00005f0024007a0c */ /* 0x010fc80003f06270 */
[----:B------:R-:W-:Y:S02]  /*3a220*/  ISETP.LT.AND P5, PT, R236, c[0x0][0x178], !P0 ;  /* 0x00005e00ec007a0c */ /* 0x000fe400047a1270 */
[----:B------:R-:W-:Y:S02]  /*3a230*/  ISETP.LT.AND P6, PT, R237, c[0x0][0x178], !P0 ;  /* 0x00005e00ed007a0c */ /* 0x000fe400047c1270 */
[----:B------:R-:W-:Y:S02]  /*3a240*/  ISETP.LT.AND P3, PT, R238, c[0x0][0x178], !P0 ;  /* 0x00005e00ee007a0c */ /* 0x000fe40004761270 */
[----:B------:R-:W-:Y:S01]  /*3a250*/  ISETP.LT.AND P0, PT, R239, c[0x0][0x178], !P0 ;  /* 0x00005e00ef007a0c */ /* 0x000fe20004701270 */
[C---:B-1----:R-:W-:Y:S01]  /*3a260*/  IMAD.WIDE R20, R25.reuse, 0x4, R4 ;  /* 0x0000000419147825 */ /* 0x042fe200078e0204 */
[----:B------:R-:W-:Y:S01]  /*3a270*/  ISETP.GE.AND P4, PT, R34, c[0x0][0x17c], PT ;  /* 0x00005f0022007a0c */ /* 0x000fe20003f86270 */
[----:B------:R1:W-:Y:S02]  /*3a280*/  @P1 STG.E [R12.64], R23 ;  /* 0x000000170c001986 */ /* 0x0003e4000c101908 */
[----:B------:R-:W-:-:S02]  /*3a290*/  IMAD.WIDE R8, R25, 0x4, R6 ;  /* 0x0000000419087825 */ /* 0x000fc400078e0206 */
[----:B------:R2:W-:Y:S02]  /*3a2a0*/  @P5 STG.E [R16.64], R14 ;  /* 0x0000000e10005986 */ /* 0x0005e4000c101908 */
[----:B------:R-:W-:Y:S01]  /*3a2b0*/  IMAD.WIDE R10, R25, 0x4, R204 ;  /* 0x00000004190a7825 */ /* 0x000fe200078e02cc */
[----:B------:R-:W-:Y:S01]  /*3a2c0*/  ISETP.LT.AND P5, PT, R236, c[0x0][0x178], !P4 ;  /* 0x00005e00ec007a0c */ /* 0x000fe200067a1270 */
[----:B------:R-:W-:Y:S01]  /*3a2d0*/  @P6 STG.E [R20.64], R126 ;  /* 0x0000007e14006986 */ /* 0x000fe2000c101908 */
[----:B------:R-:W-:-:S03]  /*3a2e0*/  ISETP.LT.AND P6, PT, R237, c[0x0][0x178], !P4 ;  /* 0x00005e00ed007a0c */ /* 0x000fc600067c1270 */
[----:B------:R4:W-:Y:S01]  /*3a2f0*/  @P3 STG.E [R8.64], R234 ;  /* 0x000000ea08003986 */ /* 0x0009e2000c101908 */
[----:B------:R-:W-:Y:S02]  /*3a300*/  ISETP.LT.AND P3, PT, R238, c[0x0][0x178], !P4 ;  /* 0x00005e00ee007a0c */ /* 0x000fe40006761270 */
[----:B------:R-:W-:Y:S02]  /*3a310*/  IADD3 R29, R25, c[0x0][0x198], RZ ;  /* 0x00006600191d7a10 */ /* 0x000fe40007ffe0ff */
[----:B------:R-:W-:Y:S01]  /*3a320*/  ISETP.GE.AND P2, PT, R32, c[0x0][0x17c], PT ;  /* 0x00005f0020007a0c */ /* 0x000fe20003f46270 */
[----:B------:R-:W-:Y:S01]  /*3a330*/  @P0 STG.E [R10.64], R26 ;  /* 0x0000001a0a000986 */ /* 0x000fe2000c101908 */
[----:B------:R-:W-:Y:S02]  /*3a340*/  ISETP.LT.AND P4, PT, R239, c[0x0][0x178], !P4 ;  /* 0x00005e00ef007a0c */ /* 0x000fe40006781270 */
[----:B------:R-:W-:Y:S01]  /*3a350*/  ISETP.LT.AND P0, PT, R236, c[0x0][0x178], !P2 ;  /* 0x00005e00ec007a0c */ /* 0x000fe20005701270 */
[C---:B-1----:R-:W-:Y:S01]  /*3a360*/  IMAD.WIDE R12, R29.reuse, 0x4, R2 ;  /* 0x000000041d0c7825 */ /* 0x042fe200078e0202 */
[----:B------:R-:W-:-:S03]  /*3a370*/  IADD3 R23, R29, c[0x0][0x198], RZ ;  /* 0x000066001d177a10 */ /* 0x000fc60007ffe0ff */
[C---:B--2---:R-:W-:Y:S01]  /*3a380*/  IMAD.WIDE R16, R29.reuse, 0x4, R4 ;  /* 0x000000041d107825 */ /* 0x044fe200078e0204 */
[----:B------:R-:W-:Y:S03]  /*3a390*/  @P5 STG.E [R12.64], R15 ;  /* 0x0000000f0c005986 */ /* 0x000fe6000c101908 */
[C---:B------:R-:W-:Y:S01]  /*3a3a0*/  IMAD.WIDE R18, R29.reuse, 0x4, R6 ;  /* 0x000000041d127825 */ /* 0x040fe200078e0206 */
[----:B------:R1:W-:Y:S03]  /*3a3b0*/  @P6 STG.E [R16.64], R127 ;  /* 0x0000007f10006986 */ /* 0x0003e6000c101908 */
[----:B----4-:R-:W-:Y:S01]  /*3a3c0*/  IMAD.WIDE R8, R29, 0x4, R204 ;  /* 0x000000041d087825 */ /* 0x010fe200078e02cc */
[----:B------:R2:W-:Y:S03]  /*3a3d0*/  @P3 STG.E [R18.64], R235 ;  /* 0x000000eb12003986 */ /* 0x0005e6000c101908 */
[----:B------:R-:W-:Y:S01]  /*3a3e0*/  IMAD.WIDE R20, R23, 0x4, R2 ;  /* 0x0000000417147825 */ /* 0x000fe200078e0202 */
[----:B------:R2:W-:Y:S01]  /*3a3f0*/  @P4 STG.E [R8.64], R27 ;  /* 0x0000001b08004986 */ /* 0x0005e2000c101908 */
[----:B------:R-:W-:-:S03]  /*3a400*/  ISETP.LT.AND P3, PT, R237, c[0x0][0x178], !P2 ;  /* 0x00005e00ed007a0c */ /* 0x000fc60005761270 */
[----:B------:R2:W-:Y:S01]  /*3a410*/  @P0 STG.E [R20.64], R142 ;  /* 0x0000008e14000986 */ /* 0x0005e2000c101908 */
[----:B------:R-:W-:Y:S02]  /*3a420*/  ISETP.LT.AND P0, PT, R238, c[0x0][0x178], !P2 ;  /* 0x00005e00ee007a0c */ /* 0x000fe40005701270 */
[----:B------:R-:W-:Y:S02]  /*3a430*/  ISETP.LT.AND P2, PT, R239, c[0x0][0x178], !P2 ;  /* 0x00005e00ef007a0c */ /* 0x000fe40005741270 */
[C---:B-1----:R-:W-:Y:S01]  /*3a440*/  IADD3 R17, R23.reuse, c[0x0][0x198], RZ ;  /* 0x0000660017117a10 */ /* 0x042fe20007ffe0ff */
[----:B------:R-:W-:-:S04]  /*3a450*/  IMAD.WIDE R10, R23, 0x4, R4 ;  /* 0x00000004170a7825 */ /* 0x000fc800078e0204 */
[C---:B------:R-:W-:Y:S01]  /*3a460*/  IMAD.WIDE R12, R23.reuse, 0x4, R6 ;  /* 0x00000004170c7825 */ /* 0x040fe200078e0206 */
[----:B------:R2:W-:Y:S03]  /*3a470*/  @P3 STG.E [R10.64], R202 ;  /* 0x000000ca0a003986 */ /* 0x0005e6000c101908 */
[----:B------:R-:W-:Y:S01]  /*3a480*/  IMAD.WIDE R14, R23, 0x4, R204 ;  /* 0x00000004170e7825 */ /* 0x000fe200078e02cc */
[----:B------:R2:W-:Y:S03]  /*3a490*/  @P0 STG.E [R12.64], R242 ;  /* 0x000000f20c000986 */ /* 0x0005e6000c101908 */
[C---:B------:R-:W-:Y:S01]  /*3a4a0*/  IMAD.WIDE R2, R17.reuse, 0x4, R2 ;  /* 0x0000000411027825 */ /* 0x040fe200078e0202 */
[----:B------:R2:W-:Y:S03]  /*3a4b0*/  @P2 STG.E [R14.64], R30 ;  /* 0x0000001e0e002986 */ /* 0x0005e6000c101908 */
[----:B------:R-:W-:-:S04]  /*3a4c0*/  IMAD.WIDE R4, R17, 0x4, R4 ;  /* 0x0000000411047825 */ /* 0x000fc800078e0204 */
[----:B------:R-:W-:-:S04]  /*3a4d0*/  IMAD.WIDE R6, R17, 0x4, R6 ;  /* 0x0000000411067825 */ /* 0x000fc800078e0206 */
[----:B------:R-:W-:Y:S01]  /*3a4e0*/  IMAD.WIDE R204, R17, 0x4, R204 ;  /* 0x0000000411cc7825 */ /* 0x000fe200078e02cc */
[----:B---3--:R-:W-:-:S04]  /*3a4f0*/  ISETP.GE.AND P1, PT, R0, c[0x0][0x17c], PT ;  /* 0x00005f0000007a0c */ /* 0x008fc80003f26270 */
[----:B------:R-:W-:Y:S02]  /*3a500*/  ISETP.LT.AND P5, PT, R236, c[0x0][0x178], !P1 ;  /* 0x00005e00ec007a0c */ /* 0x000fe40004fa1270 */
[----:B------:R-:W-:Y:S02]  /*3a510*/  ISETP.LT.AND P6, PT, R237, c[0x0][0x178], !P1 ;  /* 0x00005e00ed007a0c */ /* 0x000fe40004fc1270 */
[----:B------:R-:W-:Y:S02]  /*3a520*/  ISETP.LT.AND P4, PT, R238, c[0x0][0x178], !P1 ;  /* 0x00005e00ee007a0c */ /* 0x000fe40004f81270 */
[----:B------:R-:W-:-:S07]  /*3a530*/  ISETP.LT.AND P1, PT, R239, c[0x0][0x178], !P1 ;  /* 0x00005e00ef007a0c */ /* 0x000fce0004f21270 */
[----:B------:R2:W-:Y:S04]  /*3a540*/  @P5 STG.E [R2.64], R143 ;  /* 0x0000008f02005986 */ /* 0x0005e8000c101908 */
[----:B------:R2:W-:Y:S04]  /*3a550*/  @P6 STG.E [R4.64], R203 ;  /* 0x000000cb04006986 */ /* 0x0005e8000c101908 */
[----:B------:R2:W-:Y:S01]  /*3a560*/  @P4 STG.E [R6.64], R243 ;  /* 0x000000f306004986 */ /* 0x0005e2000c101908 */
[----:B------:R-:W-:Y:S05]  /*3a570*/  @!P1 EXIT ;  /* 0x000000000000994d */ /* 0x000fea0003800000 */
[----:B------:R-:W-:Y:S01]  /*3a580*/  STG.E [R204.64], R31 ;  /* 0x0000001fcc007986 */ /* 0x000fe2000c101908 */
[----:B------:R-:W-:Y:S05]  /*3a590*/  EXIT ;  /* 0x000000000000794d */ /* 0x000fea0003800000 */
.L_x_2:
[----:B------:R-:W-:-:S00]  /*3a5a0*/  BRA `(.L_x_2) ;  /* 0xfffffff000007947 */ /* 0x000fc0000383ffff */
[----:B------:R-:W-:-:S00]  /*3a5b0*/  NOP ;  /* 0x0000000000007918 */ /* 0x000fc00000000000 */
        /* <DEDUP_REMOVED lines=12> */
.L_x_3:


//--------------------- .nv.shared.matmul_kernel  --------------------------
	.section	.nv.shared.matmul_kernel,"aw",@nobits
	.sectionflags	@""
	.align	16
